def matmul_kernel(
    a_ptr,
    b_ptr,
    c_ptr,
    M,
    N,
    K,
    stride_am,
    stride_ak,
    stride_bk,
    stride_bn,
    stride_cm,
    stride_cn,
    BLOCK_M: tl.constexpr,
    BLOCK_N: tl.constexpr,
    BLOCK_K: tl.constexpr,
    GROUP_M: tl.constexpr,
):
    pid = tl.program_id(axis=0)
    num_pid_m = tl.cdiv(M, BLOCK_M)
    num_pid_n = tl.cdiv(N, BLOCK_N)
    num_pid_in_group = GROUP_M * num_pid_n
    group_id = pid // num_pid_in_group
    first_pid_m = group_id * GROUP_M
    group_size_m = min(num_pid_m - first_pid_m, GROUP_M)
    pid_m = first_pid_m + ((pid % num_pid_in_group) % group_size_m)
    pid_n = (pid % num_pid_in_group) // group_size_m

    offs_am = (pid_m * BLOCK_M + tl.arange(0, BLOCK_M)) % M
    offs_bn = (pid_n * BLOCK_N + tl.arange(0, BLOCK_N)) % N
    offs_k = tl.arange(0, BLOCK_K)
    a_ptrs = a_ptr + offs_am[:, None] * stride_am + offs_k[None, :] * stride_ak
    b_ptrs = b_ptr + offs_k[:, None] * stride_bk + offs_bn[None, :] * stride_bn

    acc = tl.zeros((BLOCK_M, BLOCK_N), dtype=tl.float32)
    for kk in range(0, tl.cdiv(K, BLOCK_K)):
        a = tl.load(a_ptrs, mask=offs_k[None, :] < K - kk * BLOCK_K, other=0.0)
        b = tl.load(b_ptrs, mask=offs_k[:, None] < K - kk * BLOCK_K, other=0.0)
        acc = tl.dot(a, b, acc)
        a_ptrs += BLOCK_K * stride_ak
        b_ptrs += BLOCK_K * stride_bk

    c = acc.to(c_ptr.dtype.element_ty)
    offs_cm = pid_m * BLOCK_M + tl.arange(0, BLOCK_M)
    offs_cn = pid_n * BLOCK_N + tl.arange(0, BLOCK_N)
    c_ptrs = c_ptr + offs_cm[:, None] * stride_cm + offs_cn[None, :] * stride_cn
    mask = (offs_cm[:, None] < M) & (offs_cn[None, :] < N)
    tl.store(c_ptrs, c, mask=mask)

# config = {"BLOCK_K": 64, "BLOCK_M": 128, "BLOCK_N": 512, "GROUP_M": 8, "arch": "sm_100", "dtype": "fp8e4m3", "num_ctas": 1, "num_stages": 3, "num_warps": 4}
# arch = sm_100


// ===== COMPILED SASS (sm_100a) =====

	.target	sm_100a

	.elftype	@"ET_EXEC"


//--------------------- .note.nv.tkinfo           --------------------------
	.section	.note.nv.tkinfo,"",@"SHT_NOTE"
	.sectionflags	@"SHF_NOTE_NV_TKINFO"
	.tkinfo
        /*0018*/ 	.word	0x00000081
        /*0030*/ 	.string	""
        /*0030*/ 	.string	"ptxas-blackwell"
        /*0030*/ 	.string	"Cuda compilation tools, release 12.9, V12.9.86"
        /*0030*/ 	.string	"Build cuda_12.9.r12.9/compiler.36037853_0"
        /*0030*/ 	.string	"-v  -suppress-debug-info  -lineinfo  -arch sm_100a "



//--------------------- .note.nv.cuver            --------------------------
	.section	.note.nv.cuver,"",@"SHT_NOTE"
	.sectionflags	@"SHF_NOTE_NV_CUVER"
        /*0018*/ 	.short	0x0001
        /*001a*/ 	.short	0x0064
        /*001c*/ 	.short	0x0001
        /*001e*/ 	.short	0x0000
        /*0020*/ 	.short	0x0001
        /*0022*/ 	.short	0x0000


//--------------------- .nv.info                  --------------------------
	.section	.nv.info,"",@"SHT_CUDA_INFO"
	.align	4


	//----- nvinfo : EIATTR_REGCOUNT
	.align		4
        /*0000*/ 	.byte	0x04, 0x2f
        /*0002*/ 	.short	(.L_4 - .L_3)
	.align		4
.L_3:
        /*0004*/ 	.word	index@(matmul_kernel)
        /*0008*/ 	.word	0x00000060


	//----- nvinfo : EIATTR_FRAME_SIZE
	.align		4
.L_4:
        /*000c*/ 	.byte	0x04, 0x11
        /*000e*/ 	.short	(.L_6 - .L_5)
	.align		4
.L_5:
        /*0010*/ 	.word	index@($__internal_2_$__cuda_sm10x_tcgen05_guardrail_trap_unallocated_columns_being_dealloced)
        /*0014*/ 	.word	0x000011d0


	//----- nvinfo : EIATTR_FRAME_SIZE
	.align		4
.L_6:
        /*0018*/ 	.byte	0x04, 0x11
        /*001a*/ 	.short	(.L_8 - .L_7)
	.align		4
.L_7:
        /*001c*/ 	.word	index@($__internal_1_$__cuda_sm10x_tcgen05_guardrail_trap_phase_invalid_during_alloc)
        /*0020*/ 	.word	0x000011d0


	//----- nvinfo : EIATTR_FRAME_SIZE
	.align		4
.L_8:
        /*0024*/ 	.byte	0x04, 0x11
        /*0026*/ 	.short	(.L_10 - .L_9)
	.align		4
.L_9:
        /*0028*/ 	.word	index@($__internal_0_$__cuda_sm10x_tcgen05_guardrail_trap_col_being_dealloced_not_returned_by_alloc)
        /*002c*/ 	.word	0x000011d0


	//----- nvinfo : EIATTR_FRAME_SIZE
	.align		4
.L_10:
        /*0030*/ 	.byte	0x04, 0x11
        /*0032*/ 	.short	(.L_12 - .L_11)
	.align		4
.L_11:
        /*0034*/ 	.word	index@(matmul_kernel)
        /*0038*/ 	.word	0x000011d0


	//----- nvinfo : EIATTR_MIN_STACK_SIZE
	.align		4
.L_12:
        /*003c*/ 	.byte	0x04, 0x12
        /*003e*/ 	.short	(.L_14 - .L_13)
	.align		4
.L_13:
        /*0040*/ 	.word	index@(matmul_kernel)
        /*0044*/ 	.word	0x000011d0
.L_14:


//--------------------- .nv.info.matmul_kernel    --------------------------
	.section	.nv.info.matmul_kernel,"",@"SHT_CUDA_INFO"
	.sectionflags	@""
	.align	4


	//----- nvinfo : EIATTR_CUDA_API_VERSION
	.align		4
        /*0000*/ 	.byte	0x04, 0x37
        /*0002*/ 	.short	(.L_16 - .L_15)
.L_15:
        /*0004*/ 	.word	0x00000081


	//----- nvinfo : EIATTR_KPARAM_INFO
	.align		4
.L_16:
        /*0008*/ 	.byte	0x04, 0x17
        /*000a*/ 	.short	(.L_18 - .L_17)
.L_17:
        /*000c*/ 	.word	0x00000000
        /*0010*/ 	.short	0x000d
        /*0012*/ 	.short	0x0048
        /*0014*/ 	.byte	0x00, 0xf4, 0x21, 0x00


	//----- nvinfo : EIATTR_KPARAM_INFO
	.align		4
.L_18:
        /*0018*/ 	.byte	0x04, 0x17
        /*001a*/ 	.short	(.L_20 - .L_19)
.L_19:
        /*001c*/ 	.word	0x00000000
        /*0020*/ 	.short	0x000c
        /*0022*/ 	.short	0x0040
        /*0024*/ 	.byte	0x00, 0xf4, 0x21, 0x00


	//----- nvinfo : EIATTR_KPARAM_INFO
	.align		4
.L_20:
        /*0028*/ 	.byte	0x04, 0x17
        /*002a*/ 	.short	(.L_22 - .L_21)
.L_21:
        /*002c*/ 	.word	0x00000000
        /*0030*/ 	.short	0x000b
        /*0032*/ 	.short	0x0038
        /*0034*/ 	.byte	0x00, 0xf0, 0x11, 0x00


	//----- nvinfo : EIATTR_KPARAM_INFO
	.align		4
.L_22:
        /*0038*/ 	.byte	0x04, 0x17
        /*003a*/ 	.short	(.L_24 - .L_23)
.L_23:
        /*003c*/ 	.word	0x00000000
        /*0040*/ 	.short	0x000a
        /*0042*/ 	.short	0x0034
        /*0044*/ 	.byte	0x00, 0xf0, 0x11, 0x00


	//----- nvinfo : EIATTR_KPARAM_INFO
	.align		4
.L_24:
        /*0048*/ 	.byte	0x04, 0x17
        /*004a*/ 	.short	(.L_26 - .L_25)
.L_25:
        /*004c*/ 	.word	0x00000000
        /*0050*/ 	.short	0x0009
        /*0052*/ 	.short	0x0030
        /*0054*/ 	.byte	0x00, 0xf0, 0x11, 0x00


	//----- nvinfo : EIATTR_KPARAM_INFO
	.align		4
.L_26:
        /*0058*/ 	.byte	0x04, 0x17
        /*005a*/ 	.short	(.L_28 - .L_27)
.L_27:
        /*005c*/ 	.word	0x00000000
        /*0060*/ 	.short	0x0008
        /*0062*/ 	.short	0x002c
        /*0064*/ 	.byte	0x00, 0xf0, 0x11, 0x00


	//----- nvinfo : EIATTR_KPARAM_INFO
	.align		4
.L_28:
        /*0068*/ 	.byte	0x04, 0x17
        /*006a*/ 	.short	(.L_30 - .L_29)
.L_29:
        /*006c*/ 	.word	0x00000000
        /*0070*/ 	.short	0x0007
        /*0072*/ 	.short	0x0028
        /*0074*/ 	.byte	0x00, 0xf0, 0x11, 0x00


	//----- nvinfo : EIATTR_KPARAM_INFO
	.align		4
.L_30:
        /*0078*/ 	.byte	0x04, 0x17
        /*007a*/ 	.short	(.L_32 - .L_31)
.L_31:
        /*007c*/ 	.word	0x00000000
        /*0080*/ 	.short	0x0006
        /*0082*/ 	.short	0x0024
        /*0084*/ 	.byte	0x00, 0xf0, 0x11, 0x00


	//----- nvinfo : EIATTR_KPARAM_INFO
	.align		4
.L_32:
        /*0088*/ 	.byte	0x04, 0x17
        /*008a*/ 	.short	(.L_34 - .L_33)
.L_33:
        /*008c*/ 	.word	0x00000000
        /*0090*/ 	.short	0x0005
        /*0092*/ 	.short	0x0020
        /*0094*/ 	.byte	0x00, 0xf0, 0x11, 0x00


	//----- nvinfo : EIATTR_KPARAM_INFO
	.align		4
.L_34:
        /*0098*/ 	.byte	0x04, 0x17
        /*009a*/ 	.short	(.L_36 - .L_35)
.L_35:
        /*009c*/ 	.word	0x00000000
        /*00a0*/ 	.short	0x0004
        /*00a2*/ 	.short	0x001c
        /*00a4*/ 	.byte	0x00, 0xf0, 0x11, 0x00


	//----- nvinfo : EIATTR_KPARAM_INFO
	.align		4
.L_36:
        /*00a8*/ 	.byte	0x04, 0x17
        /*00aa*/ 	.short	(.L_38 - .L_37)
.L_37:
        /*00ac*/ 	.word	0x00000000
        /*00b0*/ 	.short	0x0003
        /*00b2*/ 	.short	0x0018
        /*00b4*/ 	.byte	0x00, 0xf0, 0x11, 0x00


	//----- nvinfo : EIATTR_KPARAM_INFO
	.align		4
.L_38:
        /*00b8*/ 	.byte	0x04, 0x17
        /*00ba*/ 	.short	(.L_40 - .L_39)
.L_39:
        /*00bc*/ 	.word	0x00000000
        /*00c0*/ 	.short	0x0002
        /*00c2*/ 	.short	0x0010
        /*00c4*/ 	.byte	0x00, 0xf4, 0x21, 0x00


	//----- nvinfo : EIATTR_KPARAM_INFO
	.align		4
.L_40:
        /*00c8*/ 	.byte	0x04, 0x17
        /*00ca*/ 	.short	(.L_42 - .L_41)
.L_41:
        /*00cc*/ 	.word	0x00000000
        /*00d0*/ 	.short	0x0001
        /*00d2*/ 	.short	0x0008
        /*00d4*/ 	.byte	0x00, 0xf4, 0x21, 0x00


	//----- nvinfo : EIATTR_KPARAM_INFO
	.align		4
.L_42:
        /*00d8*/ 	.byte	0x04, 0x17
        /*00da*/ 	.short	(.L_44 - .L_43)
.L_43:
        /*00dc*/ 	.word	0x00000000
        /*00e0*/ 	.short	0x0000
        /*00e2*/ 	.short	0x0000
        /*00e4*/ 	.byte	0x00, 0xf4, 0x21, 0x00


	//----- nvinfo : EIATTR_AT_ENTRY_FRAGMENTS
	.align		4
.L_44:
        /*00e8*/ 	.byte	0x04, 0x4f
        /*00ea*/ 	.short	(.L_46 - .L_45)


	//   ....[0]....
.L_45:
        /*00ec*/ 	.word	0x00000004


	//----- nvinfo : EIATTR_RESERVED_SMEM_USED
	.align		4
.L_46:
        /*00f0*/ 	.byte	0x01, 0x41
	.zero		2


	//----- nvinfo : EIATTR_SPARSE_MMA_MASK
	.align		4
        /*00f4*/ 	.byte	0x03, 0x50
        /*00f6*/ 	.short	0x0000


	//----- nvinfo : EIATTR_TCGEN05_1CTA_USED
	.align		4
        /*00f8*/ 	.byte	0x01, 0x51
	.zero		2


	//----- nvinfo : EIATTR_MAXREG_COUNT
	.align		4
        /*00fc*/ 	.byte	0x03, 0x1b
        /*00fe*/ 	.short	0x00ff


	//----- nvinfo : EIATTR_NUM_BARRIERS
	.align		4
        /*0100*/ 	.byte	0x02, 0x4c
        /*0102*/ 	.byte	0x01
	.zero		1


	//----- nvinfo : EIATTR_ANNOTATIONS
	.align		4
        /*0104*/ 	.byte	0x04, 0x55
        /*0106*/ 	.short	(.L_48 - .L_47)


	//   ....[0]....
.L_47:
        /*0108*/ 	.word	0x00000001
        /*010c*/ 	.byte	0xd0, 0x03, 0x00, 0x00, 0x01, 0x00, 0x00, 0x00, 0xa0, 0x09, 0x00, 0x00, 0x01, 0x00, 0x00, 0x00
        /* <DEDUP_REMOVED lines=2833> */
        /*b22c*/ 	.byte	0x50, 0xb3, 0x04, 0x00


	//----- nvinfo : EIATTR_INT_WARP_WIDE_INSTR_OFFSETS
	.align		4
.L_48:
        /*b230*/ 	.byte	0x04, 0x31
        /*b232*/ 	.short	(.L_50 - .L_49)


	//   ....[0]....
.L_49:
        /*b234*/ 	.word	0x0000d9c0


	//   ....[1]....
        /*b238*/ 	.word	0x0000d9d0


	//   ....[2]....
        /*b23c*/ 	.word	0x0001b3c0


	//   ....[3]....
        /*b240*/ 	.word	0x0004b840


	//   ....[4]....
        /*b244*/ 	.word	0x0004b890


	//----- nvinfo : EIATTR_COOP_GROUP_MASK_REGIDS
	.align		4
.L_50:
        /*b248*/ 	.byte	0x04, 0x29
        /*b24a*/ 	.short	(.L_52 - .L_51)


	//   ....[0]....
.L_51:
        /*b24c*/ 	.word	0xffffffff


	//   ....[1]....
        /*b250*/ 	.word	0xffffffff


	//   ....[2]....
        /*b254*/ 	.word	0xffffffff


	//   ....[3]....
        /*b258*/ 	.word	0xffffffff


	//----- nvinfo : EIATTR_COOP_GROUP_INSTR_OFFSETS
	.align		4
.L_52:
        /*b25c*/ 	.byte	0x04, 0x28
        /*b25e*/ 	.short	(.L_54 - .L_53)


	//   ....[0]....
.L_53:
        /*b260*/ 	.word	0x00000070


	//   ....[1]....
        /*b264*/ 	.word	0x00000330


	//   ....[2]....
        /*b268*/ 	.word	0x0004b6d0


	//   ....[3]....
        /*b26c*/ 	.word	0x0004b940


	//----- nvinfo : EIATTR_VRC_CTA_INIT_COUNT
	.align		4
.L_54:
        /*b270*/ 	.byte	0x02, 0x4a
        /*b272*/ 	.byte	0x80
	.zero		1


	//----- nvinfo : EIATTR_MBARRIER_INSTR_OFFSETS
	.align		4
        /*b274*/ 	.byte	0x04, 0x39
        /*b276*/ 	.short	(.L_56 - .L_55)


	//   ....[0]....
.L_55:
        /*b278*/ 	.word	0x0000dc80
        /*b27c*/ 	.word	0x000000ff
        /*b280*/ 	.word	0x00000000
        /*b284*/ 	.short	0x0100
        /*b286*/ 	.byte	0x0b
	.zero		1


	//   ....[1]....
        /*b288*/ 	.word	0x0001b3f0
        /*b28c*/ 	.word	0x000000ff
        /*b290*/ 	.word	0x00014008
        /*b294*/ 	.short	0x0100
        /*b296*/ 	.byte	0x09
	.zero		1


	//   ....[2]....
        /*b298*/ 	.word	0x00023270
        /*b29c*/ 	.word	0x000000ff
        /*b2a0*/ 	.word	0x00000000
        /*b2a4*/ 	.short	0x010a
        /*b2a6*/ 	.byte	0x0b
	.zero		1


	//   ....[3]....
        /*b2a8*/ 	.word	0x000336e0
        /*b2ac*/ 	.word	0x000000ff
        /*b2b0*/ 	.word	0x00000000
        /*b2b4*/ 	.short	0x010a
        /*b2b6*/ 	.byte	0x0b
	.zero		1


	//   ....[4]....
        /*b2b8*/ 	.word	0x00033800
        /*b2bc*/ 	.word	0x000000ff
        /*b2c0*/ 	.word	0x00014000
        /*b2c4*/ 	.short	0x0108
        /*b2c6*/ 	.byte	0x09
	.zero		1


	//   ....[5]....
        /*b2c8*/ 	.word	0x000338f0
        /*b2cc*/ 	.word	0x000000ff
        /*b2d0*/ 	.word	0x00014008
        /*b2d4*/ 	.short	0x0108
        /*b2d6*/ 	.byte	0x09
	.zero		1


	//   ....[6]....
        /*b2d8*/ 	.word	0x0004b960
        /*b2dc*/ 	.word	0x000000ff
        /*b2e0*/ 	.word	0x00000000
        /*b2e4*/ 	.short	0x010a
        /*b2e6*/ 	.byte	0x0b
	.zero		1


	//   ....[7]....
        /*b2e8*/ 	.word	0x0004b990
        /*b2ec*/ 	.word	0x000000ff
        /*b2f0*/ 	.word	0x00000000
        /*b2f4*/ 	.short	0x010a
        /*b2f6*/ 	.byte	0x0b
	.zero		1


	//----- nvinfo : EIATTR_NUM_MBARRIERS
	.align		4
.L_56:
        /*b2f8*/ 	.byte	0x03, 0x38
        /*b2fa*/ 	.short	0x0002


	//----- nvinfo : EIATTR_EXIT_INSTR_OFFSETS
	.align		4
        /*b2fc*/ 	.byte	0x04, 0x1c
        /*b2fe*/ 	.short	(.L_58 - .L_57)


	//   ....[0]....
.L_57:
        /*b300*/ 	.word	0x0004b950


	//----- nvinfo : EIATTR_REQNTID
	.align		4
.L_58:
        /*b304*/ 	.byte	0x04, 0x10
        /*b306*/ 	.short	(.L_60 - .L_59)
.L_59:
        /*b308*/ 	.word	0x00000080
        /*b30c*/ 	.word	0x00000001
        /*b310*/ 	.word	0x00000001


	//----- nvinfo : EIATTR_CRS_STACK_SIZE
	.align		4
.L_60:
        /*b314*/ 	.byte	0x04, 0x1e
        /*b316*/ 	.short	(.L_62 - .L_61)
.L_61:
        /*b318*/ 	.word	0x00000000


	//----- nvinfo : EIATTR_CBANK_PARAM_SIZE
	.align		4
.L_62:
        /*b31c*/ 	.byte	0x03, 0x19
        /*b31e*/ 	.short	0x0050


	//----- nvinfo : EIATTR_PARAM_CBANK
	.align		4
        /*b320*/ 	.byte	0x04, 0x0a
        /*b322*/ 	.short	(.L_64 - .L_63)
	.align		4
.L_63:
        /*b324*/ 	.word	index@(.nv.constant0.matmul_kernel)
        /*b328*/ 	.short	0x0380
        /*b32a*/ 	.short	0x0050


	//----- nvinfo : EIATTR_SW_WAR
	.align		4
.L_64:
        /*b32c*/ 	.byte	0x04, 0x36
        /*b32e*/ 	.short	(.L_66 - .L_65)
.L_65:
        /*b330*/ 	.word	0x00000008
.L_66:


//--------------------- .nv.compat                --------------------------
	.section	.nv.compat,"",@"SHT_CUDA_COMPAT_INFO"
	.align	4
        /*0000*/ 	.byte	0x02, 0x02, 0x02, 0x00, 0x02, 0x05, 0x05, 0x00, 0x02, 0x03, 0x00, 0x00, 0x02, 0x06, 0x01, 0x00


//--------------------- .nv.callgraph             --------------------------
	.section	.nv.callgraph,"",@"SHT_CUDA_CALLGRAPH"
	.align	4
	.sectionentsize	8
	.align		4
        /*0000*/ 	.word	0x00000000
	.align		4
        /*0004*/ 	.word	0xffffffff
	.align		4
        /*0008*/ 	.word	0x00000000
	.align		4
        /*000c*/ 	.word	0xfffffffe
	.align		4
        /*0010*/ 	.word	0x00000000
	.align		4
        /*0014*/ 	.word	0xfffffffd
	.align		4
        /*0018*/ 	.word	0x00000000
	.align		4
        /*001c*/ 	.word	0xfffffffc


//--------------------- .text.matmul_kernel       --------------------------
	.section	.text.matmul_kernel,"ax",@progbits
	.align	128
        .global         matmul_kernel
        .type           matmul_kernel,@function
        .size           matmul_kernel,(.L_x_20 - matmul_kernel)
        .other          matmul_kernel,@"STO_CUDA_ENTRY STV_DEFAULT"
matmul_kernel:
.text.matmul_kernel:
[----:B------:R-:W0:Y:S01]  /*0000*/  LDC R1, c[0x0][0x37c] ;  /* 0x0000df00ff017b82 */ /* 0x000e220000000800 */
[----:B------:R-:W1:Y:S01]  /*0010*/  S2R R0, SR_TID.X ;  /* 0x0000000000007919 */ /* 0x000e620000002100 */
[----:B0-----:R-:W-:Y:S01]  /*0020*/  VIADD R1, R1, 0xffffee30 ;  /* 0xffffee3001017836 */ /* 0x001fe20000000000 */
[----:B-1----:R-:W-:-:S13]  /*0030*/  ISETP.GE.U32.AND P0, PT, R0, 0x20, PT ;  /* 0x000000200000780c */ /* 0x002fda0003f06070 */
[----:B------:R-:W-:Y:S02]  /*0040*/  VOTEU.ANY UP0, P0 ;  /* 0x0000000000ff7886 */ /* 0x000fe40000000100 */
[----:B------:R-:W-:Y:S05]  /*0050*/  BRA.U UP0, `(.L_x_0) ;  /* 0x0000000100b87547 */ /* 0x000fea000b800000 */
[----:B------:R-:W0:Y:S01]  /*0060*/  S2UR UR6, SR_CgaCtaId ;  /* 0x00000000000679c3 */ /* 0x000e220000008800 */
[----:B------:R-:W-:Y:S01]  /*0070*/  NOP ;  /* 0x0000000000007918 */ /* 0x000fe20000000000 */
[----:B------:R-:W-:Y:S02]  /*0080*/  UMOV UR4, 0x40 ;  /* 0x0000004000047882 */ /* 0x000fe40000000000 */
[----:B0-----:R-:W-:-:S09]  /*0090*/  ULEA UR4, UR6, UR4, 0x18 ;  /* 0x0000000406047291 */ /* 0x001fd2000f8ec0ff */
[----:B------:R-:W0:Y:S01]  /*00a0*/  LDS.U8 R0, [UR4] ;  /* 0x00000004ff007984 */ /* 0x000e220008000000 */
[----:B------:R-:W-:Y:S02]  /*00b0*/  UMOV UR4, 0x400 ;  /* 0x0000040000047882 */ /* 0x000fe40000000000 */
[----:B------:R-:W-:Y:S01]  /*00c0*/  ULEA UR4, UR6, UR4, 0x18 ;  /* 0x0000000406047291 */ /* 0x000fe2000f8ec0ff */
[----:B0-----:R-:W-:-:S13]  /*00d0*/  ISETP.NE.AND P0, PT, R0, RZ, PT ;  /* 0x000000ff0000720c */ /* 0x001fda0003f05270 */
[----:B------:R-:W-:Y:S05]  /*00e0*/  @P0 BRA `(.L_x_1) ;  /* 0x00000000007c0947 */ /* 0x000fea0003800000 */
[----:B------:R-:W-:-:S13]  /*00f0*/  ELECT P0, URZ, PT ;  /* 0x0000000000ff782f */ /* 0x000fda0003800000 */
[----:B------:R-:W-:Y:S05]  /*0100*/  @!P0 BRA `(.L_x_2) ;  /* 0x0000000000848947 */ /* 0x000fea0003800000 */
[----:B------:R-:W-:Y:S01]  /*0110*/  UMOV UR5, 0x10 ;  /* 0x0000001000057882 */ /* 0x000fe20000000000 */
[----:B------:R-:W-:Y:S02]  /*0120*/  IMAD.MOV.U32 R4, RZ, RZ, 0x1 ;  /* 0x00000001ff047424 */ /* 0x000fe400078e00ff */
[----:B------:R-:W-:Y:S02]  /*0130*/  IMAD.MOV.U32 R5, RZ, RZ, 0xffff ;  /* 0x0000ffffff057424 */ /* 0x000fe400078e00ff */
[----:B------:R-:W-:Y:S04]  /*0140*/  DEPBAR.LE SB0, 0x36 ;  /* 0x00008d800000791a */ /* 0x000fe80000000000 */
[----:B------:R-:W0:Y:S02]  /*0150*/  UTCATOMSWS.FIND_AND_SET.ALIGN UP1, UR5, UR5 ;  /* 0x00000005000575e3 */ /* 0x000e240008020800 */
[----:B0-----:R-:W-:-:S04]  /*0160*/  PLOP3.LUT P0, PT, PT, PT, UP1, 0x80, 0x8 ;  /* 0x000000000008781c */ /* 0x001fc80003f0f018 */
[----:B------:R-:W-:-:S04]  /*0170*/  SEL R0, RZ, 0xffffffff, !P0 ;  /* 0xffffffffff007807 */ /* 0x000fc80004000000 */
[----:B------:R-:W-:Y:S01]  /*0180*/  ISETP.NE.AND P0, PT, R0, RZ, PT ;  /* 0x000000ff0000720c */ /* 0x000fe20003f05270 */
[----:B------:R-:W-:-:S12]  /*0190*/  IMAD.U32 R0, RZ, RZ, UR5 ;  /* 0x00000005ff007e24 */ /* 0x000fd8000f8e00ff */
[----:B------:R-:W-:Y:S05]  /*01a0*/  @P0 BRA `(.L_x_3) ;  /* 0x0000000000240947 */ /* 0x000fea0003800000 */
.L_x_4:
[----:B------:R-:W-:Y:S05]  /*01b0*/  NANOSLEEP 0x64 ;  /* 0x000000640000795d */ /* 0x000fea0003800000 */
[----:B------:R-:W-:-:S05]  /*01c0*/  UMOV UR5, 0x10 ;  /* 0x0000001000057882 */ /* 0x000fca0000000000 */
[----:B------:R-:W-:Y:S04]  /*01d0*/  DEPBAR.LE SB0, 0x36 ;  /* 0x00008d800000791a */ /* 0x000fe80000000000 */
[----:B------:R-:W0:Y:S02]  /*01e0*/  UTCATOMSWS.FIND_AND_SET.ALIGN UP1, UR5, UR5 ;  /* 0x00000005000575e3 */ /* 0x000e240008020800 */
[----:B0-----:R-:W-:-:S04]  /*01f0*/  PLOP3.LUT P0, PT, PT, PT, UP1, 0x80, 0x8 ;  /* 0x000000000008781c */ /* 0x001fc80003f0f018 */
[----:B------:R-:W-:-:S04]  /*0200*/  SEL R0, RZ, 0xffffffff, !P0 ;  /* 0xffffffffff007807 */ /* 0x000fc80004000000 */
[----:B------:R-:W-:Y:S01]  /*0210*/  ISETP.NE.AND P0, PT, R0, RZ, PT ;  /* 0x000000ff0000720c */ /* 0x000fe20003f05270 */
[----:B------:R-:W-:-:S12]  /*0220*/  IMAD.U32 R0, RZ, RZ, UR5 ;  /* 0x00000005ff007e24 */ /* 0x000fd8000f8e00ff */
[----:B------:R-:W-:Y:S05]  /*0230*/  @!P0 BRA `(.L_x_4) ;  /* 0xfffffffc00dc8947 */ /* 0x000fea000383ffff */
.L_x_3:
[C---:B------:R-:W-:Y:S01]  /*0240*/  VIADD R3, R0.reuse, 0x10 ;  /* 0x0000001000037836 */ /* 0x040fe20000000000 */
[----:B------:R-:W-:Y:S01]  /*0250*/  UMOV UR5, 0x50 ;  /* 0x0000005000057882 */ /* 0x000fe20000000000 */
[----:B------:R-:W-:Y:S01]  /*0260*/  SHF.L.U32 R2, R5, R0, RZ ;  /* 0x0000000005027219 */ /* 0x000fe200000006ff */
[----:B------:R-:W-:Y:S01]  /*0270*/  ULEA UR5, UR6, UR5, 0x18 ;  /* 0x0000000506057291 */ /* 0x000fe2000f8ec0ff */
[----:B------:R-:W-:Y:S01]  /*0280*/  IMAD.SHL.U32 R0, R0, 0x20, RZ ;  /* 0x0000002000007824 */ /* 0x000fe200078e00ff */
[----:B------:R-:W-:-:S04]  /*0290*/  SHF.L.U32 R3, R4, R3, RZ ;  /* 0x0000000304037219 */ /* 0x000fc800000006ff */
[----:B------:R-:W-:-:S05]  /*02a0*/  LOP3.LUT R2, R3, R2, RZ, 0xfc, !PT ;  /* 0x0000000203027212 */ /* 0x000fca00078efcff */
[----:B------:R0:W-:Y:S04]  /*02b0*/  ATOMS.OR RZ, [UR5], R2 ;  /* 0x00000002ffff798c */ /* 0x0001e8000b000005 */
[----:B------:R0:W-:Y:S01]  /*02c0*/  STS [UR4], R0 ;  /* 0x00000000ff007988 */ /* 0x0001e20008000804 */
[----:B------:R-:W-:Y:S05]  /*02d0*/  BRA `(.L_x_2) ;  /* 0x0000000000107947 */ /* 0x000fea0003800000 */
.L_x_1:
[----:B------:R-:W-:Y:S01]  /*02e0*/  IMAD.MOV.U32 R0, RZ, RZ, -0x1 ;  /* 0xffffffffff007424 */ /* 0x000fe200078e00ff */
[----:B------:R-:W-:-:S04]  /*02f0*/  MOV R2, 0x320 ;  /* 0x0000032000027802 */ /* 0x000fc80000000f00 */
[----:B------:R0:W-:Y:S03]  /*0300*/  STS [UR4], R0 ;  /* 0x00000000ff007988 */ /* 0x0001e60008000804 */
[----:B0-----:R-:W-:Y:S05]  /*0310*/  CALL.REL.NOINC `($__internal_1_$__cuda_sm10x_tcgen05_guardrail_trap_phase_invalid_during_alloc) ;  /* 0x000004b400b47944 */ /* 0x001fea0003c00000 */
.L_x_2:
[----:B------:R-:W-:Y:S05]  /*0320*/  WARPSYNC.ALL ;  /* 0x0000000000007948 */ /* 0x000fea0003800000 */
[----:B------:R-:W-:Y:S01]  /*0330*/  NOP ;  /* 0x0000000000007918 */ /* 0x000fe20000000000 */
.L_x_0:
[----:B------:R-:W1:Y:S01]  /*0340*/  LDC.64 R4, c[0x0][0x398] ;  /* 0x0000e600ff047b82 */ /* 0x000e620000000a00 */
[----:B------:R-:W2:Y:S01]  /*0350*/  S2R R7, SR_CTAID.X ;  /* 0x0000000000077919 */ /* 0x000ea20000002500 */
[----:B------:R-:W-:Y:S01]  /*0360*/  UMOV UR9, 0x400 ;  /* 0x0000040000097882 */ /* 0x000fe20000000000 */
[----:B------:R-:W3:Y:S01]  /*0370*/  LDCU UR4, c[0x0][0x3a4] ;  /* 0x00007480ff0477ac */ /* 0x000ee20008000800 */
[----:B------:R-:W4:Y:S01]  /*0380*/  S2R R18, SR_TID.X ;  /* 0x0000000000127919 */ /* 0x000f220000002100 */
[----:B------:R-:W0:Y:S03]  /*0390*/  LDCU.128 UR12, c[0x0][0x380] ;  /* 0x00007000ff0c77ac */ /* 0x000e260008000c00 */
[----:B------:R-:W0:Y:S02]  /*03a0*/  S2UR UR5, SR_CgaCtaId ;  /* 0x00000000000579c3 */ /* 0x000e240000008800 */
[----:B01----:R-:W-:Y:S01]  /*03b0*/  VIADD R0, R5, 0x1ff ;  /* 0x000001ff05007836 */ /* 0x003fe20000000000 */
[----:B------:R-:W-:Y:S01]  /*03c0*/  IABS R15, R4 ;  /* 0x00000004000f7213 */ /* 0x000fe20000000000 */
[----:B------:R-:W-:Y:S03]  /*03d0*/  STL [R1+0xcd4], R5 ;  /* 0x000cd40501007387 */ /* 0x000fe60000100800 */
[----:B------:R-:W-:Y:S01]  /*03e0*/  SHF.R.S32.HI R3, RZ, 0x1f, R0 ;  /* 0x0000001fff037819 */ /* 0x000fe20000011400 */
[----:B------:R-:W-:-:S03]  /*03f0*/  ULEA UR9, UR5, UR9, 0x18 ;  /* 0x0000000905097291 */ /* 0x000fc6000f8ec0ff */
[----:B------:R-:W-:Y:S01]  /*0400*/  LEA.HI R3, R3, R0, RZ, 0x9 ;  /* 0x0000000003037211 */ /* 0x000fe200078f48ff */
[----:B------:R-:W-:Y:S01]  /*0410*/  BAR.SYNC.DEFER_BLOCKING 0x0 ;  /* 0x0000000000007b1d */ /* 0x000fe20000010000 */
[----:B--2---:R-:W-:Y:S02]  /*0420*/  IABS R10, R7 ;  /* 0x00000007000a7213 */ /* 0x004fe40000000000 */
[----:B------:R-:W-:-:S05]  /*0430*/  SHF.R.S32.HI R3, RZ, 0x9, R3 ;  /* 0x00000009ff037819 */ /* 0x000fca0000011403 */
[----:B------:R-:W-:-:S05]  /*0440*/  IMAD.SHL.U32 R6, R3, 0x8, RZ ;  /* 0x0000000803067824 */ /* 0x000fca00078e00ff */
[-C--:B------:R-:W-:Y:S02]  /*0450*/  IABS R9, R6.reuse ;  /* 0x0000000600097213 */ /* 0x080fe40000000000 */
[----:B------:R-:W-:Y:S02]  /*0460*/  IABS R12, R6 ;  /* 0x00000006000c7213 */ /* 0x000fe40000000000 */
[----:B------:R-:W0:Y:S01]  /*0470*/  I2F.RP R0, R9 ;  /* 0x0000000900007306 */ /* 0x000e220000209400 */
[----:B------:R-:W1:Y:S07]  /*0480*/  LDS R16, [UR9] ;  /* 0x00000009ff107984 */ /* 0x000e6e0008000800 */
[----:B0-----:R-:W0:Y:S02]  /*0490*/  MUFU.RCP R0, R0 ;  /* 0x0000000000007308 */ /* 0x001e240000001000 */
[----:B0-----:R-:W-:-:S02]  /*04a0*/  VIADD R2, R0, 0xffffffe ;  /* 0x0ffffffe00027836 */ /* 0x001fc40000000000 */
[----:B------:R-:W-:-:S04]  /*04b0*/  IMAD.MOV R0, RZ, RZ, -R12 ;  /* 0x000000ffff007224 */ /* 0x000fc800078e0a0c */
[----:B------:R0:W2:Y:S02]  /*04c0*/  F2I.FTZ.U32.TRUNC.NTZ R3, R2 ;  /* 0x0000000200037305 */ /* 0x0000a4000021f000 */
[----:B0-----:R-:W-:Y:S01]  /*04d0*/  IMAD.MOV.U32 R2, RZ, RZ, RZ ;  /* 0x000000ffff027224 */ /* 0x001fe200078e00ff */
[----:B-1----:R-:W-:Y:S01]  /*04e0*/  R2UR UR8, R16 ;  /* 0x00000000100872ca */ /* 0x002fe200000e0000 */
[----:B--2---:R-:W-:-:S04]  /*04f0*/  IMAD.MOV R8, RZ, RZ, -R3 ;  /* 0x000000ffff087224 */ /* 0x004fc800078e0a03 */
[----:B------:R-:W-:Y:S02]  /*0500*/  IMAD R11, R8, R9, RZ ;  /* 0x00000009080b7224 */ /* 0x000fe400078e02ff */
[----:B------:R-:W-:Y:S02]  /*0510*/  IMAD.MOV.U32 R8, RZ, RZ, R10 ;  /* 0x000000ffff087224 */ /* 0x000fe400078e000a */
[----:B------:R-:W-:-:S06]  /*0520*/  IMAD.HI.U32 R3, R3, R11, R2 ;  /* 0x0000000b03037227 */ /* 0x000fcc00078e0002 */
[----:B------:R-:W-:-:S04]  /*0530*/  IMAD.HI.U32 R3, R3, R8, RZ ;  /* 0x0000000803037227 */ /* 0x000fc800078e00ff */
[----:B------:R-:W-:Y:S01]  /*0540*/  IMAD R0, R3, R0, R8 ;  /* 0x0000000003007224 */ /* 0x000fe200078e0208 */
[----:B------:R-:W-:Y:S04]  /*0550*/  BAR.SYNC.DEFER_BLOCKING 0x0 ;  /* 0x0000000000007b1d */ /* 0x000fe80000010000 */
[----:B------:R-:W-:-:S13]  /*0560*/  ISETP.GT.U32.AND P1, PT, R9, R0, PT ;  /* 0x000000000900720c */ /* 0x000fda0003f24070 */
[----:B------:R-:W-:Y:S02]  /*0570*/  @!P1 IMAD.IADD R0, R0, 0x1, -R9 ;  /* 0x0000000100009824 */ /* 0x000fe400078e0a09 */
[----:B------:R-:W-:Y:S01]  /*0580*/  @!P1 VIADD R3, R3, 0x1 ;  /* 0x0000000103039836 */ /* 0x000fe20000000000 */
[----:B------:R-:W-:Y:S02]  /*0590*/  ISETP.NE.AND P1, PT, R6, RZ, PT ;  /* 0x000000ff0600720c */ /* 0x000fe40003f25270 */
[----:B------:R-:W-:Y:S02]  /*05a0*/  ISETP.GE.U32.AND P0, PT, R0, R9, PT ;  /* 0x000000090000720c */ /* 0x000fe40003f06070 */
[----:B------:R-:W-:-:S04]  /*05b0*/  LOP3.LUT R0, R7, R6, RZ, 0x3c, !PT ;  /* 0x0000000607007212 */ /* 0x000fc800078e3cff */
[----:B------:R-:W-:Y:S01]  /*05c0*/  ISETP.GE.AND P2, PT, R0, RZ, PT ;  /* 0x000000ff0000720c */ /* 0x000fe20003f46270 */
[----:B------:R-:W-:-:S06]  /*05d0*/  VIADD R0, R4, 0x7f ;  /* 0x0000007f04007836 */ /* 0x000fcc0000000000 */
[----:B------:R-:W-:-:S04]  /*05e0*/  @P0 VIADD R3, R3, 0x1 ;  /* 0x0000000103030836 */ /* 0x000fc80000000000 */
[----:B------:R-:W-:Y:S01]  /*05f0*/  IMAD.MOV.U32 R2, RZ, RZ, R3 ;  /* 0x000000ffff027224 */ /* 0x000fe200078e0003 */
[----:B------:R-:W-:-:S03]  /*0600*/  SHF.R.S32.HI R3, RZ, 0x1f, R0 ;  /* 0x0000001fff037819 */ /* 0x000fc60000011400 */
[----:B------:R-:W-:Y:S01]  /*0610*/  @!P2 IMAD.MOV R2, RZ, RZ, -R2 ;  /* 0x000000ffff02a224 */ /* 0x000fe200078e0a02 */
[----:B------:R-:W-:Y:S02]  /*0620*/  @!P1 LOP3.LUT R2, RZ, R6, RZ, 0x33, !PT ;  /* 0x00000006ff029212 */ /* 0x000fe400078e33ff */
[----:B------:R-:W-:-:S03]  /*0630*/  LEA.HI R3, R3, R0, RZ, 0x7 ;  /* 0x0000000003037211 */ /* 0x000fc600078f38ff */
[----:B------:R-:W-:Y:S02]  /*0640*/  IMAD.SHL.U32 R10, R2, 0x8, RZ ;  /* 0x00000008020a7824 */ /* 0x000fe400078e00ff */
[----:B------:R-:W-:-:S03]  /*0650*/  IMAD.MOV R2, RZ, RZ, -R2 ;  /* 0x000000ffff027224 */ /* 0x000fc600078e0a02 */
[----:B------:R-:W-:Y:S01]  /*0660*/  LEA.HI.SX32 R3, R3, -R10, 0x19 ;  /* 0x8000000a03037211 */ /* 0x000fe200078fcaff */
[----:B------:R-:W-:-:S03]  /*0670*/  IMAD R12, R6, R2, R7 ;  /* 0x00000002060c7224 */ /* 0x000fc600078e0207 */
[----:B------:R-:W-:Y:S02]  /*0680*/  VIMNMX R13, PT, PT, R3, 0x8, PT ;  /* 0x00000008030d7848 */ /* 0x000fe40003fe0100 */
[----:B------:R-:W-:Y:S02]  /*0690*/  IABS R11, R12 ;  /* 0x0000000c000b7213 */ /* 0x000fe40000000000 */
[-C--:B------:R-:W-:Y:S02]  /*06a0*/  IABS R9, R13.reuse ;  /* 0x0000000d00097213 */ /* 0x080fe40000000000 */
[----:B------:R-:W-:Y:S02]  /*06b0*/  IABS R6, R13 ;  /* 0x0000000d00067213 */ /* 0x000fe40000000000 */
[----:B------:R-:W0:Y:S08]  /*06c0*/  I2F.RP R0, R9 ;  /* 0x0000000900007306 */ /* 0x000e300000209400 */
[----:B0-----:R-:W0:Y:S02]  /*06d0*/  MUFU.RCP R0, R0 ;  /* 0x0000000000007308 */ /* 0x001e240000001000 */
[----:B0-----:R-:W-:-:S02]  /*06e0*/  VIADD R3, R0, 0xffffffe ;  /* 0x0ffffffe00037836 */ /* 0x001fc40000000000 */
[----:B------:R-:W-:-:S04]  /*06f0*/  IMAD.MOV R0, RZ, RZ, -R6 ;  /* 0x000000ffff007224 */ /* 0x000fc800078e0a06 */
[----:B------:R-:W0:Y:S02]  /*0700*/  F2I.FTZ.U32.TRUNC.NTZ R3, R3 ;  /* 0x0000000300037305 */ /* 0x000e24000021f000 */
[----:B0-----:R-:W-:-:S04]  /*0710*/  IMAD.MOV R8, RZ, RZ, -R3 ;  /* 0x000000ffff087224 */ /* 0x001fc800078e0a03 */
[----:B------:R-:W-:-:S04]  /*0720*/  IMAD.MOV.U32 R2, RZ, RZ, R8 ;  /* 0x000000ffff027224 */ /* 0x000fc800078e0008 */
[----:B------:R-:W-:Y:S02]  /*0730*/  IMAD R7, R2, R9, RZ ;  /* 0x0000000902077224 */ /* 0x000fe400078e02ff */
[----:B------:R-:W-:-:S04]  /*0740*/  IMAD.MOV.U32 R2, RZ, RZ, RZ ;  /* 0x000000ffff027224 */ /* 0x000fc800078e00ff */
[----:B------:R-:W-:Y:S02]  /*0750*/  IMAD.HI.U32 R2, R3, R7, R2 ;  /* 0x0000000703027227 */ /* 0x000fe400078e0002 */
[----:B------:R-:W0:Y:S04]  /*0760*/  I2F.RP R3, R15 ;  /* 0x0000000f00037306 */ /* 0x000e280000209400 */
[----:B------:R-:W-:-:S04]  /*0770*/  IMAD.HI.U32 R2, R2, R11, RZ ;  /* 0x0000000b02027227 */ /* 0x000fc800078e00ff */
[----:B------:R-:W-:Y:S01]  /*0780*/  IMAD R0, R2, R0, R11 ;  /* 0x0000000002007224 */ /* 0x000fe200078e020b */
[----:B------:R-:W-:Y:S02]  /*0790*/  IABS R11, R5 ;  /* 0x00000005000b7213 */ /* 0x000fe40000000000 */
[----:B----4-:R-:W-:Y:S02]  /*07a0*/  LOP3.LUT R5, R18, 0x7f, RZ, 0xc0, !PT ;  /* 0x0000007f12057812 */ /* 0x010fe400078ec0ff */
[----:B------:R-:W-:Y:S01]  /*07b0*/  ISETP.GT.U32.AND P1, PT, R9, R0, PT ;  /* 0x000000000900720c */ /* 0x000fe20003f24070 */
[----:B------:R-:W1:Y:S08]  /*07c0*/  I2F.RP R6, R11 ;  /* 0x0000000b00067306 */ /* 0x000e700000209400 */
[----:B0-----:R-:W0:Y:S04]  /*07d0*/  MUFU.RCP R3, R3 ;  /* 0x0000000300037308 */ /* 0x001e280000001000 */
[----:B------:R-:W-:-:S02]  /*07e0*/  @!P1 IMAD.IADD R0, R0, 0x1, -R9 ;  /* 0x0000000100009824 */ /* 0x000fc400078e0a09 */
[----:B------:R-:W-:Y:S01]  /*07f0*/  @!P1 VIADD R2, R2, 0x1 ;  /* 0x0000000102029836 */ /* 0x000fe20000000000 */
[----:B------:R-:W-:Y:S01]  /*0800*/  ISETP.NE.AND P1, PT, R13, RZ, PT ;  /* 0x000000ff0d00720c */ /* 0x000fe20003f25270 */
[----:B-1----:R-:W1:Y:S01]  /*0810*/  MUFU.RCP R6, R6 ;  /* 0x0000000600067308 */ /* 0x002e620000001000 */
[----:B------:R-:W-:Y:S02]  /*0820*/  ISETP.GE.U32.AND P0, PT, R0, R9, PT ;  /* 0x000000090000720c */ /* 0x000fe40003f06070 */
[----:B------:R-:W-:Y:S02]  /*0830*/  LOP3.LUT R0, R12, R13, RZ, 0x3c, !PT ;  /* 0x0000000d0c007212 */ /* 0x000fe400078e3cff */
[----:B------:R-:W-:Y:S02]  /*0840*/  SHF.R.U32.HI R9, RZ, 0x6, R18 ;  /* 0x00000006ff097819 */ /* 0x000fe40000011612 */
[----:B------:R-:W-:Y:S01]  /*0850*/  ISETP.GE.AND P2, PT, R0, RZ, PT ;  /* 0x000000ff0000720c */ /* 0x000fe20003f46270 */
[----:B0-----:R-:W-:Y:S01]  /*0860*/  VIADD R8, R3, 0xffffffe ;  /* 0x0ffffffe03087836 */ /* 0x001fe20000000000 */
[----:B------:R-:W-:-:S03]  /*0870*/  SGXT.U32 R9, R9, 0x1 ;  /* 0x000000010909781a */ /* 0x000fc60000000000 */
[----:B------:R-:W0:Y:S02]  /*0880*/  F2I.FTZ.U32.TRUNC.NTZ R3, R8 ;  /* 0x0000000800037305 */ /* 0x000e24000021f000 */
[----:B------:R-:W-:Y:S02]  /*0890*/  @P0 VIADD R2, R2, 0x1 ;  /* 0x0000000102020836 */ /* 0x000fe40000000000 */
[----:B-1----:R-:W-:Y:S02]  /*08a0*/  VIADD R6, R6, 0xffffffe ;  /* 0x0ffffffe06067836 */ /* 0x002fe40000000000 */
[----:B------:R-:W-:Y:S02]  /*08b0*/  IMAD.MOV.U32 R14, RZ, RZ, R2 ;  /* 0x000000ffff0e7224 */ /* 0x000fe400078e0002 */
[----:B------:R-:W1:Y:S01]  /*08c0*/  F2I.FTZ.U32.TRUNC.NTZ R7, R6 ;  /* 0x0000000600077305 */ /* 0x000e62000021f000 */
[----:B------:R-:W-:Y:S02]  /*08d0*/  IMAD.MOV.U32 R2, RZ, RZ, RZ ;  /* 0x000000ffff027224 */ /* 0x000fe400078e00ff */
[----:B------:R-:W-:Y:S01]  /*08e0*/  @!P2 IMAD.MOV R14, RZ, RZ, -R14 ;  /* 0x000000ffff0ea224 */ /* 0x000fe200078e0a0e */
[----:B------:R-:W-:Y:S01]  /*08f0*/  @!P1 LOP3.LUT R14, RZ, R13, RZ, 0x33, !PT ;  /* 0x0000000dff0e9212 */ /* 0x000fe200078e33ff */
[----:B0-----:R-:W-:-:S04]  /*0900*/  IMAD.MOV R8, RZ, RZ, -R3 ;  /* 0x000000ffff087224 */ /* 0x001fc800078e0a03 */
[----:B------:R-:W-:-:S04]  /*0910*/  IMAD.MOV R0, RZ, RZ, -R14 ;  /* 0x000000ffff007224 */ /* 0x000fc800078e0a0e */
[----:B------:R-:W-:Y:S02]  /*0920*/  IMAD R0, R13, R0, R12 ;  /* 0x000000000d007224 */ /* 0x000fe400078e020c */
[----:B------:R-:W-:Y:S02]  /*0930*/  IMAD R13, R8, R15, RZ ;  /* 0x0000000f080d7224 */ /* 0x000fe400078e02ff */
[----:B------:R-:W-:Y:S02]  /*0940*/  IMAD.IADD R0, R10, 0x1, R0 ;  /* 0x000000010a007824 */ /* 0x000fe400078e0200 */
[----:B------:R-:W-:-:S04]  /*0950*/  IMAD.HI.U32 R2, R3, R13, R2 ;  /* 0x0000000d03027227 */ /* 0x000fc800078e0002 */
[----:B------:R-:W-:Y:S02]  /*0960*/  IMAD R19, R0, 0x80, R5 ;  /* 0x0000008000137824 */ /* 0x000fe400078e0205 */
[----:B------:R-:W-:Y:S02]  /*0970*/  IMAD.SHL.U32 R0, R14, 0x200, RZ ;  /* 0x000002000e007824 */ /* 0x000fe400078e00ff */
[--C-:B-1----:R-:W-:Y:S01]  /*0980*/  IMAD.MOV R6, RZ, RZ, -R7.reuse ;  /* 0x000000ffff067224 */ /* 0x102fe200078e0a07 */
[----:B------:R-:W-:Y:S01]  /*0990*/  IABS R8, R19 ;  /* 0x0000001300087213 */ /* 0x000fe20000000000 */
[----:B------:R0:W-:Y:S01]  /*09a0*/  STL [R1+0xb1c], R19 ;  /* 0x000b1c1301007387 */ /* 0x0001e20000100800 */
[----:B------:R-:W-:Y:S01]  /*09b0*/  LOP3.LUT R14, R0, R9, RZ, 0xfc, !PT ;  /* 0x00000009000e7212 */ /* 0x000fe200078efcff */
[----:B------:R-:W-:Y:S01]  /*09c0*/  IMAD R13, R6, R11, RZ ;  /* 0x0000000b060d7224 */ /* 0x000fe200078e02ff */
[----:B------:R-:W-:Y:S01]  /*09d0*/  ISETP.GE.AND P6, PT, R19, RZ, PT ;  /* 0x000000ff1300720c */ /* 0x000fe20003fc6270 */
[----:B------:R-:W-:Y:S01]  /*09e0*/  IMAD.HI.U32 R2, R2, R8, RZ ;  /* 0x0000000802027227 */ /* 0x000fe200078e00ff */
[----:B------:R-:W-:Y:S01]  /*09f0*/  IABS R3, R14 ;  /* 0x0000000e00037213 */ /* 0x000fe20000000000 */
[----:B------:R-:W-:Y:S01]  /*0a00*/  STL [R1+0xcd8], R0 ;  /* 0x000cd80001007387 */ /* 0x000fe20000100800 */
[C---:B------:R-:W-:Y:S01]  /*0a10*/  LOP3.LUT R9, R14.reuse, 0x6, RZ, 0xfc, !PT ;  /* 0x000000060e097812 */ /* 0x040fe200078efcff */
[----:B------:R-:W-:Y:S01]  /*0a20*/  IMAD.MOV.U32 R6, RZ, RZ, RZ ;  /* 0x000000ffff067224 */ /* 0x000fe200078e00ff */
[----:B------:R-:W-:Y:S01]  /*0a30*/  LOP3.LUT R17, R14, 0xa, RZ, 0xfc, !PT ;  /* 0x0000000a0e117812 */ /* 0x000fe200078efcff */
[----:B------:R-:W-:Y:S01]  /*0a40*/  IMAD.MOV R2, RZ, RZ, -R2 ;  /* 0x000000ffff027224 */ /* 0x000fe200078e0a02 */
[----:B------:R-:W-:Y:S01]  /*0a50*/  IABS R10, R9 ;  /* 0x00000009000a7213 */ /* 0x000fe20000000000 */
[----:B------:R-:W-:Y:S01]  /*0a60*/  IMAD.HI.U32 R13, R7, R13, R6 ;  /* 0x0000000d070d7227 */ /* 0x000fe200078e0006 */
[----:B------:R-:W-:-:S02]  /*0a70*/  SHF.R.U32.HI R7, RZ, 0x5, R18 ;  /* 0x00000005ff077819 */ /* 0x000fc40000011612 */
[----:B------:R-:W-:Y:S01]  /*0a80*/  IABS R12, R17 ;  /* 0x00000011000c7213 */ /* 0x000fe20000000000 */
[----:B------:R-:W-:Y:S01]  /*0a90*/  IMAD.MOV.U32 R6, RZ, RZ, R3 ;  /* 0x000000ffff067224 */ /* 0x000fe200078e0003 */
[----:B------:R-:W-:Y:S01]  /*0aa0*/  R2UR UR7, R7 ;  /* 0x00000000070772ca */ /* 0x000fe200000e0000 */
[----:B------:R-:W-:Y:S01]  /*0ab0*/  IMAD R2, R15, R2, R8 ;  /* 0x000000020f027224 */ /* 0x000fe200078e0208 */
[C---:B------:R-:W-:Y:S01]  /*0ac0*/  LOP3.LUT R7, R14.reuse, 0x2, RZ, 0xfc, !PT ;  /* 0x000000020e077812 */ /* 0x040fe200078efcff */
[----:B------:R-:W-:Y:S01]  /*0ad0*/  IMAD.HI.U32 R3, R13, R6, RZ ;  /* 0x000000060d037227 */ /* 0x000fe200078e00ff */
[----:B------:R-:W-:Y:S02]  /*0ae0*/  LOP3.LUT R16, R14, 0x8, RZ, 0xfc, !PT ;  /* 0x000000080e107812 */ /* 0x000fe400078efcff */
[----:B------:R-:W-:Y:S01]  /*0af0*/  ISETP.GT.U32.AND P0, PT, R15, R2, PT ;  /* 0x000000020f00720c */ /* 0x000fe20003f04070 */
[----:B------:R-:W-:Y:S01]  /*0b00*/  IMAD.MOV R3, RZ, RZ, -R3 ;  /* 0x000000ffff037224 */ /* 0x000fe200078e0a03 */
[----:B------:R-:W-:-:S02]  /*0b10*/  ISETP.GE.AND P4, PT, R7, RZ, PT ;  /* 0x000000ff0700720c */ /* 0x000fc40003f86270 */
[----:B------:R-:W-:Y:S01]  /*0b20*/  IABS R90, R7 ;  /* 0x00000007005a7213 */ /* 0x000fe20000000000 */
[----:B------:R-:W-:Y:S01]  /*0b30*/  IMAD R91, R11, R3, R6 ;  /* 0x000000030b5b7224 */ /* 0x000fe200078e0206 */
[C---:B------:R-:W-:Y:S01]  /*0b40*/  LOP3.LUT R7, R14.reuse, 0x4, RZ, 0xfc, !PT ;  /* 0x000000040e077812 */ /* 0x040fe200078efcff */
[C---:B------:R-:W-:Y:S01]  /*0b50*/  IMAD.HI.U32 R6, R13.reuse, R10, RZ ;  /* 0x0000000a0d067227 */ /* 0x040fe200078e00ff */
[----:B------:R-:W-:Y:S02]  /*0b60*/  IABS R88, R16 ;  /* 0x0000001000587213 */ /* 0x000fe40000000000 */
[----:B------:R-:W-:Y:S01]  /*0b70*/  IABS R8, R7 ;  /* 0x0000000700087213 */ /* 0x000fe20000000000 */
[----:B------:R-:W-:Y:S01]  /*0b80*/  IMAD.HI.U32 R3, R13, R90, RZ ;  /* 0x0000005a0d037227 */ /* 0x000fe200078e00ff */
[----:B------:R-:W-:Y:S02]  /*0b90*/  ISETP.GE.AND P2, PT, R7, RZ, PT ;  /* 0x000000ff0700720c */ /* 0x000fe40003f46270 */
[----:B------:R-:W-:Y:S01]  /*0ba0*/  ISETP.GT.U32.AND P1, PT, R11, R91, PT ;  /* 0x0000005b0b00720c */ /* 0x000fe20003f24070 */
[----:B------:R-:W-:Y:S01]  /*0bb0*/  IMAD.MOV R7, RZ, RZ, -R3 ;  /* 0x000000ffff077224 */ /* 0x000fe200078e0a03 */
[----:B------:R-:W-:Y:S01]  /*0bc0*/  LOP3.LUT R23, R14, 0x56, RZ, 0xfc, !PT ;  /* 0x000000560e177812 */ /* 0x000fe200078efcff */
[----:B------:R-:W-:Y:S01]  /*0bd0*/  @!P0 IMAD.IADD R2, R2, 0x1, -R15 ;  /* 0x0000000102028824 */ /* 0x000fe200078e0a0f */
[C---:B------:R-:W-:Y:S01]  /*0be0*/  LOP3.LUT R21, R14.reuse, 0x58, RZ, 0xfc, !PT ;  /* 0x000000580e157812 */ /* 0x040fe200078efcff */
[----:B------:R-:W-:Y:S01]  /*0bf0*/  IMAD.HI.U32 R3, R13, R8, RZ ;  /* 0x000000080d037227 */ /* 0x000fe200078e00ff */
[----:B0-----:R-:W-:-:S02]  /*0c00*/  LOP3.LUT R19, R14, 0x5c, RZ, 0xfc, !PT ;  /* 0x0000005c0e137812 */ /* 0x001fc400078efcff */
[----:B------:R-:W-:Y:S01]  /*0c10*/  ISETP.GT.U32.AND P3, PT, R15, R2, PT ;  /* 0x000000020f00720c */ /* 0x000fe20003f64070 */
[C---:B------:R-:W-:Y:S01]  /*0c20*/  IMAD R90, R11.reuse, R7, R90 ;  /* 0x000000070b5a7224 */ /* 0x040fe200078e025a */
[----:B------:R-:W-:Y:S01]  /*0c30*/  IABS R62, R21 ;  /* 0x00000015003e7213 */ /* 0x000fe20000000000 */
[----:B------:R-:W-:Y:S01]  /*0c40*/  IMAD.MOV R3, RZ, RZ, -R3 ;  /* 0x000000ffff037224 */ /* 0x000fe200078e0a03 */
[----:B------:R-:W-:Y:S01]  /*0c50*/  IABS R20, R19 ;  /* 0x0000001300147213 */ /* 0x000fe20000000000 */
[----:B------:R-:W-:Y:S01]  /*0c60*/  IMAD.MOV R6, RZ, RZ, -R6 ;  /* 0x000000ffff067224 */ /* 0x000fe200078e0a06 */
[C---:B------:R-:W-:Y:S01]  /*0c70*/  ISETP.GT.U32.AND P0, PT, R11.reuse, R90, PT ;  /* 0x0000005a0b00720c */ /* 0x040fe20003f04070 */
[C---:B------:R-:W-:Y:S01]  /*0c80*/  IMAD R89, R11.reuse, R3, R8 ;  /* 0x000000030b597224 */ /* 0x040fe200078e0208 */
[C---:B------:R-:W-:Y:S01]  /*0c90*/  LOP3.LUT R44, R14.reuse, 0xa0, RZ, 0xfc, !PT ;  /* 0x000000a00e2c7812 */ /* 0x040fe200078efcff */
[----:B------:R-:W-:Y:S01]  /*0ca0*/  IMAD R6, R11, R6, R10 ;  /* 0x000000060b067224 */ /* 0x000fe200078e020a */
[----:B------:R-:W-:Y:S01]  /*0cb0*/  LOP3.LUT R43, R14, 0xa2, RZ, 0xfc, !PT ;  /* 0x000000a20e2b7812 */ /* 0x000fe200078efcff */
[----:B------:R-:W-:Y:S01]  /*0cc0*/  IMAD.HI.U32 R7, R13, R12, RZ ;  /* 0x0000000c0d077227 */ /* 0x000fe200078e00ff */
[----:B------:R-:W-:-:S02]  /*0cd0*/  ISETP.GT.U32.AND P5, PT, R11, R89, PT ;  /* 0x000000590b00720c */ /* 0x000fc40003fa4070 */
[----:B------:R-:W-:Y:S01]  /*0ce0*/  LOP3.LUT R27, R14, 0xe2, RZ, 0xfc, !PT ;  /* 0x000000e20e1b7812 */ /* 0x000fe200078efcff */
[----:B------:R-:W-:Y:S01]  /*0cf0*/  @!P3 IMAD.IADD R2, R2, 0x1, -R15 ;  /* 0x000000010202b824 */ /* 0x000fe200078e0a0f */
[C---:B------:R-:W-:Y:S01]  /*0d00*/  ISETP.GT.U32.AND P3, PT, R11.reuse, R6, PT ;  /* 0x000000060b00720c */ /* 0x040fe20003f64070 */
[----:B------:R-:W-:Y:S02]  /*0d10*/  IMAD.MOV R7, RZ, RZ, -R7 ;  /* 0x000000ffff077224 */ /* 0x000fe400078e0a07 */
[--C-:B------:R-:W-:Y:S02]  /*0d20*/  @!P0 IMAD.IADD R90, R90, 0x1, -R11.reuse ;  /* 0x000000015a5a8824 */ /* 0x100fe400078e0a0b */
[----:B------:R-:W-:Y:S02]  /*0d30*/  @!P6 IMAD.MOV R2, RZ, RZ, -R2 ;  /* 0x000000ffff02e224 */ /* 0x000fe400078e0a02 */
[C---:B------:R-:W-:Y:S01]  /*0d40*/  IMAD R87, R11.reuse, R7, R12 ;  /* 0x000000070b577224 */ /* 0x040fe200078e020c */
[----:B------:R-:W-:Y:S01]  /*0d50*/  ISETP.GT.U32.AND P6, PT, R11, R90, PT ;  /* 0x0000005a0b00720c */ /* 0x000fe20003fc4070 */
[--C-:B------:R-:W-:Y:S01]  /*0d60*/  @!P5 IMAD.IADD R89, R89, 0x1, -R11.reuse ;  /* 0x000000015959d824 */ /* 0x100fe200078e0a0b */
[----:B------:R-:W-:Y:S01]  /*0d70*/  LEA.HI R12, R18, R0, RZ, 0x1a ;  /* 0x00000000120c7211 */ /* 0x000fe200078fd0ff */
[--C-:B------:R-:W-:Y:S01]  /*0d80*/  @!P1 IMAD.IADD R91, R91, 0x1, -R11.reuse ;  /* 0x000000015b5b9824 */ /* 0x100fe200078e0a0b */
[----:B------:R-:W-:Y:S01]  /*0d90*/  ISETP.NE.AND P1, PT, R4, RZ, PT ;  /* 0x000000ff0400720c */ /* 0x000fe20003f25270 */
[----:B------:R-:W-:Y:S01]  /*0da0*/  @!P3 IMAD.IADD R6, R6, 0x1, -R11 ;  /* 0x000000010606b824 */ /* 0x000fe200078e0a0b */
[----:B------:R-:W-:Y:S01]  /*0db0*/  ISETP.GT.U32.AND P5, PT, R11, R89, PT ;  /* 0x000000590b00720c */ /* 0x000fe20003fa4070 */
[----:B------:R-:W-:Y:S01]  /*0dc0*/  IMAD.HI.U32 R3, R13, R88, RZ ;  /* 0x000000580d037227 */ /* 0x000fe200078e00ff */
[----:B------:R-:W-:-:S02]  /*0dd0*/  LOP3.LUT R7, R14, 0xc, RZ, 0xfc, !PT ;  /* 0x0000000c0e077812 */ /* 0x000fc400078efcff */
[C---:B------:R-:W-:Y:S01]  /*0de0*/  ISETP.GT.U32.AND P3, PT, R11.reuse, R6, PT ;  /* 0x000000060b00720c */ /* 0x040fe20003f64070 */
[----:B------:R-:W-:Y:S01]  /*0df0*/  VIADD R10, R12, 0xe ;  /* 0x0000000e0c0a7836 */ /* 0x000fe20000000000 */
[----:B------:R-:W-:Y:S01]  /*0e00*/  IABS R86, R7 ;  /* 0x0000000700567213 */ /* 0x000fe20000000000 */
[----:B------:R-:W-:Y:S01]  /*0e10*/  IMAD.MOV R3, RZ, RZ, -R3 ;  /* 0x000000ffff037224 */ /* 0x000fe200078e0a03 */
[C---:B------:R-:W-:Y:S01]  /*0e20*/  ISETP.GT.U32.AND P0, PT, R11.reuse, R91, PT ;  /* 0x0000005b0b00720c */ /* 0x040fe20003f04070 */
[----:B------:R-:W-:Y:S01]  /*0e30*/  @!P6 IMAD.IADD R90, R90, 0x1, -R11 ;  /* 0x000000015a5ae824 */ /* 0x000fe200078e0a0b */
[----:B------:R-:W-:Y:S01]  /*0e40*/  IABS R8, R10 ;  /* 0x0000000a00087213 */ /* 0x000fe20000000000 */
[C---:B------:R-:W-:Y:S01]  /*0e50*/  IMAD R88, R11.reuse, R3, R88 ;  /* 0x000000030b587224 */ /* 0x040fe200078e0258 */
[----:B------:R-:W-:Y:S01]  /*0e60*/  ISETP.GT.U32.AND P6, PT, R11, R87, PT ;  /* 0x000000570b00720c */ /* 0x000fe20003fc4070 */
[----:B------:R-:W-:Y:S01]  /*0e70*/  IMAD.HI.U32 R3, R13, R86, RZ ;  /* 0x000000560d037227 */ /* 0x000fe200078e00ff */
[----:B------:R-:W-:-:S02]  /*0e80*/  @!P1 LOP3.LUT R2, RZ, R4, RZ, 0x33, !PT ;  /* 0x00000004ff029212 */ /* 0x000fc400078e33ff */
[----:B------:R-:W-:Y:S01]  /*0e90*/  ISETP.GT.U32.AND P1, PT, R11, R88, PT ;  /* 0x000000580b00720c */ /* 0x000fe20003f24070 */
[----:B------:R-:W-:Y:S01]  /*0ea0*/  @!P5 IMAD.IADD R89, R89, 0x1, -R11 ;  /* 0x000000015959d824 */ /* 0x000fe200078e0a0b */
[----:B------:R-:W-:Y:S01]  /*0eb0*/  ISETP.GE.AND P5, PT, R9, RZ, PT ;  /* 0x000000ff0900720c */ /* 0x000fe20003fa6270 */
[----:B------:R-:W-:Y:S01]  /*0ec0*/  IMAD.HI.U32 R4, R13, R8, RZ ;  /* 0x000000080d047227 */ /* 0x000fe200078e00ff */
[C---:B------:R-:W-:Y:S02]  /*0ed0*/  LOP3.LUT R9, R14.reuse, 0x1a, RZ, 0xfc, !PT ;  /* 0x0000001a0e097812 */ /* 0x040fe400078efcff */
[----:B------:R-:W-:Y:S01]  /*0ee0*/  LOP3.LUT R18, R14, 0x22, RZ, 0xfc, !PT ;  /* 0x000000220e127812 */ /* 0x000fe200078efcff */
[----:B------:R-:W-:Y:S02]  /*0ef0*/  IMAD.MOV R3, RZ, RZ, -R3 ;  /* 0x000000ffff037224 */ /* 0x000fe400078e0a03 */
[--C-:B------:R-:W-:Y:S01]  /*0f00*/  @!P3 IMAD.IADD R6, R6, 0x1, -R11.reuse ;  /* 0x000000010606b824 */ /* 0x100fe200078e0a0b */
[----:B------:R-:W-:Y:S01]  /*0f10*/  ISETP.GE.AND P3, PT, R16, RZ, PT ;  /* 0x000000ff1000720c */ /* 0x000fe20003f66270 */
[----:B------:R-:W-:Y:S01]  /*0f20*/  IMAD.MOV R4, RZ, RZ, -R4 ;  /* 0x000000ffff047224 */ /* 0x000fe200078e0a04 */
[----:B------:R-:W-:Y:S01]  /*0f30*/  IABS R78, R18 ;  /* 0x00000012004e7213 */ /* 0x000fe20000000000 */
[----:B------:R-:W-:Y:S01]  /*0f40*/  IMAD R86, R11, R3, R86 ;  /* 0x000000030b567224 */ /* 0x000fe200078e0256 */
[C---:B------:R-:W-:Y:S01]  /*0f50*/  LOP3.LUT R3, R14.reuse, 0x10, RZ, 0xfc, !PT ;  /* 0x000000100e037812 */ /* 0x040fe200078efcff */
[--C-:B------:R-:W-:Y:S01]  /*0f60*/  @!P0 IMAD.IADD R91, R91, 0x1, -R11.reuse ;  /* 0x000000015b5b8824 */ /* 0x100fe200078e0a0b */
[C---:B------:R-:W-:Y:S01]  /*0f70*/  ISETP.GE.AND P0, PT, R14.reuse, RZ, PT ;  /* 0x000000ff0e00720c */ /* 0x040fe20003f06270 */
[----:B------:R-:W-:Y:S01]  /*0f80*/  @!P6 IMAD.IADD R87, R87, 0x1, -R11 ;  /* 0x000000015757e824 */ /* 0x000fe200078e0a0b */
[----:B------:R-:W-:Y:S01]  /*0f90*/  ISETP.GE.AND P6, PT, R7, RZ, PT ;  /* 0x000000ff0700720c */ /* 0x000fe20003fc6270 */
[C---:B------:R-:W-:Y:S01]  /*0fa0*/  IMAD R4, R11.reuse, R4, R8 ;  /* 0x000000040b047224 */ /* 0x040fe200078e0208 */
[----:B------:R-:W-:Y:S01]  /*0fb0*/  IABS R8, R3 ;  /* 0x0000000300087213 */ /* 0x000fe20000000000 */
[----:B------:R-:W-:Y:S01]  /*0fc0*/  IMAD.MOV.U32 R15, RZ, RZ, R6 ;  /* 0x000000ffff0f7224 */ /* 0x000fe200078e0006 */
[----:B------:R-:W-:Y:S01]  /*0fd0*/  LOP3.LUT R6, R14, 0x12, RZ, 0xfc, !PT ;  /* 0x000000120e067812 */ /* 0x000fe200078efcff */
[----:B------:R-:W-:Y:S01]  /*0fe0*/  @!P2 IMAD.MOV R89, RZ, RZ, -R89 ;  /* 0x000000ffff59a224 */ /* 0x000fe200078e0a59 */
[C---:B------:R-:W-:Y:S01]  /*0ff0*/  ISETP.GT.U32.AND P2, PT, R11.reuse, R86, PT ;  /* 0x000000560b00720c */ /* 0x040fe20003f44070 */
[----:B------:R-:W-:Y:S01]  /*1000*/  @!P4 IMAD.MOV R90, RZ, RZ, -R90 ;  /* 0x000000ffff5ac224 */ /* 0x000fe200078e0a5a */
[C---:B------:R-:W-:Y:S01]  /*1010*/  ISETP.GT.U32.AND P4, PT, R11.reuse, R87, PT ;  /* 0x000000570b00720c */ /* 0x040fe20003f84070 */
[----:B------:R-:W-:Y:S01]  /*1020*/  @!P5 IMAD.MOV R15, RZ, RZ, -R15 ;  /* 0x000000ffff0fd224 */ /* 0x000fe200078e0a0f */
[----:B------:R-:W-:Y:S01]  /*1030*/  ISETP.GT.U32.AND P5, PT, R11, R4, PT ;  /* 0x000000040b00720c */ /* 0x000fe20003fa4070 */
[----:B------:R-:W-:Y:S01]  /*1040*/  @!P1 IMAD.IADD R88, R88, 0x1, -R11 ;  /* 0x0000000158589824 */ /* 0x000fe200078e0a0b */
[----:B------:R-:W-:Y:S01]  /*1050*/  ISETP.GE.AND P1, PT, R17, RZ, PT ;  /* 0x000000ff1100720c */ /* 0x000fe20003f26270 */
[----:B------:R-:W-:Y:S01]  /*1060*/  @!P0 IMAD.MOV R91, RZ, RZ, -R91 ;  /* 0x000000ffff5b8224 */ /* 0x000fe200078e0a5b */
[----:B------:R-:W-:Y:S01]  /*1070*/  IABS R84, R6 ;  /* 0x0000000600547213 */ /* 0x000fe20000000000 */
[----:B------:R-:W-:Y:S01]  /*1080*/  VIADD R16, R12, 0x1e ;  /* 0x0000001e0c107836 */ /* 0x000fe20000000000 */
[----:B------:R-:W-:-:S02]  /*1090*/  ISETP.GT.U32.AND P0, PT, R11, R88, PT ;  /* 0x000000580b00720c */ /* 0x000fc40003f04070 */
[----:B------:R-:W-:Y:S01]  /*10a0*/  LOP3.LUT R7, R14, 0x14, RZ, 0xfc, !PT ;  /* 0x000000140e077812 */ /* 0x000fe200078efcff */
[--C-:B------:R-:W-:Y:S01]  /*10b0*/  @!P2 IMAD.IADD R86, R86, 0x1, -R11.reuse ;  /* 0x000000015656a824 */ /* 0x100fe200078e0a0b */
[----:B------:R-:W-:Y:S01]  /*10c0*/  ISETP.GE.AND P2, PT, R6, RZ, PT ;  /* 0x000000ff0600720c */ /* 0x000fe20003f46270 */
[--C-:B------:R-:W-:Y:S01]  /*10d0*/  @!P4 IMAD.IADD R87, R87, 0x1, -R11.reuse ;  /* 0x000000015757c824 */ /* 0x100fe200078e0a0b */
[----:B------:R-:W-:Y:S01]  /*10e0*/  ISETP.GE.AND P4, PT, R3, RZ, PT ;  /* 0x000000ff0300720c */ /* 0x000fe20003f86270 */
[----:B------:R-:W-:Y:S01]  /*10f0*/  @!P5 IMAD.IADD R4, R4, 0x1, -R11 ;  /* 0x000000010404d824 */ /* 0x000fe200078e0a0b */
[----:B------:R-:W-:Y:S01]  /*1100*/  ISETP.GT.U32.AND P5, PT, R11, R86, PT ;  /* 0x000000560b00720c */ /* 0x000fe20003fa4070 */
[----:B------:R-:W-:Y:S01]  /*1110*/  IMAD.HI.U32 R3, R13, R8, RZ ;  /* 0x000000080d037227 */ /* 0x000fe200078e00ff */
[----:B------:R-:W-:Y:S01]  /*1120*/  STL [R1+0xcdc], R91 ;  /* 0x000cdc5b01007387 */ /* 0x000fe20000100800 */
[----:B------:R-:W-:Y:S02]  /*1130*/  LOP3.LUT R17, R14, 0x20, RZ, 0xfc, !PT ;  /* 0x000000200e117812 */ /* 0x000fe400078efcff */
[----:B------:R-:W-:Y:S01]  /*1140*/  IMAD.MOV R3, RZ, RZ, -R3 ;  /* 0x000000ffff037224 */ /* 0x000fe200078e0a03 */
[----:B------:R-:W-:Y:S01]  /*1150*/  STL [R1+0xce0], R90 ;  /* 0x000ce05a01007387 */ /* 0x000fe20000100800 */
[--C-:B------:R-:W-:Y:S01]  /*1160*/  @!P0 IMAD.IADD R88, R88, 0x1, -R11.reuse ;  /* 0x0000000158588824 */ /* 0x100fe200078e0a0b */
[----:B------:R-:W-:Y:S01]  /*1170*/  ISETP.GE.AND P0, PT, R10, RZ, PT ;  /* 0x000000ff0a00720c */ /* 0x000fe20003f06270 */
[----:B------:R-:W-:Y:S01]  /*1180*/  IMAD R85, R11, R3, R8 ;  /* 0x000000030b557224 */ /* 0x000fe200078e0208 */
[----:B------:R-:W-:Y:S01]  /*1190*/  LOP3.LUT R3, R14, 0x16, RZ, 0xfc, !PT ;  /* 0x000000160e037812 */ /* 0x000fe200078efcff */
[----:B------:R-:W-:Y:S01]  /*11a0*/  IMAD.HI.U32 R6, R13, R84, RZ ;  /* 0x000000540d067227 */ /* 0x000fe200078e00ff */
[----:B------:R-:W-:Y:S01]  /*11b0*/  IABS R10, R9 ;  /* 0x00000009000a7213 */ /* 0x000fe20000000000 */
[----:B------:R-:W-:Y:S01]  /*11c0*/  STL [R1+0xce4], R89 ;  /* 0x000ce45901007387 */ /* 0x000fe20000100800 */
[----:B------:R-:W-:Y:S01]  /*11d0*/  IABS R8, R3 ;  /* 0x0000000300087213 */ /* 0x000fe20000000000 */
[----:B------:R-:W-:Y:S01]  /*11e0*/  @!P3 IMAD.MOV R88, RZ, RZ, -R88 ;  /* 0x000000ffff58b224 */ /* 0x000fe200078e0a58 */
[C---:B------:R-:W-:Y:S01]  /*11f0*/  ISETP.GT.U32.AND P3, PT, R11.reuse, R4, PT ;  /* 0x000000040b00720c */ /* 0x040fe20003f64070 */
[----:B------:R-:W-:Y:S01]  /*1200*/  @!P5 IMAD.IADD R86, R86, 0x1, -R11 ;  /* 0x000000015656d824 */ /* 0x000fe200078e0a0b */
[----:B------:R-:W-:Y:S01]  /*1210*/  ISETP.GT.U32.AND P5, PT, R11, R85, PT ;  /* 0x000000550b00720c */ /* 0x000fe20003fa4070 */
[----:B------:R-:W-:Y:S01]  /*1220*/  IMAD.MOV R6, RZ, RZ, -R6 ;  /* 0x000000ffff067224 */ /* 0x000fe200078e0a06 */
[----:B------:R0:W-:Y:S01]  /*1230*/  STL [R1+0x230], R15 ;  /* 0x0002300f01007387 */ /* 0x0001e20000100800 */
[----:B------:R-:W-:Y:S01]  /*1240*/  @!P1 IMAD.MOV R87, RZ, RZ, -R87 ;  /* 0x000000ffff579224 */ /* 0x000fe200078e0a57 */
[----:B------:R-:W-:Y:S01]  /*1250*/  ISETP.GE.AND P1, PT, R7, RZ, PT ;  /* 0x000000ff0700720c */ /* 0x000fe20003f26270 */
[C---:B------:R-:W-:Y:S01]  /*1260*/  IMAD R84, R11.reuse, R6, R84 ;  /* 0x000000060b547224 */ /* 0x040fe200078e0254 */
[----:B------:R-:W-:Y:S01]  /*1270*/  IABS R7, R7 ;  /* 0x0000000700077213 */ /* 0x000fe20000000000 */
[----:B------:R-:W-:Y:S01]  /*1280*/  @!P6 IMAD.MOV R86, RZ, RZ, -R86 ;  /* 0x000000ffff56e224 */ /* 0x000fe200078e0a56 */
[----:B------:R-:W-:Y:S02]  /*1290*/  STL [R1+0xce8], R88 ;  /* 0x000ce85801007387 */ /* 0x000fe40000100800 */
[----:B------:R-:W-:Y:S01]  /*12a0*/  ISETP.GT.U32.AND P6, PT, R11, R84, PT ;  /* 0x000000540b00720c */ /* 0x000fe20003fc4070 */
[----:B------:R-:W-:Y:S01]  /*12b0*/  IMAD.MOV.U32 R6, RZ, RZ, R7 ;  /* 0x000000ffff067224 */ /* 0x000fe200078e0007 */
[----:B------:R-:W-:Y:S01]  /*12c0*/  LOP3.LUT R7, R14, 0x18, RZ, 0xfc, !PT ;  /* 0x000000180e077812 */ /* 0x000fe200078efcff */
[--C-:B------:R-:W-:Y:S01]  /*12d0*/  @!P3 IMAD.IADD R4, R4, 0x1, -R11.reuse ;  /* 0x000000010404b824 */ /* 0x100fe200078e0a0b */
[----:B------:R-:W-:Y:S01]  /*12e0*/  ISETP.GE.AND P3, PT, R3, RZ, PT ;  /* 0x000000ff0300720c */ /* 0x000fe20003f66270 */
[----:B------:R-:W-:Y:S01]  /*12f0*/  @!P5 IMAD.IADD R85, R85, 0x1, -R11 ;  /* 0x000000015555d824 */ /* 0x000fe200078e0a0b */
[----:B------:R-:W-:Y:S01]  /*1300*/  IABS R82, R7 ;  /* 0x0000000700527213 */ /* 0x000fe20000000000 */
[----:B------:R-:W-:Y:S01]  /*1310*/  IMAD.HI.U32 R3, R13, R6, RZ ;  /* 0x000000060d037227 */ /* 0x000fe200078e00ff */
[----:B0-----:R-:W-:Y:S01]  /*1320*/  LOP3.LUT R15, R14, 0x1c, RZ, 0xfc, !PT ;  /* 0x0000001c0e0f7812 */ /* 0x001fe200078efcff */
[----:B------:R-:W-:Y:S01]  /*1330*/  STL [R1+0xcec], R87 ;  /* 0x000cec5701007387 */ /* 0x000fe20000100800 */
[----:B------:R-:W-:Y:S01]  /*1340*/  ISETP.GT.U32.AND P5, PT, R11, R85, PT ;  /* 0x000000550b00720c */ /* 0x000fe20003fa4070 */
[----:B------:R-:W-:Y:S01]  /*1350*/  IMAD.MOV R83, RZ, RZ, -R3 ;  /* 0x000000ffff537224 */ /* 0x000fe200078e0a03 */
[----:B------:R-:W-:Y:S01]  /*1360*/  IABS R80, R15 ;  /* 0x0000000f00507213 */ /* 0x000fe20000000000 */
[----:B------:R-:W-:Y:S01]  /*1370*/  IMAD.HI.U32 R3, R13, R8, RZ ;  /* 0x000000080d037227 */ /* 0x000fe200078e00ff */
[----:B------:R-:W-:Y:S03]  /*1380*/  STL [R1+0xcf0], R86 ;  /* 0x000cf05601007387 */ /* 0x000fe60000100800 */
[----:B------:R-:W-:-:S02]  /*1390*/  @!P6 IMAD.IADD R84, R84, 0x1, -R11 ;  /* 0x000000015454e824 */ /* 0x000fc400078e0a0b */
[----:B------:R-:W-:Y:S02]  /*13a0*/  IMAD.MOV R3, RZ, RZ, -R3 ;  /* 0x000000ffff037224 */ /* 0x000fe400078e0a03 */
[----:B------:R-:W-:Y:S01]  /*13b0*/  IMAD.MOV.U32 R0, RZ, RZ, R4 ;  /* 0x000000ffff007224 */ /* 0x000fe200078e0004 */
[C---:B------:R-:W-:Y:S01]  /*13c0*/  ISETP.GT.U32.AND P6, PT, R11.reuse, R84, PT ;  /* 0x000000540b00720c */ /* 0x040fe20003fc4070 */
[C---:B------:R-:W-:Y:S02]  /*13d0*/  IMAD R83, R11.reuse, R83, R6 ;  /* 0x000000530b537224 */ /* 0x040fe400078e0206 */
[----:B------:R-:W-:Y:S01]  /*13e0*/  IMAD R4, R11, R3, R8 ;  /* 0x000000030b047224 */ /* 0x000fe200078e0208 */
[----:B------:R-:W-:Y:S01]  /*13f0*/  IABS R8, R17 ;  /* 0x0000001100087213 */ /* 0x000fe20000000000 */
[----:B------:R-:W-:-:S04]  /*1400*/  IMAD.HI.U32 R3, R13, R82, RZ ;  /* 0x000000520d037227 */ /* 0x000fc800078e00ff */
[----:B------:R-:W-:Y:S01]  /*1410*/  @!P5 IMAD.IADD R85, R85, 0x1, -R11 ;  /* 0x000000015555d824 */ /* 0x000fe200078e0a0b */
[----:B------:R-:W-:Y:S01]  /*1420*/  ISETP.GT.U32.AND P5, PT, R11, R83, PT ;  /* 0x000000530b00720c */ /* 0x000fe20003fa4070 */
[----:B------:R-:W-:-:S04]  /*1430*/  IMAD.HI.U32 R6, R13, R10, RZ ;  /* 0x0000000a0d067227 */ /* 0x000fc800078e00ff */
[----:B------:R-:W-:Y:S02]  /*1440*/  IMAD.MOV R3, RZ, RZ, -R3 ;  /* 0x000000ffff037224 */ /* 0x000fe400078e0a03 */
[----:B------:R-:W-:Y:S02]  /*1450*/  IMAD.MOV R6, RZ, RZ, -R6 ;  /* 0x000000ffff067224 */ /* 0x000fe400078e0a06 */
[C---:B------:R-:W-:Y:S02]  /*1460*/  IMAD R82, R11.reuse, R3, R82 ;  /* 0x000000030b527224 */ /* 0x040fe400078e0252 */
[C---:B------:R-:W-:Y:S01]  /*1470*/  IMAD R81, R11.reuse, R6, R10 ;  /* 0x000000060b517224 */ /* 0x040fe200078e020a */
[----:B------:R-:W-:Y:S01]  /*1480*/  IABS R6, R16 ;  /* 0x0000001000067213 */ /* 0x000fe20000000000 */
[--C-:B------:R-:W-:Y:S01]  /*1490*/  @!P6 IMAD.IADD R84, R84, 0x1, -R11.reuse ;  /* 0x000000015454e824 */ /* 0x100fe200078e0a0b */
[----:B------:R-:W-:Y:S01]  /*14a0*/  ISETP.GT.U32.AND P6, PT, R11, R82, PT ;  /* 0x000000520b00720c */ /* 0x000fe20003fc4070 */
[----:B------:R-:W-:Y:S01]  /*14b0*/  @!P5 IMAD.IADD R83, R83, 0x1, -R11 ;  /* 0x000000015353d824 */ /* 0x000fe200078e0a0b */
[C---:B------:R-:W-:Y:S01]  /*14c0*/  ISETP.GT.U32.AND P5, PT, R11.reuse, R81, PT ;  /* 0x000000510b00720c */ /* 0x040fe20003fa4070 */
[----:B------:R-:W-:Y:S01]  /*14d0*/  @!P4 IMAD.MOV R85, RZ, RZ, -R85 ;  /* 0x000000ffff55c224 */ /* 0x000fe200078e0a55 */
[----:B------:R-:W-:Y:S01]  /*14e0*/  ISETP.GT.U32.AND P4, PT, R11, R4, PT ;  /* 0x000000040b00720c */ /* 0x000fe20003f84070 */
[----:B------:R-:W-:-:S04]  /*14f0*/  IMAD.HI.U32 R3, R13, R80, RZ ;  /* 0x000000500d037227 */ /* 0x000fc800078e00ff */
[----:B------:R-:W-:Y:S02]  /*1500*/  IMAD.MOV R3, RZ, RZ, -R3 ;  /* 0x000000ffff037224 */ /* 0x000fe400078e0a03 */
[----:B------:R-:W-:Y:S02]  /*1510*/  @!P2 IMAD.MOV R84, RZ, RZ, -R84 ;  /* 0x000000ffff54a224 */ /* 0x000fe400078e0a54 */
[--C-:B------:R-:W-:Y:S02]  /*1520*/  @!P6 IMAD.IADD R82, R82, 0x1, -R11.reuse ;  /* 0x000000015252e824 */ /* 0x100fe400078e0a0b */
[----:B------:R-:W-:Y:S02]  /*1530*/  @!P5 IMAD.IADD R81, R81, 0x1, -R11 ;  /* 0x000000015151d824 */ /* 0x000fe400078e0a0b */
[C---:B------:R-:W-:Y:S01]  /*1540*/  IMAD R80, R11.reuse, R3, R80 ;  /* 0x000000030b507224 */ /* 0x040fe200078e0250 */
[----:B------:R-:W-:Y:S01]  /*1550*/  ISETP.GT.U32.AND P5, PT, R11, R82, PT ;  /* 0x000000520b00720c */ /* 0x000fe20003fa4070 */
[----:B------:R-:W-:Y:S01]  /*1560*/  IMAD.HI.U32 R3, R13, R6, RZ ;  /* 0x000000060d037227 */ /* 0x000fe200078e00ff */
[----:B------:R-:W-:-:S03]  /*1570*/  ISETP.GT.U32.AND P2, PT, R11, R81, PT ;  /* 0x000000510b00720c */ /* 0x000fc60003f44070 */
[----:B------:R-:W-:Y:S01]  /*1580*/  @!P4 IMAD.IADD R4, R4, 0x1, -R11 ;  /* 0x000000010404c824 */ /* 0x000fe200078e0a0b */
[C---:B------:R-:W-:Y:S01]  /*1590*/  ISETP.GT.U32.AND P4, PT, R11.reuse, R83, PT ;  /* 0x000000530b00720c */ /* 0x040fe20003f84070 */
[----:B------:R-:W-:Y:S02]  /*15a0*/  IMAD.MOV R3, RZ, RZ, -R3 ;  /* 0x000000ffff037224 */ /* 0x000fe400078e0a03 */
[----:B------:R-:W-:Y:S01]  /*15b0*/  @!P0 IMAD.MOV R0, RZ, RZ, -R0 ;  /* 0x000000ffff008224 */ /* 0x000fe200078e0a00 */
[C---:B------:R-:W-:Y:S01]  /*15c0*/  ISETP.GT.U32.AND P6, PT, R11.reuse, R4, PT ;  /* 0x000000040b00720c */ /* 0x040fe20003fc4070 */
[----:B------:R-:W-:Y:S01]  /*15d0*/  IMAD R6, R11, R3, R6 ;  /* 0x000000030b067224 */ /* 0x000fe200078e0206 */
[----:B------:R-:W-:Y:S01]  /*15e0*/  ISETP.GE.AND P0, PT, R7, RZ, PT ;  /* 0x000000ff0700720c */ /* 0x000fe20003f06270 */
[----:B------:R-:W-:Y:S01]  /*15f0*/  @!P5 IMAD.IADD R82, R82, 0x1, -R11 ;  /* 0x000000015252d824 */ /* 0x000fe200078e0a0b */
[----:B------:R0:W-:Y:S01]  /*1600*/  STL [R1+0x26c], R0 ;  /* 0x00026c0001007387 */ /* 0x0001e20000100800 */
[----:B------:R-:W-:Y:S01]  /*1610*/  IMAD.HI.U32 R3, R13, R8, RZ ;  /* 0x000000080d037227 */ /* 0x000fe200078e00ff */
[----:B------:R-:W-:-:S02]  /*1620*/  ISETP.GT.U32.AND P5, PT, R11, R6, PT ;  /* 0x000000060b00720c */ /* 0x000fc40003fa4070 */
[----:B------:R-:W-:Y:S01]  /*1630*/  STL [R1+0xcf4], R85 ;  /* 0x000cf45501007387 */ /* 0x000fe20000100800 */
[----:B------:R-:W-:Y:S02]  /*1640*/  IMAD.MOV R3, RZ, RZ, -R3 ;  /* 0x000000ffff037224 */ /* 0x000fe400078e0a03 */
[--C-:B------:R-:W-:Y:S01]  /*1650*/  @!P4 IMAD.IADD R83, R83, 0x1, -R11.reuse ;  /* 0x000000015353c824 */ /* 0x100fe200078e0a0b */
[----:B------:R-:W-:Y:S01]  /*1660*/  ISETP.GT.U32.AND P4, PT, R11, R80, PT ;  /* 0x000000500b00720c */ /* 0x000fe20003f84070 */
[--C-:B------:R-:W-:Y:S01]  /*1670*/  @!P6 IMAD.IADD R4, R4, 0x1, -R11.reuse ;  /* 0x000000010404e824 */ /* 0x100fe200078e0a0b */
[----:B------:R-:W-:Y:S01]  /*1680*/  ISETP.GE.AND P6, PT, R9, RZ, PT ;  /* 0x000000ff0900720c */ /* 0x000fe20003fc6270 */
[----:B------:R-:W-:Y:S01]  /*1690*/  IMAD R79, R11, R3, R8 ;  /* 0x000000030b4f7224 */ /* 0x000fe200078e0208 */
[----:B------:R-:W-:Y:S01]  /*16a0*/  LOP3.LUT R9, R14, 0x24, RZ, 0xfc, !PT ;  /* 0x000000240e097812 */ /* 0x000fe200078efcff */
[----:B------:R-:W-:Y:S01]  /*16b0*/  IMAD.HI.U32 R7, R13, R78, RZ ;  /* 0x0000004e0d077227 */ /* 0x000fe200078e00ff */
[----:B------:R-:W-:Y:S02]  /*16c0*/  STL [R1+0xcf8], R84 ;  /* 0x000cf85401007387 */ /* 0x000fe40000100800 */
[----:B------:R-:W-:Y:S01]  /*16d0*/  IABS R10, R9 ;  /* 0x00000009000a7213 */ /* 0x000fe20000000000 */
[----:B------:R-:W-:-:S02]  /*16e0*/  @!P5 IMAD.IADD R6, R6, 0x1, -R11 ;  /* 0x000000010606d824 */ /* 0x000fc400078e0a0b */
[----:B------:R-:W-:Y:S02]  /*16f0*/  IMAD.MOV R7, RZ, RZ, -R7 ;  /* 0x000000ffff077224 */ /* 0x000fe400078e0a07 */
[----:B------:R-:W-:Y:S01]  /*1700*/  IMAD.HI.U32 R3, R13, R10, RZ ;  /* 0x0000000a0d037227 */ /* 0x000fe200078e00ff */
[----:B------:R-:W-:-:S03]  /*1710*/  ISETP.GT.U32.AND P5, PT, R11, R6, PT ;  /* 0x000000060b00720c */ /* 0x000fc60003fa4070 */
[----:B------:R-:W-:Y:S02]  /*1720*/  IMAD.MOV R3, RZ, RZ, -R3 ;  /* 0x000000ffff037224 */ /* 0x000fe400078e0a03 */
[--C-:B------:R-:W-:Y:S01]  /*1730*/  @!P2 IMAD.IADD R81, R81, 0x1, -R11.reuse ;  /* 0x000000015151a824 */ /* 0x100fe200078e0a0b */
[----:B------:R-:W-:Y:S01]  /*1740*/  ISETP.GE.AND P2, PT, R15, RZ, PT ;  /* 0x000000ff0f00720c */ /* 0x000fe20003f46270 */
[C---:B------:R-:W-:Y:S01]  /*1750*/  IMAD R77, R11.reuse, R3, R10 ;  /* 0x000000030b4d7224 */ /* 0x040fe200078e020a */
[----:B------:R-:W-:Y:S01]  /*1760*/  LOP3.LUT R15, R14, 0x26, RZ, 0xfc, !PT ;  /* 0x000000260e0f7812 */ /* 0x000fe200078efcff */
[--C-:B------:R-:W-:Y:S01]  /*1770*/  @!P4 IMAD.IADD R80, R80, 0x1, -R11.reuse ;  /* 0x000000015050c824 */ /* 0x100fe200078e0a0b */
[----:B------:R-:W-:Y:S01]  /*1780*/  ISETP.GE.AND P4, PT, R16, RZ, PT ;  /* 0x000000ff1000720c */ /* 0x000fe20003f86270 */
[C---:B------:R-:W-:Y:S01]  /*1790*/  IMAD R78, R11.reuse, R7, R78 ;  /* 0x000000070b4e7224 */ /* 0x040fe200078e024e */
[----:B------:R-:W-:Y:S01]  /*17a0*/  LOP3.LUT R16, R14, 0x28, RZ, 0xfc, !PT ;  /* 0x000000280e107812 */ /* 0x000fe200078efcff */
[----:B------:R-:W-:Y:S01]  /*17b0*/  @!P5 IMAD.IADD R6, R6, 0x1, -R11 ;  /* 0x000000010606d824 */ /* 0x000fe200078e0a0b */
[C---:B------:R-:W-:Y:S01]  /*17c0*/  ISETP.GT.U32.AND P5, PT, R11.reuse, R77, PT ;  /* 0x0000004d0b00720c */ /* 0x040fe20003fa4070 */
[----:B------:R-:W-:Y:S01]  /*17d0*/  @!P1 IMAD.MOV R83, RZ, RZ, -R83 ;  /* 0x000000ffff539224 */ /* 0x000fe200078e0a53 */
[C---:B------:R-:W-:Y:S01]  /*17e0*/  ISETP.GT.U32.AND P1, PT, R11.reuse, R80, PT ;  /* 0x000000500b00720c */ /* 0x040fe20003f24070 */
[----:B------:R-:W-:Y:S01]  /*17f0*/  @!P6 IMAD.MOV R81, RZ, RZ, -R81 ;  /* 0x000000ffff51e224 */ /* 0x000fe200078e0a51 */
[C---:B------:R-:W-:Y:S01]  /*1800*/  ISETP.GT.U32.AND P6, PT, R11.reuse, R78, PT ;  /* 0x0000004e0b00720c */ /* 0x040fe20003fc4070 */
[----:B0-----:R-:W-:Y:S01]  /*1810*/  IMAD.MOV.U32 R0, RZ, RZ, R4 ;  /* 0x000000ffff007224 */ /* 0x001fe200078e0004 */
[----:B------:R-:W-:Y:S01]  /*1820*/  IABS R4, R15 ;  /* 0x0000000f00047213 */ /* 0x000fe20000000000 */
[----:B------:R-:W-:Y:S01]  /*1830*/  @!P0 IMAD.MOV R82, RZ, RZ, -R82 ;  /* 0x000000ffff528224 */ /* 0x000fe200078e0a52 */
[----:B------:R-:W-:Y:S01]  /*1840*/  IABS R76, R16 ;  /* 0x00000010004c7213 */ /* 0x000fe20000000000 */
[----:B------:R-:W-:Y:S01]  /*1850*/  @!P3 IMAD.MOV R0, RZ, RZ, -R0 ;  /* 0x000000ffff00b224 */ /* 0x000fe200078e0a00 */
[----:B------:R-:W-:Y:S01]  /*1860*/  ISETP.GT.U32.AND P3, PT, R11, R79, PT ;  /* 0x0000004f0b00720c */ /* 0x000fe20003f64070 */
[----:B------:R-:W-:Y:S01]  /*1870*/  IMAD.HI.U32 R3, R13, R4, RZ ;  /* 0x000000040d037227 */ /* 0x000fe200078e00ff */
[----:B------:R-:W-:Y:S01]  /*1880*/  ISETP.GE.AND P0, PT, R17, RZ, PT ;  /* 0x000000ff1100720c */ /* 0x000fe20003f06270 */
[----:B------:R-:W-:Y:S01]  /*1890*/  STL [R1+0xcfc], R83 ;  /* 0x000cfc5301007387 */ /* 0x000fe20000100800 */
[----:B------:R-:W-:Y:S01]  /*18a0*/  LOP3.LUT R17, R14, 0x2c, RZ, 0xfc, !PT ;  /* 0x0000002c0e117812 */ /* 0x000fe200078efcff */
[----:B------:R-:W-:-:S02]  /*18b0*/  @!P5 IMAD.IADD R77, R77, 0x1, -R11 ;  /* 0x000000014d4dd824 */ /* 0x000fc400078e0a0b */
[----:B------:R-:W-:Y:S01]  /*18c0*/  IMAD.MOV R7, RZ, RZ, -R3 ;  /* 0x000000ffff077224 */ /* 0x000fe200078e0a03 */
[----:B------:R-:W-:Y:S01]  /*18d0*/  IABS R74, R17 ;  /* 0x00000011004a7213 */ /* 0x000fe20000000000 */
[----:B------:R-:W-:Y:S01]  /*18e0*/  IMAD.HI.U32 R3, R13, R76, RZ ;  /* 0x0000004c0d037227 */ /* 0x000fe200078e00ff */
[----:B------:R-:W-:Y:S01]  /*18f0*/  ISETP.GT.U32.AND P5, PT, R11, R77, PT ;  /* 0x0000004d0b00720c */ /* 0x000fe20003fa4070 */
[----:B------:R0:W-:Y:S02]  /*1900*/  STL [R1+0x270], R0 ;  /* 0x0002700001007387 */ /* 0x0001e40000100800 */
[--C-:B------:R-:W-:Y:S01]  /*1910*/  @!P1 IMAD.IADD R80, R80, 0x1, -R11.reuse ;  /* 0x0000000150509824 */ /* 0x100fe200078e0a0b */
[----:B------:R-:W-:Y:S01]  /*1920*/  ISETP.GE.AND P1, PT, R18, RZ, PT ;  /* 0x000000ff1200720c */ /* 0x000fe20003f26270 */
[----:B------:R-:W-:Y:S01]  /*1930*/  @!P6 IMAD.IADD R78, R78, 0x1, -R11 ;  /* 0x000000014e4ee824 */ /* 0x000fe200078e0a0b */
[----:B------:R-:W-:Y:S01]  /*1940*/  STL [R1+0xd00], R82 ;  /* 0x000d005201007387 */ /* 0x000fe20000100800 */
[----:B------:R-:W-:-:S02]  /*1950*/  IMAD.MOV R3, RZ, RZ, -R3 ;  /* 0x000000ffff037224 */ /* 0x000fc400078e0a03 */
[----:B------:R-:W-:Y:S01]  /*1960*/  @!P2 IMAD.MOV R80, RZ, RZ, -R80 ;  /* 0x000000ffff50a224 */ /* 0x000fe200078e0a50 */
[C---:B------:R-:W-:Y:S01]  /*1970*/  ISETP.GT.U32.AND P2, PT, R11.reuse, R78, PT ;  /* 0x0000004e0b00720c */ /* 0x040fe20003f44070 */
[----:B------:R-:W-:Y:S01]  /*1980*/  IMAD R76, R11, R3, R76 ;  /* 0x000000030b4c7224 */ /* 0x000fe200078e024c */
[----:B------:R-:W-:Y:S01]  /*1990*/  STL [R1+0xd04], R81 ;  /* 0x000d045101007387 */ /* 0x000fe20000100800 */
[--C-:B------:R-:W-:Y:S01]  /*19a0*/  @!P3 IMAD.IADD R79, R79, 0x1, -R11.reuse ;  /* 0x000000014f4fb824 */ /* 0x100fe200078e0a0b */
[----:B------:R-:W-:Y:S01]  /*19b0*/  ISETP.GE.AND P3, PT, R9, RZ, PT ;  /* 0x000000ff0900720c */ /* 0x000fe20003f66270 */
[--C-:B------:R-:W-:Y:S01]  /*19c0*/  @!P5 IMAD.IADD R77, R77, 0x1, -R11.reuse ;  /* 0x000000014d4dd824 */ /* 0x100fe200078e0a0b */
[C---:B------:R-:W-:Y:S01]  /*19d0*/  ISETP.GT.U32.AND P5, PT, R11.reuse, R76, PT ;  /* 0x0000004c0b00720c */ /* 0x040fe20003fa4070 */
[C---:B------:R-:W-:Y:S01]  /*19e0*/  IMAD R4, R11.reuse, R7, R4 ;  /* 0x000000070b047224 */ /* 0x040fe200078e0204 */
[----:B------:R-:W-:Y:S01]  /*19f0*/  LOP3.LUT R9, R14, 0x2a, RZ, 0xfc, !PT ;  /* 0x0000002a0e097812 */ /* 0x000fe200078efcff */
[----:B0-----:R-:W-:Y:S01]  /*1a00*/  IMAD.MOV.U32 R0, RZ, RZ, R6 ;  /* 0x000000ffff007224 */ /* 0x001fe200078e0006 */
[----:B------:R-:W-:Y:S01]  /*1a10*/  ISETP.GT.U32.AND P6, PT, R11, R79, PT ;  /* 0x0000004f0b00720c */ /* 0x000fe20003fc4070 */
[----:B------:R-:W-:Y:S01]  /*1a20*/  IMAD.HI.U32 R7, R13, R74, RZ ;  /* 0x0000004a0d077227 */ /* 0x000fe200078e00ff */
[----:B------:R-:W-:Y:S01]  /*1a30*/  IABS R8, R9 ;  /* 0x0000000900087213 */ /* 0x000fe20000000000 */
[----:B------:R-:W-:Y:S02]  /*1a40*/  STL [R1+0xd08], R80 ;  /* 0x000d085001007387 */ /* 0x000fe40000100800 */
[----:B------:R-:W-:Y:S01]  /*1a50*/  @!P2 IMAD.IADD R78, R78, 0x1, -R11 ;  /* 0x000000014e4ea824 */ /* 0x000fe200078e0a0b */
[----:B------:R-:W-:Y:S01]  /*1a60*/  ISETP.GE.AND P2, PT, R15, RZ, PT ;  /* 0x000000ff0f00720c */ /* 0x000fe20003f46270 */
[----:B------:R-:W-:-:S02]  /*1a70*/  VIADD R15, R12, 0x2e ;  /* 0x0000002e0c0f7836 */ /* 0x000fc40000000000 */
[----:B------:R-:W-:-:S03]  /*1a80*/  IMAD.HI.U32 R3, R13, R8, RZ ;  /* 0x000000080d037227 */ /* 0x000fc600078e00ff */
[----:B------:R-:W-:Y:S01]  /*1a90*/  IABS R10, R15 ;  /* 0x0000000f000a7213 */ /* 0x000fe20000000000 */
[----:B------:R-:W-:Y:S02]  /*1aa0*/  @!P5 IMAD.IADD R76, R76, 0x1, -R11 ;  /* 0x000000014c4cd824 */ /* 0x000fe400078e0a0b */
[----:B------:R-:W-:Y:S02]  /*1ab0*/  IMAD.MOV R3, RZ, RZ, -R3 ;  /* 0x000000ffff037224 */ /* 0x000fe400078e0a03 */
[----:B------:R-:W-:Y:S01]  /*1ac0*/  @!P6 IMAD.IADD R79, R79, 0x1, -R11 ;  /* 0x000000014f4fe824 */ /* 0x000fe200078e0a0b */
[C---:B------:R-:W-:Y:S01]  /*1ad0*/  ISETP.GT.U32.AND P6, PT, R11.reuse, R4, PT ;  /* 0x000000040b00720c */ /* 0x040fe20003fc4070 */
[C---:B------:R-:W-:Y:S01]  /*1ae0*/  IMAD R75, R11.reuse, R3, R8 ;  /* 0x000000030b4b7224 */ /* 0x040fe200078e0208 */
[----:B------:R-:W-:Y:S01]  /*1af0*/  ISETP.GT.U32.AND P5, PT, R11, R76, PT ;  /* 0x0000004c0b00720c */ /* 0x000fe20003fa4070 */
[----:B------:R-:W-:-:S04]  /*1b00*/  IMAD.HI.U32 R3, R13, R10, RZ ;  /* 0x0000000a0d037227 */ /* 0x000fc800078e00ff */
[----:B------:R-:W-:Y:S02]  /*1b10*/  IMAD.MOV R3, RZ, RZ, -R3 ;  /* 0x000000ffff037224 */ /* 0x000fe400078e0a03 */
[----:B------:R-:W-:Y:S02]  /*1b20*/  IMAD.MOV R7, RZ, RZ, -R7 ;  /* 0x000000ffff077224 */ /* 0x000fe400078e0a07 */
[C---:B------:R-:W-:Y:S01]  /*1b30*/  IMAD R6, R11.reuse, R3, R10 ;  /* 0x000000030b067224 */ /* 0x040fe200078e020a */
[----:B------:R-:W-:Y:S01]  /*1b40*/  LOP3.LUT R10, R14, 0x38, RZ, 0xfc, !PT ;  /* 0x000000380e0a7812 */ /* 0x000fe200078efcff */
[--C-:B------:R-:W-:Y:S01]  /*1b50*/  @!P6 IMAD.IADD R4, R4, 0x1, -R11.reuse ;  /* 0x000000010404e824 */ /* 0x100fe200078e0a0b */
[----:B------:R-:W-:Y:S01]  /*1b60*/  ISETP.GE.AND P6, PT, R16, RZ, PT ;  /* 0x000000ff1000720c */ /* 0x000fe20003fc6270 */
[----:B------:R-:W-:Y:S01]  /*1b70*/  @!P5 IMAD.IADD R76, R76, 0x1, -R11 ;  /* 0x000000014c4cd824 */ /* 0x000fe200078e0a0b */
[C---:B------:R-:W-:Y:S01]  /*1b80*/  ISETP.GT.U32.AND P5, PT, R11.reuse, R6, PT ;  /* 0x000000060b00720c */ /* 0x040fe20003fa4070 */
[C---:B------:R-:W-:Y:S01]  /*1b90*/  IMAD R74, R11.reuse, R7, R74 ;  /* 0x000000070b4a7224 */ /* 0x040fe200078e024a */
[C---:B------:R-:W-:Y:S01]  /*1ba0*/  LOP3.LUT R16, R14.reuse, 0x30, RZ, 0xfc, !PT ;  /* 0x000000300e107812 */ /* 0x040fe200078efcff */
[----:B------:R-:W-:Y:S01]  /*1bb0*/  @!P4 IMAD.MOV R0, RZ, RZ, -R0 ;  /* 0x000000ffff00c224 */ /* 0x000fe200078e0a00 */
[C---:B------:R-:W-:Y:S01]  /*1bc0*/  ISETP.GT.U32.AND P4, PT, R11.reuse, R4, PT ;  /* 0x000000040b00720c */ /* 0x040fe20003f84070 */
[----:B------:R-:W-:Y:S01]  /*1bd0*/  @!P3 IMAD.MOV R77, RZ, RZ, -R77 ;  /* 0x000000ffff4db224 */ /* 0x000fe200078e0a4d */
[----:B------:R-:W-:Y:S01]  /*1be0*/  IABS R8, R16 ;  /* 0x0000001000087213 */ /* 0x000fe20000000000 */
[----:B------:R-:W-:Y:S01]  /*1bf0*/  @!P0 IMAD.MOV R79, RZ, RZ, -R79 ;  /* 0x000000ffff4f8224 */ /* 0x000fe200078e0a4f */
[C---:B------:R-:W-:Y:S01]  /*1c00*/  ISETP.GT.U32.AND P3, PT, R11.reuse, R74, PT ;  /* 0x0000004a0b00720c */ /* 0x040fe20003f64070 */
[----:B------:R0:W-:Y:S01]  /*1c10*/  STL [R1+0x28c], R0 ;  /* 0x00028c0001007387 */ /* 0x0001e20000100800 */
[----:B------:R-:W-:Y:S01]  /*1c20*/  ISETP.GT.U32.AND P0, PT, R11, R75, PT ;  /* 0x0000004b0b00720c */ /* 0x000fe20003f04070 */
[----:B------:R-:W-:Y:S01]  /*1c30*/  IMAD.HI.U32 R3, R13, R8, RZ ;  /* 0x000000080d037227 */ /* 0x000fe200078e00ff */
[----:B------:R-:W-:Y:S01]  /*1c40*/  LOP3.LUT R7, R14, 0x32, RZ, 0xfc, !PT ;  /* 0x000000320e077812 */ /* 0x000fe200078efcff */
[----:B------:R-:W-:Y:S01]  /*1c50*/  STL [R1+0xd0c], R79 ;  /* 0x000d0c4f01007387 */ /* 0x000fe20000100800 */
[----:B------:R-:W-:Y:S01]  /*1c60*/  IABS R70, R10 ;  /* 0x0000000a00467213 */ /* 0x000fe20000000000 */
[----:B------:R-:W-:Y:S01]  /*1c70*/  @!P5 IMAD.IADD R6, R6, 0x1, -R11 ;  /* 0x000000010606d824 */ /* 0x000fe200078e0a0b */
[----:B------:R-:W-:Y:S01]  /*1c80*/  IABS R72, R7 ;  /* 0x0000000700487213 */ /* 0x000fe20000000000 */
[----:B------:R-:W-:-:S02]  /*1c90*/  IMAD.MOV R3, RZ, RZ, -R3 ;  /* 0x000000ffff037224 */ /* 0x000fc400078e0a03 */
[----:B------:R-:W-:Y:S01]  /*1ca0*/  @!P4 IMAD.IADD R4, R4, 0x1, -R11 ;  /* 0x000000010404c824 */ /* 0x000fe200078e0a0b */
[C---:B------:R-:W-:Y:S01]  /*1cb0*/  ISETP.GT.U32.AND P5, PT, R11.reuse, R6, PT ;  /* 0x000000060b00720c */ /* 0x040fe20003fa4070 */
[----:B------:R-:W-:Y:S01]  /*1cc0*/  IMAD R73, R11, R3, R8 ;  /* 0x000000030b497224 */ /* 0x000fe200078e0208 */
[----:B------:R-:W-:Y:S01]  /*1cd0*/  ISETP.GE.AND P4, PT, R17, RZ, PT ;  /* 0x000000ff1100720c */ /* 0x000fe20003f86270 */
[----:B------:R-:W-:Y:S01]  /*1ce0*/  IMAD.HI.U32 R3, R13, R72, RZ ;  /* 0x000000480d037227 */ /* 0x000fe200078e00ff */
[----:B------:R-:W-:-:S03]  /*1cf0*/  LOP3.LUT R17, R14, 0x46, RZ, 0xfc, !PT ;  /* 0x000000460e117812 */ /* 0x000fc600078efcff */
[----:B0-----:R-:W-:Y:S01]  /*1d00*/  IMAD.MOV.U32 R0, RZ, RZ, R4 ;  /* 0x000000ffff007224 */ /* 0x001fe200078e0004 */
[----:B------:R-:W-:Y:S01]  /*1d10*/  IABS R18, R17 ;  /* 0x0000001100127213 */ /* 0x000fe20000000000 */
[--C-:B------:R-:W-:Y:S02]  /*1d20*/  @!P3 IMAD.IADD R74, R74, 0x1, -R11.reuse ;  /* 0x000000014a4ab824 */ /* 0x100fe400078e0a0b */
[----:B------:R-:W-:Y:S01]  /*1d30*/  @!P0 IMAD.IADD R75, R75, 0x1, -R11 ;  /* 0x000000014b4b8824 */ /* 0x000fe200078e0a0b */
[----:B------:R-:W-:Y:S01]  /*1d40*/  ISETP.GE.AND P0, PT, R15, RZ, PT ;  /* 0x000000ff0f00720c */ /* 0x000fe20003f06270 */
[----:B------:R-:W-:Y:S01]  /*1d50*/  IMAD.MOV R3, RZ, RZ, -R3 ;  /* 0x000000ffff037224 */ /* 0x000fe200078e0a03 */
[----:B------:R-:W-:Y:S01]  /*1d60*/  LOP3.LUT R15, R14, 0x44, RZ, 0xfc, !PT ;  /* 0x000000440e0f7812 */ /* 0x000fe200078efcff */
[----:B------:R-:W-:Y:S01]  /*1d70*/  @!P2 IMAD.MOV R0, RZ, RZ, -R0 ;  /* 0x000000ffff00a224 */ /* 0x000fe200078e0a00 */
[C---:B------:R-:W-:Y:S01]  /*1d80*/  ISETP.GT.U32.AND P2, PT, R11.reuse, R74, PT ;  /* 0x0000004a0b00720c */ /* 0x040fe20003f44070 */
[C---:B------:R-:W-:Y:S01]  /*1d90*/  IMAD R72, R11.reuse, R3, R72 ;  /* 0x000000030b487224 */ /* 0x040fe200078e0248 */
[----:B------:R-:W-:Y:S01]  /*1da0*/  ISETP.GT.U32.AND P3, PT, R11, R75, PT ;  /* 0x0000004b0b00720c */ /* 0x000fe20003f64070 */
[----:B------:R-:W-:Y:S01]  /*1db0*/  @!P1 IMAD.MOV R78, RZ, RZ, -R78 ;  /* 0x000000ffff4e9224 */ /* 0x000fe200078e0a4e */
[----:B------:R-:W-:Y:S01]  /*1dc0*/  ISETP.GE.AND P1, PT, R9, RZ, PT ;  /* 0x000000ff0900720c */ /* 0x000fe20003f26270 */
[----:B------:R-:W-:Y:S01]  /*1dd0*/  @!P5 IMAD.IADD R6, R6, 0x1, -R11 ;  /* 0x000000010606d824 */ /* 0x000fe200078e0a0b */
[----:B------:R-:W-:Y:S01]  /*1de0*/  ISETP.GT.U32.AND P5, PT, R11, R72, PT ;  /* 0x000000480b00720c */ /* 0x000fe20003fa4070 */
[----:B------:R-:W-:Y:S01]  /*1df0*/  @!P6 IMAD.MOV R76, RZ, RZ, -R76 ;  /* 0x000000ffff4ce224 */ /* 0x000fe200078e0a4c */
[----:B------:R-:W-:Y:S01]  /*1e00*/  LOP3.LUT R9, R14, 0x34, RZ, 0xfc, !PT ;  /* 0x000000340e097812 */ /* 0x000fe200078efcff */
[----:B------:R-:W-:Y:S01]  /*1e10*/  STL [R1+0xd10], R78 ;  /* 0x000d104e01007387 */ /* 0x000fe20000100800 */
[----:B------:R-:W-:-:S02]  /*1e20*/  ISETP.GE.AND P6, PT, R16, RZ, PT ;  /* 0x000000ff1000720c */ /* 0x000fc40003fc6270 */
[----:B------:R-:W-:Y:S01]  /*1e30*/  IABS R4, R9 ;  /* 0x0000000900047213 */ /* 0x000fe20000000000 */
[--C-:B------:R-:W-:Y:S01]  /*1e40*/  @!P2 IMAD.IADD R74, R74, 0x1, -R11.reuse ;  /* 0x000000014a4aa824 */ /* 0x100fe200078e0a0b */
[----:B------:R-:W-:Y:S01]  /*1e50*/  ISETP.GE.AND P2, PT, R7, RZ, PT ;  /* 0x000000ff0700720c */ /* 0x000fe20003f46270 */
[--C-:B------:R-:W-:Y:S01]  /*1e60*/  @!P3 IMAD.IADD R75, R75, 0x1, -R11.reuse ;  /* 0x000000014b4bb824 */ /* 0x100fe200078e0a0b */
[----:B------:R-:W-:Y:S01]  /*1e70*/  ISETP.GT.U32.AND P3, PT, R11, R73, PT ;  /* 0x000000490b00720c */ /* 0x000fe20003f64070 */
[----:B------:R-:W-:Y:S01]  /*1e80*/  IMAD.HI.U32 R3, R13, R4, RZ ;  /* 0x000000040d037227 */ /* 0x000fe200078e00ff */
[----:B------:R-:W-:Y:S01]  /*1e90*/  LOP3.LUT R7, R14, 0x36, RZ, 0xfc, !PT ;  /* 0x000000360e077812 */ /* 0x000fe200078efcff */
[----:B------:R-:W-:Y:S02]  /*1ea0*/  STL [R1+0xd14], R77 ;  /* 0x000d144d01007387 */ /* 0x000fe40000100800 */
[----:B------:R-:W-:Y:S01]  /*1eb0*/  @!P5 IMAD.IADD R72, R72, 0x1, -R11 ;  /* 0x000000014848d824 */ /* 0x000fe200078e0a0b */
[----:B------:R-:W-:Y:S01]  /*1ec0*/  IABS R8, R7 ;  /* 0x0000000700087213 */ /* 0x000fe20000000000 */
[----:B------:R-:W-:Y:S01]  /*1ed0*/  IMAD.MOV R3, RZ, RZ, -R3 ;  /* 0x000000ffff037224 */ /* 0x000fe200078e0a03 */
[----:B------:R0:W-:Y:S01]  /*1ee0*/  STL [R1+0x290], R0 ;  /* 0x0002900001007387 */ /* 0x0001e20000100800 */
[----:B------:R-:W-:Y:S01]  /*1ef0*/  @!P1 IMAD.MOV R75, RZ, RZ, -R75 ;  /* 0x000000ffff4b9224 */ /* 0x000fe200078e0a4b */
[C---:B------:R-:W-:Y:S01]  /*1f00*/  ISETP.GT.U32.AND P5, PT, R11.reuse, R72, PT ;  /* 0x000000480b00720c */ /* 0x040fe20003fa4070 */
[----:B------:R-:W-:Y:S01]  /*1f10*/  IMAD R71, R11, R3, R4 ;  /* 0x000000030b477224 */ /* 0x000fe200078e0204 */
[----:B------:R-:W-:Y:S01]  /*1f20*/  STL [R1+0xd18], R76 ;  /* 0x000d184c01007387 */ /* 0x000fe20000100800 */
[----:B------:R-:W-:-:S03]  /*1f30*/  IMAD.HI.U32 R3, R13, R8, RZ ;  /* 0x000000080d037227 */ /* 0x000fc600078e00ff */
[----:B------:R-:W-:Y:S01]  /*1f40*/  STL [R1+0xd1c], R75 ;  /* 0x000d1c4b01007387 */ /* 0x000fe20000100800 */
[----:B------:R-:W-:-:S04]  /*1f50*/  IMAD.HI.U32 R4, R13, R70, RZ ;  /* 0x000000460d047227 */ /* 0x000fc800078e00ff */
[----:B------:R-:W-:Y:S01]  /*1f60*/  @!P3 IMAD.IADD R73, R73, 0x1, -R11 ;  /* 0x000000014949b824 */ /* 0x000fe200078e0a0b */
[----:B------:R-:W-:Y:S01]  /*1f70*/  ISETP.GE.AND P3, PT, R9, RZ, PT ;  /* 0x000000ff0900720c */ /* 0x000fe20003f66270 */
[----:B------:R-:W-:Y:S02]  /*1f80*/  IMAD.MOV R3, RZ, RZ, -R3 ;  /* 0x000000ffff037224 */ /* 0x000fe400078e0a03 */
[----:B0-----:R-:W-:Y:S01]  /*1f90*/  IMAD.MOV.U32 R0, RZ, RZ, R6 ;  /* 0x000000ffff007224 */ /* 0x001fe200078e0006 */
[C---:B------:R-:W-:Y:S01]  /*1fa0*/  ISETP.GT.U32.AND P1, PT, R11.reuse, R73, PT ;  /* 0x000000490b00720c */ /* 0x040fe20003f24070 */
[----:B------:R-:W-:Y:S02]  /*1fb0*/  IMAD.MOV R6, RZ, RZ, -R4 ;  /* 0x000000ffff067224 */ /* 0x000fe400078e0a04 */
[C---:B------:R-:W-:Y:S02]  /*1fc0*/  IMAD R4, R11.reuse, R3, R8 ;  /* 0x000000030b047224 */ /* 0x040fe400078e0208 */
[----:B------:R-:W-:Y:S01]  /*1fd0*/  @!P4 IMAD.MOV R74, RZ, RZ, -R74 ;  /* 0x000000ffff4ac224 */ /* 0x000fe200078e0a4a */
[C---:B------:R-:W-:Y:S01]  /*1fe0*/  ISETP.GT.U32.AND P4, PT, R11.reuse, R71, PT ;  /* 0x000000470b00720c */ /* 0x040fe20003f84070 */
[--C-:B------:R-:W-:Y:S01]  /*1ff0*/  @!P5 IMAD.IADD R72, R72, 0x1, -R11.reuse ;  /* 0x000000014848d824 */ /* 0x100fe200078e0a0b */
[C---:B------:R-:W-:Y:S01]  /*2000*/  ISETP.GT.U32.AND P5, PT, R11.reuse, R4, PT ;  /* 0x000000040b00720c */ /* 0x040fe20003fa4070 */
[----:B------:R-:W-:Y:S01]  /*2010*/  IMAD R70, R11, R6, R70 ;  /* 0x000000060b467224 */ /* 0x000fe200078e0246 */
[C---:B------:R-:W-:Y:S01]  /*2020*/  LOP3.LUT R6, R14.reuse, 0x3c, RZ, 0xfc, !PT ;  /* 0x0000003c0e067812 */ /* 0x040fe200078efcff */
[----:B------:R-:W-:Y:S01]  /*2030*/  @!P0 IMAD.MOV R0, RZ, RZ, -R0 ;  /* 0x000000ffff008224 */ /* 0x000fe200078e0a00 */
[----:B------:R-:W-:Y:S01]  /*2040*/  ISETP.GE.AND P0, PT, R7, RZ, PT ;  /* 0x000000ff0700720c */ /* 0x000fe20003f06270 */
[----:B------:R-:W-:Y:S01]  /*2050*/  @!P1 IMAD.IADD R73, R73, 0x1, -R11 ;  /* 0x0000000149499824 */ /* 0x000fe200078e0a0b */
[----:B------:R-:W-:Y:S01]  /*2060*/  LOP3.LUT R7, R14, 0x3a, RZ, 0xfc, !PT ;  /* 0x0000003a0e077812 */ /* 0x000fe200078efcff */
[----:B------:R-:W-:Y:S01]  /*2070*/  VIADD R9, R12, 0x3e ;  /* 0x0000003e0c097836 */ /* 0x000fe20000000000 */
[----:B------:R-:W-:Y:S01]  /*2080*/  ISETP.GE.AND P1, PT, R10, RZ, PT ;  /* 0x000000ff0a00720c */ /* 0x000fe20003f26270 */
[----:B------:R-:W-:Y:S01]  /*2090*/  @!P6 IMAD.MOV R73, RZ, RZ, -R73 ;  /* 0x000000ffff49e224 */ /* 0x000fe200078e0a49 */
[----:B------:R-:W-:Y:S01]  /*20a0*/  ISETP.GT.U32.AND P6, PT, R11, R70, PT ;  /* 0x000000460b00720c */ /* 0x000fe20003fc4070 */
[--C-:B------:R-:W-:Y:S01]  /*20b0*/  @!P4 IMAD.IADD R71, R71, 0x1, -R11.reuse ;  /* 0x000000014747c824 */ /* 0x100fe200078e0a0b */
[----:B------:R-:W-:Y:S01]  /*20c0*/  IABS R8, R7 ;  /* 0x0000000700087213 */ /* 0x000fe20000000000 */
[----:B------:R-:W-:Y:S01]  /*20d0*/  @!P5 IMAD.IADD R4, R4, 0x1, -R11 ;  /* 0x000000010404d824 */ /* 0x000fe200078e0a0b */
[----:B------:R-:W-:Y:S01]  /*20e0*/  IABS R10, R6 ;  /* 0x00000006000a7213 */ /* 0x000fe20000000000 */
[----:B------:R-:W-:Y:S01]  /*20f0*/  STL [R1+0xd20], R74 ;  /* 0x000d204a01007387 */ /* 0x000fe20000100800 */
[----:B------:R-:W-:Y:S01]  /*2100*/  ISETP.GT.U32.AND P4, PT, R11, R71, PT ;  /* 0x000000470b00720c */ /* 0x000fe20003f84070 */
[----:B------:R-:W-:Y:S01]  /*2110*/  IMAD.HI.U32 R3, R13, R8, RZ ;  /* 0x000000080d037227 */ /* 0x000fe200078e00ff */
[----:B------:R-:W-:Y:S01]  /*2120*/  ISETP.GT.U32.AND P5, PT, R11, R4, PT ;  /* 0x000000040b00720c */ /* 0x000fe20003fa4070 */
[----:B------:R0:W-:Y:S01]  /*2130*/  STL [R1+0x2a4], R0 ;  /* 0x0002a40001007387 */ /* 0x0001e20000100800 */
[----:B------:R-:W-:Y:S01]  /*2140*/  IABS R16, R9 ;  /* 0x0000000900107213 */ /* 0x000fe20000000000 */
[----:B------:R-:W-:-:S02]  /*2150*/  IMAD.MOV R69, RZ, RZ, -R3 ;  /* 0x000000ffff457224 */ /* 0x000fc400078e0a03 */
[----:B------:R-:W-:Y:S01]  /*2160*/  IMAD.HI.U32 R3, R13, R10, RZ ;  /* 0x0000000a0d037227 */ /* 0x000fe200078e00ff */
[----:B------:R-:W-:Y:S03]  /*2170*/  STL [R1+0xd24], R73 ;  /* 0x000d244901007387 */ /* 0x000fe60000100800 */
[--C-:B------:R-:W-:Y:S02]  /*2180*/  @!P6 IMAD.IADD R70, R70, 0x1, -R11.reuse ;  /* 0x000000014646e824 */ /* 0x100fe400078e0a0b */
[----:B------:R-:W-:Y:S01]  /*2190*/  @!P4 IMAD.IADD R71, R71, 0x1, -R11 ;  /* 0x000000014747c824 */ /* 0x000fe200078e0a0b */
[----:B------:R-:W-:Y:S01]  /*21a0*/  ISETP.GE.AND P4, PT, R6, RZ, PT ;  /* 0x000000ff0600720c */ /* 0x000fe20003f86270 */
[----:B------:R-:W-:Y:S01]  /*21b0*/  IMAD.HI.U32 R6, R13, R16, RZ ;  /* 0x000000100d067227 */ /* 0x000fe200078e00ff */
[----:B------:R-:W-:-:S03]  /*21c0*/  ISETP.GT.U32.AND P6, PT, R11, R70, PT ;  /* 0x000000460b00720c */ /* 0x000fc60003fc4070 */
[----:B------:R-:W-:Y:S02]  /*21d0*/  IMAD.MOV R3, RZ, RZ, -R3 ;  /* 0x000000ffff037224 */ /* 0x000fe400078e0a03 */
[--C-:B------:R-:W-:Y:S02]  /*21e0*/  @!P5 IMAD.IADD R4, R4, 0x1, -R11.reuse ;  /* 0x000000010404d824 */ /* 0x100fe400078e0a0b */
[C---:B------:R-:W-:Y:S02]  /*21f0*/  IMAD R69, R11.reuse, R69, R8 ;  /* 0x000000450b457224 */ /* 0x040fe400078e0208 */
[----:B------:R-:W-:Y:S02]  /*2200*/  IMAD.MOV R8, RZ, RZ, -R6 ;  /* 0x000000ffff087224 */ /* 0x000fe400078e0a06 */
[C---:B------:R-:W-:Y:S01]  /*2210*/  IMAD R6, R11.reuse, R3, R10 ;  /* 0x000000030b067224 */ /* 0x040fe200078e020a */
[C---:B------:R-:W-:Y:S01]  /*2220*/  ISETP.GT.U32.AND P5, PT, R11.reuse, R69, PT ;  /* 0x000000450b00720c */ /* 0x040fe20003fa4070 */
[----:B0-----:R-:W-:Y:S01]  /*2230*/  IMAD.MOV.U32 R0, RZ, RZ, R4 ;  /* 0x000000ffff007224 */ /* 0x001fe200078e0004 */
[----:B------:R-:W-:Y:S01]  /*2240*/  LOP3.LUT R3, R14, 0x40, RZ, 0xfc, !PT ;  /* 0x000000400e037812 */ /* 0x000fe200078efcff */
[C---:B------:R-:W-:Y:S01]  /*2250*/  IMAD R8, R11.reuse, R8, R16 ;  /* 0x000000080b087224 */ /* 0x040fe200078e0210 */
[----:B------:R-:W-:Y:S01]  /*2260*/  IABS R16, R15 ;  /* 0x0000000f00107213 */ /* 0x000fe20000000000 */
[----:B------:R-:W-:Y:S01]  /*2270*/  @!P0 IMAD.MOV R0, RZ, RZ, -R0 ;  /* 0x000000ffff008224 */ /* 0x000fe200078e0a00 */
[----:B------:R-:W-:Y:S01]  /*2280*/  ISETP.GT.U32.AND P0, PT, R11, R6, PT ;  /* 0x000000060b00720c */ /* 0x000fe20003f04070 */
[----:B------:R-:W-:Y:S01]  /*2290*/  @!P6 IMAD.IADD R70, R70, 0x1, -R11 ;  /* 0x000000014646e824 */ /* 0x000fe200078e0a0b */
[----:B------:R-:W-:Y:S01]  /*22a0*/  IABS R68, R3 ;  /* 0x0000000300447213 */ /* 0x000fe20000000000 */
[----:B------:R-:W-:Y:S01]  /*22b0*/  @!P3 IMAD.MOV R71, RZ, RZ, -R71 ;  /* 0x000000ffff47b224 */ /* 0x000fe200078e0a47 */
[----:B------:R-:W-:Y:S01]  /*22c0*/  ISETP.GE.AND P3, PT, R9, RZ, PT ;  /* 0x000000ff0900720c */ /* 0x000fe20003f66270 */
[----:B------:R-:W-:Y:S01]  /*22d0*/  @!P1 IMAD.MOV R70, RZ, RZ, -R70 ;  /* 0x000000ffff469224 */ /* 0x000fe200078e0a46 */
[----:B------:R-:W-:Y:S01]  /*22e0*/  ISETP.GT.U32.AND P1, PT, R11, R8, PT ;  /* 0x000000080b00720c */ /* 0x000fe20003f24070 */
[----:B------:R-:W-:Y:S01]  /*22f0*/  @!P5 IMAD.IADD R69, R69, 0x1, -R11 ;  /* 0x000000014545d824 */ /* 0x000fe200078e0a0b */
[----:B------:R-:W-:Y:S01]  /*2300*/  LOP3.LUT R9, R14, 0x42, RZ, 0xfc, !PT ;  /* 0x000000420e097812 */ /* 0x000fe200078efcff */
[----:B------:R-:W-:Y:S01]  /*2310*/  @!P2 IMAD.MOV R72, RZ, RZ, -R72 ;  /* 0x000000ffff48a224 */ /* 0x000fe200078e0a48 */
[----:B------:R-:W-:-:S02]  /*2320*/  ISETP.GE.AND P2, PT, R7, RZ, PT ;  /* 0x000000ff0700720c */ /* 0x000fc40003f46270 */
[----:B------:R-:W-:Y:S01]  /*2330*/  ISETP.GT.U32.AND P5, PT, R11, R69, PT ;  /* 0x000000450b00720c */ /* 0x000fe20003fa4070 */
[--C-:B------:R-:W-:Y:S01]  /*2340*/  @!P0 IMAD.IADD R6, R6, 0x1, -R11.reuse ;  /* 0x0000000106068824 */ /* 0x100fe200078e0a0b */
[----:B------:R-:W-:Y:S01]  /*2350*/  IABS R10, R9 ;  /* 0x00000009000a7213 */ /* 0x000fe20000000000 */
[----:B------:R-:W-:Y:S01]  /*2360*/  STL [R1+0xd28], R72 ;  /* 0x000d284801007387 */ /* 0x000fe20000100800 */
[----:B------:R-:W-:Y:S01]  /*2370*/  ISETP.GE.AND P6, PT, R3, RZ, PT ;  /* 0x000000ff0300720c */ /* 0x000fe20003fc6270 */
[----:B------:R-:W-:Y:S01]  /*2380*/  IMAD.HI.U32 R3, R13, R68, RZ ;  /* 0x000000440d037227 */ /* 0x000fe200078e00ff */
[----:B------:R-:W-:Y:S01]  /*2390*/  ISETP.GT.U32.AND P0, PT, R11, R6, PT ;  /* 0x000000060b00720c */ /* 0x000fe20003f04070 */
[----:B------:R-:W-:Y:S02]  /*23a0*/  STL [R1+0xd2c], R71 ;  /* 0x000d2c4701007387 */ /* 0x000fe40000100800 */
[--C-:B------:R-:W-:Y:S02]  /*23b0*/  @!P1 IMAD.IADD R8, R8, 0x1, -R11.reuse ;  /* 0x0000000108089824 */ /* 0x100fe400078e0a0b */
[----:B------:R-:W-:Y:S01]  /*23c0*/  IMAD.HI.U32 R4, R13, R10, RZ ;  /* 0x0000000a0d047227 */ /* 0x000fe200078e00ff */
[----:B------:R0:W-:Y:S02]  /*23d0*/  STL [R1+0x2a8], R0 ;  /* 0x0002a80001007387 */ /* 0x0001e40000100800 */
[----:B------:R-:W-:Y:S01]  /*23e0*/  ISETP.GT.U32.AND P1, PT, R11, R8, PT ;  /* 0x000000080b00720c */ /* 0x000fe20003f24070 */
[----:B------:R-:W-:Y:S01]  /*23f0*/  IMAD.MOV R4, RZ, RZ, -R4 ;  /* 0x000000ffff047224 */ /* 0x000fe200078e0a04 */
[----:B------:R-:W-:Y:S01]  /*2400*/  STL [R1+0xd30], R70 ;  /* 0x000d304601007387 */ /* 0x000fe20000100800 */
[--C-:B------:R-:W-:Y:S01]  /*2410*/  @!P5 IMAD.IADD R69, R69, 0x1, -R11.reuse ;  /* 0x000000014545d824 */ /* 0x100fe200078e0a0b */
[----:B------:R-:W-:Y:S01]  /*2420*/  ISETP.GE.AND P5, PT, R9, RZ, PT ;  /* 0x000000ff0900720c */ /* 0x000fe20003fa6270 */
[----:B------:R-:W-:Y:S01]  /*2430*/  @!P0 IMAD.IADD R6, R6, 0x1, -R11 ;  /* 0x0000000106068824 */ /* 0x000fe200078e0a0b */
[----:B------:R-:W-:Y:S01]  /*2440*/  LOP3.LUT R9, R14, 0x4a, RZ, 0xfc, !PT ;  /* 0x0000004a0e097812 */ /* 0x000fe200078efcff */
[----:B------:R-:W-:-:S02]  /*2450*/  IMAD R67, R11, R4, R10 ;  /* 0x000000040b437224 */ /* 0x000fc400078e020a */
[----:B0-----:R-:W-:Y:S02]  /*2460*/  IMAD.MOV.U32 R0, RZ, RZ, R6 ;  /* 0x000000ffff007224 */ /* 0x001fe400078e0006 */
[----:B------:R-:W-:-:S04]  /*2470*/  IMAD.HI.U32 R4, R13, R18, RZ ;  /* 0x000000120d047227 */ /* 0x000fc800078e00ff */
[----:B------:R-:W-:Y:S01]  /*2480*/  @!P2 IMAD.MOV R69, RZ, RZ, -R69 ;  /* 0x000000ffff45a224 */ /* 0x000fe200078e0a45 */
[----:B------:R-:W-:Y:S01]  /*2490*/  ISETP.GT.U32.AND P2, PT, R11, R67, PT ;  /* 0x000000430b00720c */ /* 0x000fe20003f44070 */
[----:B------:R-:W-:Y:S01]  /*24a0*/  @!P4 IMAD.MOV R0, RZ, RZ, -R0 ;  /* 0x000000ffff00c224 */ /* 0x000fe200078e0a00 */
[----:B------:R-:W-:Y:S01]  /*24b0*/  ISETP.GE.AND P4, PT, R15, RZ, PT ;  /* 0x000000ff0f00720c */ /* 0x000fe20003f86270 */
[----:B------:R-:W-:Y:S01]  /*24c0*/  IMAD.MOV R4, RZ, RZ, -R4 ;  /* 0x000000ffff047224 */ /* 0x000fe200078e0a04 */
[----:B------:R-:W-:Y:S01]  /*24d0*/  STL [R1+0xd34], R69 ;  /* 0x000d344501007387 */ /* 0x000fe20000100800 */
[----:B------:R-:W-:Y:S01]  /*24e0*/  @!P1 IMAD.IADD R8, R8, 0x1, -R11 ;  /* 0x0000000108089824 */ /* 0x000fe200078e0a0b */
[----:B------:R-:W-:Y:S01]  /*24f0*/  LOP3.LUT R15, R14, 0x4c, RZ, 0xfc, !PT ;  /* 0x0000004c0e0f7812 */ /* 0x000fe200078efcff */
[----:B------:R-:W-:Y:S01]  /*2500*/  IMAD R10, R11, R4, R18 ;  /* 0x000000040b0a7224 */ /* 0x000fe200078e0212 */
[----:B------:R0:W-:Y:S01]  /*2510*/  STL [R1+0x2ac], R0 ;  /* 0x0002ac0001007387 */ /* 0x0001e20000100800 */
[----:B------:R-:W-:-:S02]  /*2520*/  IMAD.MOV R7, RZ, RZ, -R3 ;  /* 0x000000ffff077224 */ /* 0x000fc400078e0a03 */
[----:B------:R-:W-:-:S04]  /*2530*/  IMAD.HI.U32 R3, R13, R16, RZ ;  /* 0x000000100d037227 */ /* 0x000fc800078e00ff */
[C---:B------:R-:W-:Y:S01]  /*2540*/  IMAD R68, R11.reuse, R7, R68 ;  /* 0x000000070b447224 */ /* 0x040fe200078e0244 */
[----:B------:R-:W-:Y:S01]  /*2550*/  LOP3.LUT R7, R14, 0x48, RZ, 0xfc, !PT ;  /* 0x000000480e077812 */ /* 0x000fe200078efcff */
[----:B------:R-:W-:Y:S02]  /*2560*/  IMAD.MOV R3, RZ, RZ, -R3 ;  /* 0x000000ffff037224 */ /* 0x000fe400078e0a03 */
[----:B0-----:R-:W-:Y:S01]  /*2570*/  IMAD.MOV.U32 R0, RZ, RZ, R8 ;  /* 0x000000ffff007224 */ /* 0x001fe200078e0008 */
[----:B------:R-:W-:Y:S01]  /*2580*/  IABS R66, R7 ;  /* 0x0000000700427213 */ /* 0x000fe20000000000 */
[C---:B------:R-:W-:Y:S01]  /*2590*/  IMAD R6, R11.reuse, R3, R16 ;  /* 0x000000030b067224 */ /* 0x040fe200078e0210 */
[C---:B------:R-:W-:Y:S01]  /*25a0*/  ISETP.GT.U32.AND P0, PT, R11.reuse, R68, PT ;  /* 0x000000440b00720c */ /* 0x040fe20003f04070 */
[----:B------:R-:W-:Y:S01]  /*25b0*/  @!P3 IMAD.MOV R0, RZ, RZ, -R0 ;  /* 0x000000ffff00b224 */ /* 0x000fe200078e0a00 */
[----:B------:R-:W-:Y:S01]  /*25c0*/  ISETP.GT.U32.AND P3, PT, R11, R10, PT ;  /* 0x0000000a0b00720c */ /* 0x000fe20003f64070 */
[----:B------:R-:W-:Y:S01]  /*25d0*/  IMAD.HI.U32 R3, R13, R66, RZ ;  /* 0x000000420d037227 */ /* 0x000fe200078e00ff */
[----:B------:R-:W-:-:S02]  /*25e0*/  ISETP.GT.U32.AND P1, PT, R11, R6, PT ;  /* 0x000000060b00720c */ /* 0x000fc40003f24070 */
[----:B------:R-:W-:Y:S01]  /*25f0*/  IABS R8, R9 ;  /* 0x0000000900087213 */ /* 0x000fe20000000000 */
[----:B------:R-:W-:Y:S01]  /*2600*/  IMAD.MOV R3, RZ, RZ, -R3 ;  /* 0x000000ffff037224 */ /* 0x000fe200078e0a03 */
[----:B------:R-:W-:Y:S01]  /*2610*/  IABS R16, R15 ;  /* 0x0000000f00107213 */ /* 0x000fe20000000000 */
[----:B------:R-:W-:Y:S01]  /*2620*/  @!P2 IMAD.IADD R67, R67, 0x1, -R11 ;  /* 0x000000014343a824 */ /* 0x000fe200078e0a0b */
[----:B------:R0:W-:Y:S01]  /*2630*/  STL [R1+0x2b0], R0 ;  /* 0x0002b00001007387 */ /* 0x0001e20000100800 */
[----:B------:R-:W-:Y:S02]  /*2640*/  IMAD R66, R11, R3, R66 ;  /* 0x000000030b427224 */ /* 0x000fe400078e0242 */
[----:B------:R-:W-:Y:S01]  /*2650*/  IMAD.HI.U32 R3, R13, R8, RZ ;  /* 0x000000080d037227 */ /* 0x000fe200078e00ff */
[----:B------:R-:W-:-:S03]  /*2660*/  ISETP.GT.U32.AND P2, PT, R11, R67, PT ;  /* 0x000000430b00720c */ /* 0x000fc60003f44070 */
[--C-:B------:R-:W-:Y:S02]  /*2670*/  @!P3 IMAD.IADD R10, R10, 0x1, -R11.reuse ;  /* 0x000000010a0ab824 */ /* 0x100fe400078e0a0b */
[----:B------:R-:W-:Y:S02]  /*2680*/  @!P1 IMAD.IADD R6, R6, 0x1, -R11 ;  /* 0x0000000106069824 */ /* 0x000fe400078e0a0b */
[----:B------:R-:W-:Y:S01]  /*2690*/  IMAD.MOV R3, RZ, RZ, -R3 ;  /* 0x000000ffff037224 */ /* 0x000fe200078e0a03 */
[C---:B------:R-:W-:Y:S01]  /*26a0*/  ISETP.GT.U32.AND P3, PT, R11.reuse, R10, PT ;  /* 0x0000000a0b00720c */ /* 0x040fe20003f64070 */
[--C-:B------:R-:W-:Y:S01]  /*26b0*/  @!P0 IMAD.IADD R68, R68, 0x1, -R11.reuse ;  /* 0x0000000144448824 */ /* 0x100fe200078e0a0b */
[C---:B------:R-:W-:Y:S01]  /*26c0*/  ISETP.GT.U32.AND P1, PT, R11.reuse, R6, PT ;  /* 0x000000060b00720c */ /* 0x040fe20003f24070 */
[----:B------:R-:W-:Y:S02]  /*26d0*/  IMAD R65, R11, R3, R8 ;  /* 0x000000030b417224 */ /* 0x000fe400078e0208 */
[----:B------:R-:W-:Y:S01]  /*26e0*/  @!P2 IMAD.IADD R67, R67, 0x1, -R11 ;  /* 0x000000014343a824 */ /* 0x000fe200078e0a0b */
[C---:B------:R-:W-:Y:S01]  /*26f0*/  ISETP.GT.U32.AND P0, PT, R11.reuse, R68, PT ;  /* 0x000000440b00720c */ /* 0x040fe20003f04070 */
[----:B------:R-:W-:Y:S01]  /*2700*/  VIADD R3, R12, 0x4e ;  /* 0x0000004e0c037836 */ /* 0x000fe20000000000 */
[----:B------:R-:W-:Y:S01]  /*2710*/  ISETP.GT.U32.AND P2, PT, R11, R66, PT ;  /* 0x000000420b00720c */ /* 0x000fe20003f44070 */
[----:B------:R-:W-:-:S03]  /*2720*/  IMAD.HI.U32 R4, R13, R16, RZ ;  /* 0x000000100d047227 */ /* 0x000fc600078e00ff */
[----:B------:R-:W-:Y:S01]  /*2730*/  IABS R8, R3 ;  /* 0x0000000300087213 */ /* 0x000fe20000000000 */
[--C-:B------:R-:W-:Y:S01]  /*2740*/  @!P3 IMAD.IADD R10, R10, 0x1, -R11.reuse ;  /* 0x000000010a0ab824 */ /* 0x100fe200078e0a0b */
[----:B------:R-:W-:Y:S01]  /*2750*/  ISETP.GT.U32.AND P3, PT, R11, R65, PT ;  /* 0x000000410b00720c */ /* 0x000fe20003f64070 */
[--C-:B------:R-:W-:Y:S01]  /*2760*/  @!P1 IMAD.IADD R6, R6, 0x1, -R11.reuse ;  /* 0x0000000106069824 */ /* 0x100fe200078e0a0b */
[----:B------:R-:W-:Y:S01]  /*2770*/  ISETP.GE.AND P1, PT, R15, RZ, PT ;  /* 0x000000ff0f00720c */ /* 0x000fe20003f26270 */
[----:B0-----:R-:W-:Y:S02]  /*2780*/  IMAD.MOV.U32 R0, RZ, RZ, R10 ;  /* 0x000000ffff007224 */ /* 0x001fe400078e000a */
[--C-:B------:R-:W-:Y:S01]  /*2790*/  @!P0 IMAD.IADD R68, R68, 0x1, -R11.reuse ;  /* 0x0000000144448824 */ /* 0x100fe200078e0a0b */
[----:B------:R-:W-:Y:S01]  /*27a0*/  ISETP.GE.AND P0, PT, R17, RZ, PT ;  /* 0x000000ff1100720c */ /* 0x000fe20003f06270 */
[----:B------:R-:W-:Y:S01]  /*27b0*/  IMAD.MOV.U32 R18, RZ, RZ, R6 ;  /* 0x000000ffff127224 */ /* 0x000fe200078e0006 */
[----:B------:R-:W-:Y:S01]  /*27c0*/  LOP3.LUT R6, R14, 0x50, RZ, 0xfc, !PT ;  /* 0x000000500e067812 */ /* 0x000fe200078efcff */
[--C-:B------:R-:W-:Y:S01]  /*27d0*/  @!P2 IMAD.IADD R66, R66, 0x1, -R11.reuse ;  /* 0x000000014242a824 */ /* 0x100fe200078e0a0b */
[----:B------:R-:W-:Y:S01]  /*27e0*/  LOP3.LUT R17, R14, 0x5a, RZ, 0xfc, !PT ;  /* 0x0000005a0e117812 */ /* 0x000fe200078efcff */
[----:B------:R-:W-:Y:S01]  /*27f0*/  @!P4 IMAD.MOV R18, RZ, RZ, -R18 ;  /* 0x000000ffff12c224 */ /* 0x000fe200078e0a12 */
[----:B------:R-:W-:Y:S01]  /*2800*/  ISETP.GE.AND P4, PT, R3, RZ, PT ;  /* 0x000000ff0300720c */ /* 0x000fe20003f86270 */
[----:B------:R-:W-:Y:S01]  /*2810*/  @!P3 IMAD.IADD R65, R65, 0x1, -R11 ;  /* 0x000000014141b824 */ /* 0x000fe200078e0a0b */
[----:B------:R-:W-:Y:S01]  /*2820*/  ISETP.GT.U32.AND P2, PT, R11, R66, PT ;  /* 0x000000420b00720c */ /* 0x000fe20003f44070 */
[----:B------:R-:W-:Y:S01]  /*2830*/  IMAD.HI.U32 R3, R13, R8, RZ ;  /* 0x000000080d037227 */ /* 0x000fe200078e00ff */
[----:B------:R-:W-:-:S02]  /*2840*/  IABS R64, R6 ;  /* 0x0000000600407213 */ /* 0x000fc40000000000 */
[----:B------:R-:W-:Y:S01]  /*2850*/  ISETP.GT.U32.AND P3, PT, R11, R65, PT ;  /* 0x000000410b00720c */ /* 0x000fe20003f64070 */
[----:B------:R-:W-:Y:S02]  /*2860*/  IMAD.MOV R3, RZ, RZ, -R3 ;  /* 0x000000ffff037224 */ /* 0x000fe400078e0a03 */
[----:B------:R-:W-:Y:S01]  /*2870*/  @!P6 IMAD.MOV R68, RZ, RZ, -R68 ;  /* 0x000000ffff44e224 */ /* 0x000fe200078e0a44 */
[----:B------:R-:W-:Y:S01]  /*2880*/  ISETP.GE.AND P6, PT, R7, RZ, PT ;  /* 0x000000ff0700720c */ /* 0x000fe20003fc6270 */
[----:B------:R-:W-:Y:S01]  /*2890*/  IMAD.MOV R4, RZ, RZ, -R4 ;  /* 0x000000ffff047224 */ /* 0x000fe200078e0a04 */
[----:B------:R-:W-:Y:S01]  /*28a0*/  LOP3.LUT R7, R14, 0x52, RZ, 0xfc, !PT ;  /* 0x000000520e077812 */ /* 0x000fe200078efcff */
[----:B------:R-:W-:Y:S01]  /*28b0*/  @!P0 IMAD.MOV R0, RZ, RZ, -R0 ;  /* 0x000000ffff008224 */ /* 0x000fe200078e0a00 */
[----:B------:R-:W-:Y:S01]  /*28c0*/  ISETP.GE.AND P0, PT, R6, RZ, PT ;  /* 0x000000ff0600720c */ /* 0x000fe20003f06270 */
[----:B------:R-:W-:Y:S01]  /*28d0*/  IMAD R8, R11, R3, R8 ;  /* 0x000000030b087224 */ /* 0x000fe200078e0208 */
[----:B------:R-:W-:Y:S01]  /*28e0*/  IABS R10, R7 ;  /* 0x00000007000a7213 */ /* 0x000fe20000000000 */
[----:B------:R-:W-:Y:S01]  /*28f0*/  IMAD.HI.U32 R6, R13, R64, RZ ;  /* 0x000000400d067227 */ /* 0x000fe200078e00ff */
[----:B------:R-:W-:Y:S03]  /*2900*/  STL [R1+0xd38], R68 ;  /* 0x000d384401007387 */ /* 0x000fe60000100800 */
[----:B------:R-:W-:-:S02]  /*2910*/  IMAD R4, R11, R4, R16 ;  /* 0x000000040b047224 */ /* 0x000fc400078e0210 */
[--C-:B------:R-:W-:Y:S01]  /*2920*/  @!P3 IMAD.IADD R65, R65, 0x1, -R11.reuse ;  /* 0x000000014141b824 */ /* 0x100fe200078e0a0b */
[C---:B------:R-:W-:Y:S01]  /*2930*/  ISETP.GT.U32.AND P3, PT, R11.reuse, R8, PT ;  /* 0x000000080b00720c */ /* 0x040fe20003f64070 */
[----:B------:R-:W-:Y:S02]  /*2940*/  IMAD.MOV R6, RZ, RZ, -R6 ;  /* 0x000000ffff067224 */ /* 0x000fe400078e0a06 */
[----:B------:R-:W-:Y:S01]  /*2950*/  @!P2 IMAD.IADD R66, R66, 0x1, -R11 ;  /* 0x000000014242a824 */ /* 0x000fe200078e0a0b */
[C---:B------:R-:W-:Y:S01]  /*2960*/  ISETP.GT.U32.AND P2, PT, R11.reuse, R4, PT ;  /* 0x000000040b00720c */ /* 0x040fe20003f44070 */
[C---:B------:R-:W-:Y:S02]  /*2970*/  IMAD R64, R11.reuse, R6, R64 ;  /* 0x000000060b407224 */ /* 0x040fe400078e0240 */
[----:B------:R-:W-:Y:S02]  /*2980*/  @!P6 IMAD.MOV R66, RZ, RZ, -R66 ;  /* 0x000000ffff42e224 */ /* 0x000fe400078e0a42 */
[----:B------:R-:W-:Y:S01]  /*2990*/  @!P5 IMAD.MOV R67, RZ, RZ, -R67 ;  /* 0x000000ffff43d224 */ /* 0x000fe200078e0a43 */
[----:B------:R-:W-:Y:S01]  /*29a0*/  ISETP.GT.U32.AND P6, PT, R11, R64, PT ;  /* 0x000000400b00720c */ /* 0x000fe20003fc4070 */
[----:B------:R-:W-:Y:S01]  /*29b0*/  IMAD.HI.U32 R3, R13, R10, RZ ;  /* 0x0000000a0d037227 */ /* 0x000fe200078e00ff */
[----:B------:R-:W-:-:S02]  /*29c0*/  ISETP.GE.AND P5, PT, R9, RZ, PT ;  /* 0x000000ff0900720c */ /* 0x000fc40003fa6270 */
[----:B------:R-:W-:Y:S01]  /*29d0*/  LOP3.LUT R9, R14, 0x54, RZ, 0xfc, !PT ;  /* 0x000000540e097812 */ /* 0x000fe200078efcff */
[--C-:B------:R-:W-:Y:S01]  /*29e0*/  @!P3 IMAD.IADD R8, R8, 0x1, -R11.reuse ;  /* 0x000000010808b824 */ /* 0x100fe200078e0a0b */
[----:B------:R-:W-:Y:S01]  /*29f0*/  STL [R1+0xd3c], R67 ;  /* 0x000d3c4301007387 */ /* 0x000fe20000100800 */
[----:B------:R-:W-:Y:S01]  /*2a00*/  @!P2 IMAD.IADD R4, R4, 0x1, -R11 ;  /* 0x000000010404a824 */ /* 0x000fe200078e0a0b */
[----:B------:R-:W-:Y:S01]  /*2a10*/  IABS R16, R9 ;  /* 0x0000000900107213 */ /* 0x000fe20000000000 */
[----:B------:R-:W-:Y:S01]  /*2a20*/  IMAD.MOV R3, RZ, RZ, -R3 ;  /* 0x000000ffff037224 */ /* 0x000fe200078e0a03 */
[C---:B------:R-:W-:Y:S01]  /*2a30*/  ISETP.GT.U32.AND P3, PT, R11.reuse, R8, PT ;  /* 0x000000080b00720c */ /* 0x040fe20003f64070 */
[----:B------:R0:W-:Y:S01]  /*2a40*/  STL [R1+0x2c4], R18 ;  /* 0x0002c41201007387 */ /* 0x0001e20000100800 */
[C---:B------:R-:W-:Y:S01]  /*2a50*/  ISETP.GT.U32.AND P2, PT, R11.reuse, R4, PT ;  /* 0x000000040b00720c */ /* 0x040fe20003f44070 */
[----:B------:R-:W-:Y:S02]  /*2a60*/  @!P6 IMAD.IADD R64, R64, 0x1, -R11 ;  /* 0x000000014040e824 */ /* 0x000fe400078e0a0b */
[----:B------:R-:W-:Y:S01]  /*2a70*/  IMAD R63, R11, R3, R10 ;  /* 0x000000030b3f7224 */ /* 0x000fe200078e020a */
[----:B------:R1:W-:Y:S01]  /*2a80*/  STL [R1+0x2c8], R0 ;  /* 0x0002c80001007387 */ /* 0x0003e20000100800 */
[----:B------:R-:W-:Y:S01]  /*2a90*/  IMAD.HI.U32 R6, R13, R16, RZ ;  /* 0x000000100d067227 */ /* 0x000fe200078e00ff */
[----:B------:R-:W-:-:S02]  /*2aa0*/  ISETP.GT.U32.AND P6, PT, R11, R64, PT ;  /* 0x000000400b00720c */ /* 0x000fc40003fc4070 */
[----:B------:R-:W-:Y:S01]  /*2ab0*/  STL [R1+0xd40], R66 ;  /* 0x000d404201007387 */ /* 0x000fe20000100800 */
[----:B0-----:R-:W-:Y:S01]  /*2ac0*/  IABS R18, R23 ;  /* 0x0000001700127213 */ /* 0x001fe20000000000 */
[----:B------:R-:W-:Y:S02]  /*2ad0*/  IMAD.MOV R6, RZ, RZ, -R6 ;  /* 0x000000ffff067224 */ /* 0x000fe400078e0a06 */
[----:B------:R-:W-:Y:S01]  /*2ae0*/  @!P3 IMAD.IADD R8, R8, 0x1, -R11 ;  /* 0x000000010808b824 */ /* 0x000fe200078e0a0b */
[----:B------:R-:W-:Y:S01]  /*2af0*/  ISETP.GT.U32.AND P3, PT, R11, R63, PT ;  /* 0x0000003f0b00720c */ /* 0x000fe20003f64070 */
[----:B------:R-:W-:-:S04]  /*2b00*/  IMAD.HI.U32 R3, R13, R18, RZ ;  /* 0x000000120d037227 */ /* 0x000fc800078e00ff */
[----:B------:R-:W-:Y:S01]  /*2b10*/  @!P2 IMAD.IADD R4, R4, 0x1, -R11 ;  /* 0x000000010404a824 */ /* 0x000fe200078e0a0b */
[----:B------:R-:W-:Y:S01]  /*2b20*/  ISETP.GE.AND P2, PT, R9, RZ, PT ;  /* 0x000000ff0900720c */ /* 0x000fe20003f46270 */
[C---:B------:R-:W-:Y:S01]  /*2b30*/  IMAD R6, R11.reuse, R6, R16 ;  /* 0x000000060b067224 */ /* 0x040fe200078e0210 */
[----:B------:R-:W-:Y:S01]  /*2b40*/  IABS R16, R17 ;  /* 0x0000001100107213 */ /* 0x000fe20000000000 */
[----:B------:R-:W-:Y:S02]  /*2b50*/  IMAD.MOV R9, RZ, RZ, -R3 ;  /* 0x000000ffff097224 */ /* 0x000fe400078e0a03 */
[----:B------:R-:W-:Y:S01]  /*2b60*/  @!P6 IMAD.IADD R64, R64, 0x1, -R11 ;  /* 0x000000014040e824 */ /* 0x000fe200078e0a0b */
[C---:B------:R-:W-:Y:S01]  /*2b70*/  ISETP.GT.U32.AND P6, PT, R11.reuse, R6, PT ;  /* 0x000000060b00720c */ /* 0x040fe20003fc4070 */
[----:B------:R-:W-:Y:S02]  /*2b80*/  IMAD R18, R11, R9, R18 ;  /* 0x000000090b127224 */ /* 0x000fe400078e0212 */
[----:B------:R-:W-:-:S04]  /*2b90*/  IMAD.HI.U32 R3, R13, R62, RZ ;  /* 0x0000003e0d037227 */ /* 0x000fc800078e00ff */
[----:B------:R-:W-:Y:S01]  /*2ba0*/  @!P3 IMAD.IADD R63, R63, 0x1, -R11 ;  /* 0x000000013f3fb824 */ /* 0x000fe200078e0a0b */
[----:B------:R-:W-:Y:S01]  /*2bb0*/  ISETP.GT.U32.AND P3, PT, R11, R18, PT ;  /* 0x000000120b00720c */ /* 0x000fe20003f64070 */
[----:B------:R-:W-:Y:S02]  /*2bc0*/  IMAD.MOV R10, RZ, RZ, -R3 ;  /* 0x000000ffff0a7224 */ /* 0x000fe400078e0a03 */
[----:B------:R-:W-:Y:S01]  /*2bd0*/  @!P5 IMAD.MOV R65, RZ, RZ, -R65 ;  /* 0x000000ffff41d224 */ /* 0x000fe200078e0a41 */
[----:B------:R-:W-:Y:S01]  /*2be0*/  ISETP.GE.AND P5, PT, R7, RZ, PT ;  /* 0x000000ff0700720c */ /* 0x000fe20003fa6270 */
[----:B------:R-:W-:Y:S02]  /*2bf0*/  IMAD R62, R11, R10, R62 ;  /* 0x0000000a0b3e7224 */ /* 0x000fe400078e023e */
[----:B------:R-:W-:Y:S01]  /*2c00*/  @!P6 IMAD.IADD R6, R6, 0x1, -R11 ;  /* 0x000000010606e824 */ /* 0x000fe200078e0a0b */
[----:B------:R-:W-:Y:S01]  /*2c10*/  STL [R1+0xd44], R65 ;  /* 0x000d444101007387 */ /* 0x000fe20000100800 */
[----:B------:R-:W-:Y:S01]  /*2c20*/  IMAD.HI.U32 R7, R13, R16, RZ ;  /* 0x000000100d077227 */ /* 0x000fe200078e00ff */
[----:B------:R-:W-:-:S03]  /*2c30*/  ISETP.GT.U32.AND P6, PT, R11, R62, PT ;  /* 0x0000003e0b00720c */ /* 0x000fc60003fc4070 */
[----:B------:R-:W-:Y:S01]  /*2c40*/  @!P3 IMAD.IADD R18, R18, 0x1, -R11 ;  /* 0x000000011212b824 */ /* 0x000fe200078e0a0b */
[----:B------:R-:W-:Y:S01]  /*2c50*/  ISETP.GT.U32.AND P3, PT, R11, R63, PT ;  /* 0x0000003f0b00720c */ /* 0x000fe20003f64070 */
[----:B------:R-:W-:Y:S02]  /*2c60*/  VIADD R15, R12, 0x5e ;  /* 0x0000005e0c0f7836 */ /* 0x000fe40000000000 */
[----:B------:R-:W-:-:S03]  /*2c70*/  IMAD.HI.U32 R9, R13, R20, RZ ;  /* 0x000000140d097227 */ /* 0x000fc600078e00ff */
[----:B------:R-:W-:Y:S01]  /*2c80*/  IABS R22, R15 ;  /* 0x0000000f00167213 */ /* 0x000fe20000000000 */
[----:B------:R-:W-:Y:S02]  /*2c90*/  IMAD.MOV R7, RZ, RZ, -R7 ;  /* 0x000000ffff077224 */ /* 0x000fe400078e0a07 */
[----:B------:R-:W-:Y:S02]  /*2ca0*/  IMAD.MOV R9, RZ, RZ, -R9 ;  /* 0x000000ffff097224 */ /* 0x000fe400078e0a09 */
[----:B-1----:R-:W-:Y:S02]  /*2cb0*/  IMAD.MOV.U32 R0, RZ, RZ, R4 ;  /* 0x000000ffff007224 */ /* 0x002fe400078e0004 */
[C---:B------:R-:W-:Y:S01]  /*2cc0*/  IMAD R61, R11.reuse, R7, R16 ;  /* 0x000000070b3d7224 */ /* 0x040fe200078e0210 */
[C---:B------:R-:W-:Y:S01]  /*2cd0*/  LOP3.LUT R7, R14.reuse, 0x60, RZ, 0xfc, !PT ;  /* 0x000000600e077812 */ /* 0x040fe200078efcff */
[C---:B------:R-:W-:Y:S01]  /*2ce0*/  IMAD R16, R11.reuse, R9, R20 ;  /* 0x000000090b107224 */ /* 0x040fe200078e0214 */
[----:B------:R-:W-:Y:S01]  /*2cf0*/  LOP3.LUT R9, R14, 0x62, RZ, 0xfc, !PT ;  /* 0x000000620e097812 */ /* 0x000fe200078efcff */
[----:B------:R-:W-:Y:S01]  /*2d00*/  @!P1 IMAD.MOV R0, RZ, RZ, -R0 ;  /* 0x000000ffff009224 */ /* 0x000fe200078e0a00 */
[C---:B------:R-:W-:Y:S01]  /*2d10*/  ISETP.GT.U32.AND P1, PT, R11.reuse, R6, PT ;  /* 0x000000060b00720c */ /* 0x040fe20003f24070 */
[----:B------:R-:W-:Y:S01]  /*2d20*/  @!P6 IMAD.IADD R62, R62, 0x1, -R11 ;  /* 0x000000013e3ee824 */ /* 0x000fe200078e0a0b */
[----:B------:R-:W-:Y:S01]  /*2d30*/  ISETP.GT.U32.AND P6, PT, R11, R18, PT ;  /* 0x000000120b00720c */ /* 0x000fe20003fc4070 */
[----:B------:R-:W-:Y:S01]  /*2d40*/  IMAD.HI.U32 R3, R13, R22, RZ ;  /* 0x000000160d037227 */ /* 0x000fe200078e00ff */
[----:B------:R0:W-:Y:S01]  /*2d50*/  STL [R1+0x2cc], R0 ;  /* 0x0002cc0001007387 */ /* 0x0001e20000100800 */
[----:B------:R-:W-:-:S02]  /*2d60*/  IABS R60, R7 ;  /* 0x00000007003c7213 */ /* 0x000fc40000000000 */
[----:B------:R-:W-:Y:S01]  /*2d70*/  @!P3 IMAD.IADD R63, R63, 0x1, -R11 ;  /* 0x000000013f3fb824 */ /* 0x000fe200078e0a0b */
[C---:B------:R-:W-:Y:S01]  /*2d80*/  ISETP.GT.U32.AND P3, PT, R11.reuse, R16, PT ;  /* 0x000000100b00720c */ /* 0x040fe20003f64070 */
[----:B------:R-:W-:Y:S02]  /*2d90*/  IMAD.MOV R3, RZ, RZ, -R3 ;  /* 0x000000ffff037224 */ /* 0x000fe400078e0a03 */
[----:B------:R-:W-:Y:S01]  /*2da0*/  @!P0 IMAD.MOV R64, RZ, RZ, -R64 ;  /* 0x000000ffff408224 */ /* 0x000fe200078e0a40 */
[C---:B------:R-:W-:Y:S01]  /*2db0*/  ISETP.GT.U32.AND P0, PT, R11.reuse, R61, PT ;  /* 0x0000003d0b00720c */ /* 0x040fe20003f04070 */
[----:B------:R-:W-:Y:S02]  /*2dc0*/  IMAD R10, R11, R3, R22 ;  /* 0x000000030b0a7224 */ /* 0x000fe400078e0216 */
[----:B0-----:R-:W-:Y:S01]  /*2dd0*/  IMAD.MOV.U32 R0, RZ, RZ, R8 ;  /* 0x000000ffff007224 */ /* 0x001fe200078e0008 */
[----:B------:R-:W-:Y:S01]  /*2de0*/  IABS R8, R9 ;  /* 0x0000000900087213 */ /* 0x000fe20000000000 */
[--C-:B------:R-:W-:Y:S01]  /*2df0*/  @!P1 IMAD.IADD R6, R6, 0x1, -R11.reuse ;  /* 0x0000000106069824 */ /* 0x100fe200078e0a0b */
[----:B------:R-:W-:Y:S01]  /*2e00*/  ISETP.GE.AND P1, PT, R23, RZ, PT ;  /* 0x000000ff1700720c */ /* 0x000fe20003f26270 */
[----:B------:R-:W-:Y:S01]  /*2e10*/  @!P4 IMAD.MOV R0, RZ, RZ, -R0 ;  /* 0x000000ffff00c224 */ /* 0x000fe200078e0a00 */
[C---:B------:R-:W-:Y:S01]  /*2e20*/  ISETP.GT.U32.AND P4, PT, R11.reuse, R62, PT ;  /* 0x0000003e0b00720c */ /* 0x040fe20003f84070 */
[--C-:B------:R-:W-:Y:S01]  /*2e30*/  @!P6 IMAD.IADD R18, R18, 0x1, -R11.reuse ;  /* 0x000000011212e824 */ /* 0x100fe200078e0a0b */
[----:B------:R-:W-:Y:S01]  /*2e40*/  ISETP.GT.U32.AND P6, PT, R11, R10, PT ;  /* 0x0000000a0b00720c */ /* 0x000fe20003fc4070 */
[----:B------:R-:W-:Y:S01]  /*2e50*/  @!P3 IMAD.IADD R16, R16, 0x1, -R11 ;  /* 0x000000011010b824 */ /* 0x000fe200078e0a0b */
[----:B------:R0:W-:Y:S01]  /*2e60*/  STL [R1+0x2d0], R0 ;  /* 0x0002d00001007387 */ /* 0x0001e20000100800 */
[----:B------:R-:W-:Y:S01]  /*2e70*/  @!P5 IMAD.MOV R63, RZ, RZ, -R63 ;  /* 0x000000ffff3fd224 */ /* 0x000fe200078e0a3f */
[----:B------:R-:W-:Y:S01]  /*2e80*/  ISETP.GE.AND P3, PT, R19, RZ, PT ;  /* 0x000000ff1300720c */ /* 0x000fe20003f66270 */
[----:B------:R-:W-:Y:S01]  /*2e90*/  IMAD.HI.U32 R4, R13, R8, RZ ;  /* 0x000000080d047227 */ /* 0x000fe200078e00ff */
[----:B------:R-:W-:Y:S03]  /*2ea0*/  STL [R1+0xd48], R64 ;  /* 0x000d484001007387 */ /* 0x000fe60000100800 */
[----:B------:R-:W-:Y:S01]  /*2eb0*/  IMAD.MOV R4, RZ, RZ, -R4 ;  /* 0x000000ffff047224 */ /* 0x000fe200078e0a04 */
[----:B------:R-:W-:Y:S01]  /*2ec0*/  STL [R1+0xd4c], R63 ;  /* 0x000d4c3f01007387 */ /* 0x000fe20000100800 */
[----:B------:R-:W-:Y:S01]  /*2ed0*/  @!P4 IMAD.IADD R62, R62, 0x1, -R11 ;  /* 0x000000013e3ec824 */ /* 0x000fe200078e0a0b */
[----:B------:R-:W-:Y:S01]  /*2ee0*/  ISETP.GE.AND P4, PT, R21, RZ, PT ;  /* 0x000000ff1500720c */ /* 0x000fe20003f86270 */
[----:B0-----:R-:W-:-:S02]  /*2ef0*/  IMAD.MOV.U32 R0, RZ, RZ, R6 ;  /* 0x000000ffff007224 */ /* 0x001fc400078e0006 */
[--C-:B------:R-:W-:Y:S02]  /*2f00*/  @!P6 IMAD.IADD R10, R10, 0x1, -R11.reuse ;  /* 0x000000010a0ae824 */ /* 0x100fe400078e0a0b */
[----:B------:R-:W-:Y:S01]  /*2f10*/  @!P2 IMAD.MOV R0, RZ, RZ, -R0 ;  /* 0x000000ffff00a224 */ /* 0x000fe200078e0a00 */
[----:B------:R-:W-:Y:S01]  /*2f20*/  ISETP.GT.U32.AND P2, PT, R11, R16, PT ;  /* 0x000000100b00720c */ /* 0x000fe20003f44070 */
[----:B------:R-:W-:Y:S01]  /*2f30*/  IMAD.HI.U32 R3, R13, R60, RZ ;  /* 0x0000003c0d037227 */ /* 0x000fe200078e00ff */
[----:B------:R-:W-:Y:S02]  /*2f40*/  ISETP.GT.U32.AND P6, PT, R11, R10, PT ;  /* 0x0000000a0b00720c */ /* 0x000fe40003fc4070 */
[----:B------:R0:W-:Y:S01]  /*2f50*/  STL [R1+0x2e4], R0 ;  /* 0x0002e40001007387 */ /* 0x0001e20000100800 */
[----:B------:R-:W-:Y:S01]  /*2f60*/  @!P0 IMAD.IADD R61, R61, 0x1, -R11 ;  /* 0x000000013d3d8824 */ /* 0x000fe200078e0a0b */
[----:B------:R-:W-:Y:S01]  /*2f70*/  ISETP.GE.AND P0, PT, R17, RZ, PT ;  /* 0x000000ff1100720c */ /* 0x000fe20003f06270 */
[C---:B------:R-:W-:Y:S01]  /*2f80*/  IMAD R59, R11.reuse, R4, R8 ;  /* 0x000000040b3b7224 */ /* 0x040fe200078e0208 */
[----:B------:R-:W-:Y:S01]  /*2f90*/  LOP3.LUT R4, R14, 0x64, RZ, 0xfc, !PT ;  /* 0x000000640e047812 */ /* 0x000fe200078efcff */
[----:B------:R-:W-:Y:S01]  /*2fa0*/  IMAD.MOV R3, RZ, RZ, -R3 ;  /* 0x000000ffff037224 */ /* 0x000fe200078e0a03 */
[----:B------:R-:W-:Y:S01]  /*2fb0*/  ISETP.GT.U32.AND P5, PT, R11, R61, PT ;  /* 0x0000003d0b00720c */ /* 0x000fe20003fa4070 */
[----:B------:R-:W-:Y:S01]  /*2fc0*/  @!P4 IMAD.MOV R62, RZ, RZ, -R62 ;  /* 0x000000ffff3ec224 */ /* 0x000fe200078e0a3e */
[----:B------:R-:W-:Y:S01]  /*2fd0*/  IABS R8, R4 ;  /* 0x0000000400087213 */ /* 0x000fe20000000000 */
[----:B------:R-:W-:Y:S01]  /*2fe0*/  @!P2 IMAD.IADD R16, R16, 0x1, -R11 ;  /* 0x000000011010a824 */ /* 0x000fe200078e0a0b */
[----:B------:R-:W-:Y:S01]  /*2ff0*/  ISETP.GE.AND P4, PT, R15, RZ, PT ;  /* 0x000000ff0f00720c */ /* 0x000fe20003f86270 */
[----:B0-----:R-:W-:Y:S01]  /*3000*/  IMAD.MOV.U32 R0, RZ, RZ, R18 ;  /* 0x000000ffff007224 */ /* 0x001fe200078e0012 */
[----:B------:R-:W-:Y:S01]  /*3010*/  LOP3.LUT R17, R14, 0x66, RZ, 0xfc, !PT ;  /* 0x000000660e117812 */ /* 0x000fe200078efcff */
[----:B------:R-:W-:Y:S01]  /*3020*/  IMAD R60, R11, R3, R60 ;  /* 0x000000030b3c7224 */ /* 0x000fe200078e023c */
[----:B------:R-:W-:Y:S01]  /*3030*/  ISETP.GE.AND P2, PT, R7, RZ, PT ;  /* 0x000000ff0700720c */ /* 0x000fe20003f46270 */
[----:B------:R-:W-:Y:S01]  /*3040*/  @!P1 IMAD.MOV R0, RZ, RZ, -R0 ;  /* 0x000000ffff009224 */ /* 0x000fe200078e0a00 */
[----:B------:R-:W-:Y:S01]  /*3050*/  IABS R6, R17 ;  /* 0x0000001100067213 */ /* 0x000fe20000000000 */
[----:B------:R-:W-:Y:S01]  /*3060*/  IMAD.HI.U32 R3, R13, R8, RZ ;  /* 0x000000080d037227 */ /* 0x000fe200078e00ff */
[----:B------:R-:W-:-:S02]  /*3070*/  ISETP.GT.U32.AND P1, PT, R11, R60, PT ;  /* 0x0000003c0b00720c */ /* 0x000fc40003f24070 */
[----:B------:R0:W-:Y:S01]  /*3080*/  STL [R1+0x2ec], R0 ;  /* 0x0002ec0001007387 */ /* 0x0001e20000100800 */
[----:B------:R-:W-:Y:S01]  /*3090*/  @!P6 IMAD.IADD R10, R10, 0x1, -R11 ;  /* 0x000000010a0ae824 */ /* 0x000fe200078e0a0b */
[----:B------:R-:W-:Y:S01]  /*30a0*/  ISETP.GE.AND P6, PT, R9, RZ, PT ;  /* 0x000000ff0900720c */ /* 0x000fe20003fc6270 */
[----:B------:R-:W-:Y:S01]  /*30b0*/  IMAD.MOV R3, RZ, RZ, -R3 ;  /* 0x000000ffff037224 */ /* 0x000fe200078e0a03 */
[C---:B------:R-:W-:Y:S01]  /*30c0*/  LOP3.LUT R9, R14.reuse, 0x6c, RZ, 0xfc, !PT ;  /* 0x0000006c0e097812 */ /* 0x040fe200078efcff */
[----:B------:R-:W-:Y:S01]  /*30d0*/  @!P5 IMAD.IADD R61, R61, 0x1, -R11 ;  /* 0x000000013d3dd824 */ /* 0x000fe200078e0a0b */
[C---:B------:R-:W-:Y:S01]  /*30e0*/  ISETP.GT.U32.AND P5, PT, R11.reuse, R59, PT ;  /* 0x0000003b0b00720c */ /* 0x040fe20003fa4070 */
[----:B------:R-:W-:Y:S01]  /*30f0*/  IMAD R8, R11, R3, R8 ;  /* 0x000000030b087224 */ /* 0x000fe200078e0208 */
[C---:B------:R-:W-:Y:S01]  /*3100*/  LOP3.LUT R3, R14.reuse, 0x68, RZ, 0xfc, !PT ;  /* 0x000000680e037812 */ /* 0x040fe200078efcff */
[----:B------:R-:W-:Y:S01]  /*3110*/  @!P0 IMAD.MOV R61, RZ, RZ, -R61 ;  /* 0x000000ffff3d8224 */ /* 0x000fe200078e0a3d */
[----:B------:R-:W-:Y:S01]  /*3120*/  LOP3.LUT R15, R14, 0x72, RZ, 0xfc, !PT ;  /* 0x000000720e0f7812 */ /* 0x000fe200078efcff */
[----:B0-----:R-:W-:Y:S01]  /*3130*/  IMAD.MOV.U32 R0, RZ, RZ, R16 ;  /* 0x000000ffff007224 */ /* 0x001fe200078e0010 */
[----:B------:R-:W-:Y:S01]  /*3140*/  IABS R58, R3 ;  /* 0x00000003003a7213 */ /* 0x000fe20000000000 */
[----:B------:R-:W-:Y:S01]  /*3150*/  @!P1 IMAD.IADD R60, R60, 0x1, -R11 ;  /* 0x000000013c3c9824 */ /* 0x000fe200078e0a0b */
[----:B------:R-:W-:Y:S01]  /*3160*/  ISETP.GE.AND P1, PT, R4, RZ, PT ;  /* 0x000000ff0400720c */ /* 0x000fe20003f26270 */
[----:B------:R-:W-:Y:S01]  /*3170*/  @!P3 IMAD.MOV R0, RZ, RZ, -R0 ;  /* 0x000000ffff00b224 */ /* 0x000fe200078e0a00 */
[----:B------:R-:W-:Y:S01]  /*3180*/  IABS R16, R9 ;  /* 0x0000000900107213 */ /* 0x000fe20000000000 */
[----:B------:R-:W-:Y:S01]  /*3190*/  IMAD.HI.U32 R4, R13, R6, RZ ;  /* 0x000000060d047227 */ /* 0x000fe200078e00ff */
[----:B------:R-:W-:-:S02]  /*31a0*/  ISETP.GT.U32.AND P0, PT, R11, R60, PT ;  /* 0x0000003c0b00720c */ /* 0x000fc40003f04070 */
[----:B------:R0:W-:Y:S01]  /*31b0*/  STL [R1+0x304], R0 ;  /* 0x0003040001007387 */ /* 0x0001e20000100800 */
[--C-:B------:R-:W-:Y:S01]  /*31c0*/  @!P5 IMAD.IADD R59, R59, 0x1, -R11.reuse ;  /* 0x000000013b3bd824 */ /* 0x100fe200078e0a0b */
[----:B------:R-:W-:Y:S01]  /*31d0*/  ISETP.GE.AND P3, PT, R17, RZ, PT ;  /* 0x000000ff1100720c */ /* 0x000fe20003f66270 */
[----:B------:R-:W-:Y:S01]  /*31e0*/  IMAD.MOV R4, RZ, RZ, -R4 ;  /* 0x000000ffff047224 */ /* 0x000fe200078e0a04 */
[C---:B------:R-:W-:Y:S01]  /*31f0*/  LOP3.LUT R18, R14.reuse, 0x70, RZ, 0xfc, !PT ;  /* 0x000000700e127812 */ /* 0x040fe200078efcff */
[----:B------:R-:W-:Y:S01]  /*3200*/  IMAD.HI.U32 R7, R13, R16, RZ ;  /* 0x000000100d077227 */ /* 0x000fe200078e00ff */
[C---:B------:R-:W-:Y:S02]  /*3210*/  ISETP.GT.U32.AND P5, PT, R11.reuse, R59, PT ;  /* 0x0000003b0b00720c */ /* 0x040fe40003fa4070 */
[----:B------:R-:W-:Y:S01]  /*3220*/  IABS R56, R18 ;  /* 0x0000001200387213 */ /* 0x000fe20000000000 */
[C---:B------:R-:W-:Y:S01]  /*3230*/  IMAD R4, R11.reuse, R4, R6 ;  /* 0x000000040b047224 */ /* 0x040fe200078e0206 */
[C---:B------:R-:W-:Y:S01]  /*3240*/  LOP3.LUT R6, R14.reuse, 0x6a, RZ, 0xfc, !PT ;  /* 0x0000006a0e067812 */ /* 0x040fe200078efcff */
[----:B0-----:R-:W-:Y:S01]  /*3250*/  IMAD.MOV.U32 R0, RZ, RZ, R10 ;  /* 0x000000ffff007224 */ /* 0x001fe200078e000a */
[----:B------:R-:W-:Y:S01]  /*3260*/  LOP3.LUT R63, R14, 0x1fa, RZ, 0xfc, !PT ;  /* 0x000001fa0e3f7812 */ /* 0x000fe200078efcff */
[--C-:B------:R-:W-:Y:S01]  /*3270*/  @!P0 IMAD.IADD R60, R60, 0x1, -R11.reuse ;  /* 0x000000013c3c8824 */ /* 0x100fe200078e0a0b */
[----:B------:R-:W-:Y:S01]  /*3280*/  IABS R10, R6 ;  /* 0x00000006000a7213 */ /* 0x000fe20000000000 */
[----:B------:R-:W-:Y:S01]  /*3290*/  @!P4 IMAD.MOV R0, RZ, RZ, -R0 ;  /* 0x000000ffff00c224 */ /* 0x000fe200078e0a00 */
[----:B------:R-:W-:Y:S01]  /*32a0*/  ISETP.GT.U32.AND P4, PT, R11, R8, PT ;  /* 0x000000080b00720c */ /* 0x000fe20003f84070 */
[----:B------:R-:W-:Y:S01]  /*32b0*/  @!P2 IMAD.MOV R60, RZ, RZ, -R60 ;  /* 0x000000ffff3ca224 */ /* 0x000fe200078e0a3c */
[----:B------:R-:W-:Y:S01]  /*32c0*/  ISETP.GE.AND P0, PT, R3, RZ, PT ;  /* 0x000000ff0300720c */ /* 0x000fe20003f06270 */
[----:B------:R-:W-:Y:S01]  /*32d0*/  IMAD.HI.U32 R3, R13, R58, RZ ;  /* 0x0000003a0d037227 */ /* 0x000fe200078e00ff */
[----:B------:R-:W-:Y:S01]  /*32e0*/  ISETP.GE.AND P2, PT, R6, RZ, PT ;  /* 0x000000ff0600720c */ /* 0x000fe20003f46270 */
[----:B------:R0:W-:Y:S02]  /*32f0*/  STL [R1+0x30c], R0 ;  /* 0x00030c0001007387 */ /* 0x0001e40000100800 */
[----:B------:R-:W-:Y:S01]  /*3300*/  @!P5 IMAD.IADD R59, R59, 0x1, -R11 ;  /* 0x000000013b3bd824 */ /* 0x000fe200078e0a0b */
[----:B------:R-:W-:Y:S01]  /*3310*/  ISETP.GT.U32.AND P5, PT, R11, R4, PT ;  /* 0x000000040b00720c */ /* 0x000fe20003fa4070 */
[----:B------:R-:W-:-:S04]  /*3320*/  IMAD.HI.U32 R6, R13, R10, RZ ;  /* 0x0000000a0d067227 */ /* 0x000fc800078e00ff */
[----:B------:R-:W-:Y:S02]  /*3330*/  @!P4 IMAD.IADD R8, R8, 0x1, -R11 ;  /* 0x000000010808c824 */ /* 0x000fe400078e0a0b */
[----:B------:R-:W-:Y:S02]  /*3340*/  IMAD.MOV R3, RZ, RZ, -R3 ;  /* 0x000000ffff037224 */ /* 0x000fe400078e0a03 */
[----:B------:R-:W-:Y:S01]  /*3350*/  IMAD.MOV R6, RZ, RZ, -R6 ;  /* 0x000000ffff067224 */ /* 0x000fe200078e0a06 */
[C---:B------:R-:W-:Y:S01]  /*3360*/  ISETP.GT.U32.AND P4, PT, R11.reuse, R8, PT ;  /* 0x000000080b00720c */ /* 0x040fe20003f84070 */
[C---:B------:R-:W-:Y:S02]  /*3370*/  IMAD R58, R11.reuse, R3, R58 ;  /* 0x000000030b3a7224 */ /* 0x040fe400078e023a */
[----:B------:R-:W-:Y:S02]  /*3380*/  IMAD.MOV R7, RZ, RZ, -R7 ;  /* 0x000000ffff077224 */ /* 0x000fe400078e0a07 */
[----:B------:R-:W-:-:S02]  /*3390*/  IMAD R57, R11, R6, R10 ;  /* 0x000000060b397224 */ /* 0x000fc400078e020a */
[C---:B------:R-:W-:Y:S01]  /*33a0*/  IMAD R6, R11.reuse, R7, R16 ;  /* 0x000000070b067224 */ /* 0x040fe200078e0210 */
[----:B------:R-:W-:Y:S01]  /*33b0*/  IABS R16, R15 ;  /* 0x0000000f00107213 */ /* 0x000fe20000000000 */
[--C-:B------:R-:W-:Y:S02]  /*33c0*/  @!P5 IMAD.IADD R4, R4, 0x1, -R11.reuse ;  /* 0x000000010404d824 */ /* 0x100fe400078e0a0b */
[----:B------:R-:W-:Y:S02]  /*33d0*/  VIADD R17, R12, 0x6e ;  /* 0x0000006e0c117836 */ /* 0x000fe40000000000 */
[----:B------:R-:W-:Y:S01]  /*33e0*/  @!P4 IMAD.IADD R8, R8, 0x1, -R11 ;  /* 0x000000010808c824 */ /* 0x000fe200078e0a0b */
[C---:B------:R-:W-:Y:S01]  /*33f0*/  ISETP.GT.U32.AND P4, PT, R11.reuse, R58, PT ;  /* 0x0000003a0b00720c */ /* 0x040fe20003f84070 */
[----:B------:R-:W-:Y:S01]  /*3400*/  @!P6 IMAD.MOV R59, RZ, RZ, -R59 ;  /* 0x000000ffff3be224 */ /* 0x000fe200078e0a3b */
[----:B------:R-:W-:Y:S01]  /*3410*/  ISETP.GT.U32.AND P5, PT, R11, R4, PT ;  /* 0x000000040b00720c */ /* 0x000fe20003fa4070 */
[----:B0-----:R-:W-:Y:S01]  /*3420*/  IMAD.MOV.U32 R0, RZ, RZ, R8 ;  /* 0x000000ffff007224 */ /* 0x001fe200078e0008 */
[----:B------:R-:W-:-:S02]  /*3430*/  IABS R10, R17 ;  /* 0x00000011000a7213 */ /* 0x000fc40000000000 */
[----:B------:R-:W-:Y:S01]  /*3440*/  ISETP.GE.AND P6, PT, R9, RZ, PT ;  /* 0x000000ff0900720c */ /* 0x000fe20003fc6270 */
[----:B------:R-:W-:Y:S01]  /*3450*/  @!P1 IMAD.MOV R0, RZ, RZ, -R0 ;  /* 0x000000ffff009224 */ /* 0x000fe200078e0a00 */
[----:B------:R-:W-:Y:S01]  /*3460*/  ISETP.GT.U32.AND P1, PT, R11, R6, PT ;  /* 0x000000060b00720c */ /* 0x000fe20003f24070 */
[----:B------:R-:W-:Y:S01]  /*3470*/  IMAD.HI.U32 R3, R13, R10, RZ ;  /* 0x0000000a0d037227 */ /* 0x000fe200078e00ff */
[----:B------:R-:W-:Y:S02]  /*3480*/  LOP3.LUT R9, R14, 0x74, RZ, 0xfc, !PT ;  /* 0x000000740e097812 */ /* 0x000fe400078efcff */
[----:B------:R0:W-:Y:S01]  /*3490*/  STL [R1+0x324], R0 ;  /* 0x0003240001007387 */ /* 0x0001e20000100800 */
[--C-:B------:R-:W-:Y:S01]  /*34a0*/  @!P4 IMAD.IADD R58, R58, 0x1, -R11.reuse ;  /* 0x000000013a3ac824 */ /* 0x100fe200078e0a0b */
[----:B------:R-:W-:Y:S01]  /*34b0*/  IABS R7, R9 ;  /* 0x0000000900077213 */ /* 0x000fe20000000000 */
[----:B------:R-:W-:Y:S01]  /*34c0*/  @!P5 IMAD.IADD R4, R4, 0x1, -R11 ;  /* 0x000000010404d824 */ /* 0x000fe200078e0a0b */
[C---:B------:R-:W-:Y:S01]  /*34d0*/  ISETP.GT.U32.AND P5, PT, R11.reuse, R57, PT ;  /* 0x000000390b00720c */ /* 0x040fe20003fa4070 */
[----:B------:R-:W-:Y:S01]  /*34e0*/  IMAD.MOV R3, RZ, RZ, -R3 ;  /* 0x000000ffff037224 */ /* 0x000fe200078e0a03 */
[----:B------:R-:W-:-:S03]  /*34f0*/  ISETP.GT.U32.AND P4, PT, R11, R58, PT ;  /* 0x0000003a0b00720c */ /* 0x000fc60003f84070 */
[----:B------:R-:W-:Y:S02]  /*3500*/  @!P1 IMAD.IADD R6, R6, 0x1, -R11 ;  /* 0x0000000106069824 */ /* 0x000fe400078e0a0b */
[----:B0-----:R-:W-:Y:S02]  /*3510*/  IMAD.MOV.U32 R0, RZ, RZ, R4 ;  /* 0x000000ffff007224 */ /* 0x001fe400078e0004 */
[C---:B------:R-:W-:Y:S01]  /*3520*/  IMAD R8, R11.reuse, R3, R10 ;  /* 0x000000030b087224 */ /* 0x040fe200078e020a */
[----:B------:R-:W-:Y:S01]  /*3530*/  ISETP.GT.U32.AND P1, PT, R11, R6, PT ;  /* 0x000000060b00720c */ /* 0x000fe20003f24070 */
[----:B------:R-:W-:Y:S02]  /*3540*/  IMAD.MOV.U32 R10, RZ, RZ, R7 ;  /* 0x000000ffff0a7224 */ /* 0x000fe400078e0007 */
[----:B------:R-:W-:-:S04]  /*3550*/  IMAD.HI.U32 R4, R13, R16, RZ ;  /* 0x000000100d047227 */ /* 0x000fc800078e00ff */
[----:B------:R-:W-:-:S04]  /*3560*/  IMAD.HI.U32 R3, R13, R56, RZ ;  /* 0x000000380d037227 */ /* 0x000fc800078e00ff */
[----:B------:R-:W-:Y:S01]  /*3570*/  @!P4 IMAD.IADD R58, R58, 0x1, -R11 ;  /* 0x000000013a3ac824 */ /* 0x000fe200078e0a0b */
[----:B------:R-:W-:Y:S01]  /*3580*/  ISETP.GT.U32.AND P4, PT, R11, R8, PT ;  /* 0x000000080b00720c */ /* 0x000fe20003f84070 */
[----:B------:R-:W-:-:S04]  /*3590*/  IMAD.HI.U32 R7, R13, R10, RZ ;  /* 0x0000000a0d077227 */ /* 0x000fc800078e00ff */
[----:B------:R-:W-:Y:S02]  /*35a0*/  IMAD.MOV R4, RZ, RZ, -R4 ;  /* 0x000000ffff047224 */ /* 0x000fe400078e0a04 */
[----:B------:R-:W-:Y:S01]  /*35b0*/  @!P3 IMAD.MOV R0, RZ, RZ, -R0 ;  /* 0x000000ffff00b224 */ /* 0x000fe200078e0a00 */
[----:B------:R-:W-:Y:S01]  /*35c0*/  ISETP.GE.AND P3, PT, R17, RZ, PT ;  /* 0x000000ff1100720c */ /* 0x000fe20003f66270 */
[----:B------:R-:W-:Y:S01]  /*35d0*/  IMAD.MOV R3, RZ, RZ, -R3 ;  /* 0x000000ffff037224 */ /* 0x000fe200078e0a03 */
[C---:B------:R-:W-:Y:S01]  /*35e0*/  LOP3.LUT R17, R14.reuse, 0x82, RZ, 0xfc, !PT ;  /* 0x000000820e117812 */ /* 0x040fe200078efcff */
[----:B------:R-:W-:Y:S01]  /*35f0*/  IMAD.MOV R7, RZ, RZ, -R7 ;  /* 0x000000ffff077224 */ /* 0x000fe200078e0a07 */
[----:B------:R0:W-:Y:S01]  /*3600*/  STL [R1+0x32c], R0 ;  /* 0x00032c0001007387 */ /* 0x0001e20000100800 */
[----:B------:R-:W-:Y:S01]  /*3610*/  IMAD R55, R11, R4, R16 ;  /* 0x000000040b377224 */ /* 0x000fe200078e0210 */
[----:B------:R-:W-:Y:S01]  /*3620*/  LOP3.LUT R16, R14, 0x76, RZ, 0xfc, !PT ;  /* 0x000000760e107812 */ /* 0x000fe200078efcff */
[----:B------:R-:W-:-:S02]  /*3630*/  @!P1 IMAD.IADD R6, R6, 0x1, -R11 ;  /* 0x0000000106069824 */ /* 0x000fc400078e0a0b */
[C---:B------:R-:W-:Y:S01]  /*3640*/  IMAD R56, R11.reuse, R3, R56 ;  /* 0x000000030b387224 */ /* 0x040fe200078e0238 */
[C---:B------:R-:W-:Y:S01]  /*3650*/  ISETP.GT.U32.AND P1, PT, R11.reuse, R55, PT ;  /* 0x000000370b00720c */ /* 0x040fe20003f24070 */
[C---:B------:R-:W-:Y:S01]  /*3660*/  IMAD R4, R11.reuse, R7, R10 ;  /* 0x000000070b047224 */ /* 0x040fe200078e020a */
[----:B------:R-:W-:Y:S01]  /*3670*/  IABS R10, R16 ;  /* 0x00000010000a7213 */ /* 0x000fe20000000000 */
[----:B------:R-:W-:Y:S01]  /*3680*/  @!P0 IMAD.MOV R58, RZ, RZ, -R58 ;  /* 0x000000ffff3a8224 */ /* 0x000fe200078e0a3a */
[C---:B------:R-:W-:Y:S01]  /*3690*/  ISETP.GT.U32.AND P0, PT, R11.reuse, R56, PT ;  /* 0x000000380b00720c */ /* 0x040fe20003f04070 */
[----:B0-----:R-:W-:Y:S01]  /*36a0*/  IMAD.MOV.U32 R0, RZ, RZ, R6 ;  /* 0x000000ffff007224 */ /* 0x001fe200078e0006 */
[----:B------:R-:W-:Y:S01]  /*36b0*/  LOP3.LUT R6, R14, 0x78, RZ, 0xfc, !PT ;  /* 0x000000780e067812 */ /* 0x000fe200078efcff */
[----:B------:R-:W-:Y:S01]  /*36c0*/  @!P4 IMAD.IADD R8, R8, 0x1, -R11 ;  /* 0x000000010808c824 */ /* 0x000fe200078e0a0b */
[----:B------:R-:W-:Y:S01]  /*36d0*/  LOP3.LUT R7, R14, 0x7a, RZ, 0xfc, !PT ;  /* 0x0000007a0e077812 */ /* 0x000fe200078efcff */
[----:B------:R-:W-:Y:S01]  /*36e0*/  @!P6 IMAD.MOV R0, RZ, RZ, -R0 ;  /* 0x000000ffff00e224 */ /* 0x000fe200078e0a00 */
[----:B------:R-:W-:Y:S01]  /*36f0*/  ISETP.GT.U32.AND P6, PT, R11, R4, PT ;  /* 0x000000040b00720c */ /* 0x000fe20003fc4070 */
[----:B------:R-:W-:Y:S01]  /*3700*/  IMAD.HI.U32 R3, R13, R10, RZ ;  /* 0x0000000a0d037227 */ /* 0x000fe200078e00ff */
[----:B------:R-:W-:-:S02]  /*3710*/  ISETP.GT.U32.AND P4, PT, R11, R8, PT ;  /* 0x000000080b00720c */ /* 0x000fc40003f84070 */
[----:B------:R-:W-:Y:S01]  /*3720*/  IABS R54, R6 ;  /* 0x0000000600367213 */ /* 0x000fe20000000000 */
[--C-:B------:R-:W-:Y:S01]  /*3730*/  @!P1 IMAD.IADD R55, R55, 0x1, -R11.reuse ;  /* 0x0000000137379824 */ /* 0x100fe200078e0a0b */
[----:B------:R0:W-:Y:S01]  /*3740*/  STL [R1+0x344], R0 ;  /* 0x0003440001007387 */ /* 0x0001e20000100800 */
[----:B------:R-:W-:Y:S02]  /*3750*/  @!P5 IMAD.IADD R57, R57, 0x1, -R11 ;  /* 0x000000013939d824 */ /* 0x000fe400078e0a0b */
[----:B------:R-:W-:Y:S02]  /*3760*/  IMAD.MOV R3, RZ, RZ, -R3 ;  /* 0x000000ffff037224 */ /* 0x000fe400078e0a03 */
[--C-:B------:R-:W-:Y:S01]  /*3770*/  @!P0 IMAD.IADD R56, R56, 0x1, -R11.reuse ;  /* 0x0000000138388824 */ /* 0x100fe200078e0a0b */
[C---:B------:R-:W-:Y:S01]  /*3780*/  ISETP.GT.U32.AND P5, PT, R11.reuse, R57, PT ;  /* 0x000000390b00720c */ /* 0x040fe20003fa4070 */
[----:B------:R-:W-:Y:S01]  /*3790*/  @!P6 IMAD.IADD R4, R4, 0x1, -R11 ;  /* 0x000000010404e824 */ /* 0x000fe200078e0a0b */
[C---:B------:R-:W-:Y:S01]  /*37a0*/  ISETP.GT.U32.AND P6, PT, R11.reuse, R55, PT ;  /* 0x000000370b00720c */ /* 0x040fe20003fc4070 */
[C---:B------:R-:W-:Y:S01]  /*37b0*/  IMAD R10, R11.reuse, R3, R10 ;  /* 0x000000030b0a7224 */ /* 0x040fe200078e020a */
[----:B------:R-:W-:Y:S01]  /*37c0*/  ISETP.GT.U32.AND P1, PT, R11, R56, PT ;  /* 0x000000380b00720c */ /* 0x000fe20003f24070 */
[----:B------:R-:W-:Y:S01]  /*37d0*/  IMAD.HI.U32 R3, R13, R54, RZ ;  /* 0x000000360d037227 */ /* 0x000fe200078e00ff */
[----:B------:R-:W-:-:S03]  /*37e0*/  ISETP.GE.AND P0, PT, R16, RZ, PT ;  /* 0x000000ff1000720c */ /* 0x000fc60003f06270 */
[----:B------:R-:W-:Y:S01]  /*37f0*/  @!P4 IMAD.IADD R8, R8, 0x1, -R11 ;  /* 0x000000010808c824 */ /* 0x000fe200078e0a0b */
[----:B------:R-:W-:Y:S01]  /*3800*/  ISETP.GE.AND P4, PT, R9, RZ, PT ;  /* 0x000000ff0900720c */ /* 0x000fe20003f86270 */
[----:B------:R-:W-:Y:S02]  /*3810*/  IMAD.MOV R3, RZ, RZ, -R3 ;  /* 0x000000ffff037224 */ /* 0x000fe400078e0a03 */
[----:B0-----:R-:W-:Y:S01]  /*3820*/  IMAD.MOV.U32 R0, RZ, RZ, R8 ;  /* 0x000000ffff007224 */ /* 0x001fe200078e0008 */
[----:B------:R-:W-:Y:S01]  /*3830*/  IABS R8, R7 ;  /* 0x0000000700087213 */ /* 0x000fe20000000000 */
[C---:B------:R-:W-:Y:S02]  /*3840*/  IMAD R54, R11.reuse, R3, R54 ;  /* 0x000000030b367224 */ /* 0x040fe400078e0236 */
[----:B------:R-:W-:Y:S01]  /*3850*/  @!P3 IMAD.MOV R0, RZ, RZ, -R0 ;  /* 0x000000ffff00b224 */ /* 0x000fe200078e0a00 */
[----:B------:R-:W-:Y:S01]  /*3860*/  ISETP.GT.U32.AND P3, PT, R11, R4, PT ;  /* 0x000000040b00720c */ /* 0x000fe20003f64070 */
[--C-:B------:R-:W-:Y:S01]  /*3870*/  @!P6 IMAD.IADD R55, R55, 0x1, -R11.reuse ;  /* 0x000000013737e824 */ /* 0x100fe200078e0a0b */
[----:B------:R-:W-:Y:S01]  /*3880*/  ISETP.GT.U32.AND P6, PT, R11, R54, PT ;  /* 0x000000360b00720c */ /* 0x000fe20003fc4070 */
[--C-:B------:R-:W-:Y:S01]  /*3890*/  @!P5 IMAD.IADD R57, R57, 0x1, -R11.reuse ;  /* 0x000000013939d824 */ /* 0x100fe200078e0a0b */
[----:B------:R-:W-:Y:S01]  /*38a0*/  ISETP.GE.AND P5, PT, R18, RZ, PT ;  /* 0x000000ff1200720c */ /* 0x000fe20003fa6270 */
[----:B------:R-:W-:Y:S01]  /*38b0*/  @!P1 IMAD.IADD R56, R56, 0x1, -R11 ;  /* 0x0000000138389824 */ /* 0x000fe200078e0a0b */
[----:B------:R-:W-:Y:S01]  /*38c0*/  ISETP.GT.U32.AND P1, PT, R11, R10, PT ;  /* 0x0000000a0b00720c */ /* 0x000fe20003f24070 */
[----:B------:R-:W-:Y:S01]  /*38d0*/  @!P2 IMAD.MOV R57, RZ, RZ, -R57 ;  /* 0x000000ffff39a224 */ /* 0x000fe200078e0a39 */
[----:B------:R-:W-:Y:S01]  /*38e0*/  ISETP.GE.AND P2, PT, R15, RZ, PT ;  /* 0x000000ff0f00720c */ /* 0x000fe20003f46270 */
[----:B------:R-:W-:Y:S01]  /*38f0*/  VIADD R9, R12, 0x7e ;  /* 0x0000007e0c097836 */ /* 0x000fe20000000000 */
[----:B------:R-:W-:Y:S01]  /*3900*/  LOP3.LUT R15, R14, 0x7c, RZ, 0xfc, !PT ;  /* 0x0000007c0e0f7812 */ /* 0x000fe200078efcff */
[C---:B------:R-:W-:Y:S01]  /*3910*/  IMAD.HI.U32 R3, R13.reuse, R8, RZ ;  /* 0x000000080d037227 */ /* 0x040fe200078e00ff */
[----:B------:R0:W-:Y:S02]  /*3920*/  STL [R1+0x34c], R0 ;  /* 0x00034c0001007387 */ /* 0x0001e40000100800 */
[----:B------:R-:W-:Y:S01]  /*3930*/  IABS R16, R15 ;  /* 0x0000000f00107213 */ /* 0x000fe20000000000 */
[--C-:B------:R-:W-:Y:S01]  /*3940*/  @!P3 IMAD.IADD R4, R4, 0x1, -R11.reuse ;  /* 0x000000010404b824 */ /* 0x100fe200078e0a0b */
[----:B------:R-:W-:Y:S01]  /*3950*/  IABS R18, R9 ;  /* 0x0000000900127213 */ /* 0x000fe20000000000 */
[----:B------:R-:W-:Y:S01]  /*3960*/  @!P6 IMAD.IADD R54, R54, 0x1, -R11 ;  /* 0x000000013636e824 */ /* 0x000fe200078e0a0b */
[----:B------:R-:W-:Y:S01]  /*3970*/  ISETP.GE.AND P3, PT, R6, RZ, PT ;  /* 0x000000ff0600720c */ /* 0x000fe20003f66270 */
[----:B------:R-:W-:-:S03]  /*3980*/  IMAD.HI.U32 R6, R13, R16, RZ ;  /* 0x000000100d067227 */ /* 0x000fc600078e00ff */
[----:B------:R-:W-:Y:S01]  /*3990*/  ISETP.GT.U32.AND P6, PT, R11, R54, PT ;  /* 0x000000360b00720c */ /* 0x000fe20003fc4070 */
[----:B------:R-:W-:Y:S02]  /*39a0*/  IMAD.MOV R3, RZ, RZ, -R3 ;  /* 0x000000ffff037224 */ /* 0x000fe400078e0a03 */
[----:B------:R-:W-:Y:S01]  /*39b0*/  @!P1 IMAD.IADD R10, R10, 0x1, -R11 ;  /* 0x000000010a0a9824 */ /* 0x000fe200078e0a0b */
[----:B------:R-:W-:Y:S01]  /*39c0*/  ISETP.GE.AND P1, PT, R7, RZ, PT ;  /* 0x000000ff0700720c */ /* 0x000fe20003f26270 */
[----:B------:R-:W-:-:S04]  /*39d0*/  IMAD.HI.U32 R7, R13, R18, RZ ;  /* 0x000000120d077227 */ /* 0x000fc800078e00ff */
[----:B------:R-:W-:Y:S02]  /*39e0*/  IMAD.MOV R6, RZ, RZ, -R6 ;  /* 0x000000ffff067224 */ /* 0x000fe400078e0a06 */
[C---:B------:R-:W-:Y:S02]  /*39f0*/  IMAD R53, R11.reuse, R3, R8 ;  /* 0x000000030b357224 */ /* 0x040fe400078e0208 */
[----:B------:R-:W-:Y:S02]  /*3a00*/  IMAD.MOV R7, RZ, RZ, -R7 ;  /* 0x000000ffff077224 */ /* 0x000fe400078e0a07 */
[C---:B------:R-:W-:Y:S01]  /*3a10*/  IMAD R6, R11.reuse, R6, R16 ;  /* 0x000000060b067224 */ /* 0x040fe200078e0210 */
[----:B------:R-:W-:Y:S01]  /*3a20*/  IABS R16, R17 ;  /* 0x0000001100107213 */ /* 0x000fe20000000000 */
[----:B0-----:R-:W-:Y:S02]  /*3a30*/  IMAD.MOV.U32 R0, RZ, RZ, R4 ;  /* 0x000000ffff007224 */ /* 0x001fe400078e0004 */
[----:B------:R-:W-:Y:S01]  /*3a40*/  @!P2 IMAD.MOV R55, RZ, RZ, -R55 ;  /* 0x000000ffff37a224 */ /* 0x000fe200078e0a37 */
[C---:B------:R-:W-:Y:S01]  /*3a50*/  ISETP.GT.U32.AND P2, PT, R11.reuse, R53, PT ;  /* 0x000000350b00720c */ /* 0x040fe20003f44070 */
[C---:B------:R-:W-:Y:S01]  /*3a60*/  IMAD R8, R11.reuse, R7, R18 ;  /* 0x000000070b087224 */ /* 0x040fe200078e0212 */
[----:B------:R-:W-:Y:S01]  /*3a70*/  LOP3.LUT R18, R14, 0x80, RZ, 0xfc, !PT ;  /* 0x000000800e127812 */ /* 0x000fe200078efcff */
[----:B------:R-:W-:Y:S01]  /*3a80*/  @!P4 IMAD.MOV R0, RZ, RZ, -R0 ;  /* 0x000000ffff00c224 */ /* 0x000fe200078e0a00 */
[C---:B------:R-:W-:Y:S01]  /*3a90*/  ISETP.GT.U32.AND P4, PT, R11.reuse, R6, PT ;  /* 0x000000060b00720c */ /* 0x040fe20003f84070 */
[--C-:B------:R-:W-:Y:S01]  /*3aa0*/  @!P6 IMAD.IADD R54, R54, 0x1, -R11.reuse ;  /* 0x000000013636e824 */ /* 0x100fe200078e0a0b */
[C---:B------:R-:W-:Y:S01]  /*3ab0*/  ISETP.GT.U32.AND P6, PT, R11.reuse, R8, PT ;  /* 0x000000080b00720c */ /* 0x040fe20003fc4070 */
[----:B------:R-:W-:Y:S01]  /*3ac0*/  @!P5 IMAD.MOV R56, RZ, RZ, -R56 ;  /* 0x000000ffff38d224 */ /* 0x000fe200078e0a38 */
[----:B------:R-:W-:Y:S01]  /*3ad0*/  IABS R52, R18 ;  /* 0x0000001200347213 */ /* 0x000fe20000000000 */
[----:B------:R0:W-:Y:S01]  /*3ae0*/  STL [R1+0x364], R0 ;  /* 0x0003640001007387 */ /* 0x0001e20000100800 */
[----:B------:R-:W-:Y:S01]  /*3af0*/  ISETP.GT.U32.AND P5, PT, R11, R10, PT ;  /* 0x0000000a0b00720c */ /* 0x000fe20003fa4070 */
[----:B------:R-:W-:Y:S01]  /*3b00*/  @!P3 IMAD.MOV R54, RZ, RZ, -R54 ;  /* 0x000000ffff36b224 */ /* 0x000fe200078e0a36 */
[----:B------:R-:W-:Y:S01]  /*3b10*/  LOP3.LUT R7, R14, 0x84, RZ, 0xfc, !PT ;  /* 0x000000840e077812 */ /* 0x000fe200078efcff */
[----:B------:R-:W-:Y:S01]  /*3b20*/  @!P2 IMAD.IADD R53, R53, 0x1, -R11 ;  /* 0x000000013535a824 */ /* 0x000fe200078e0a0b */
[----:B------:R-:W-:Y:S01]  /*3b30*/  ISETP.GE.AND P2, PT, R9, RZ, PT ;  /* 0x000000ff0900720c */ /* 0x000fe20003f46270 */
[----:B------:R-:W-:-:S04]  /*3b40*/  IMAD.HI.U32 R3, R13, R52, RZ ;  /* 0x000000340d037227 */ /* 0x000fc800078e00ff */
[--C-:B------:R-:W-:Y:S01]  /*3b50*/  @!P4 IMAD.IADD R6, R6, 0x1, -R11.reuse ;  /* 0x000000010606c824 */ /* 0x100fe200078e0a0b */
[C---:B------:R-:W-:Y:S01]  /*3b60*/  ISETP.GT.U32.AND P4, PT, R11.reuse, R53, PT ;  /* 0x000000350b00720c */ /* 0x040fe20003f84070 */
[----:B------:R-:W-:Y:S02]  /*3b70*/  @!P6 IMAD.IADD R8, R8, 0x1, -R11 ;  /* 0x000000010808e824 */ /* 0x000fe400078e0a0b */
[----:B------:R-:W-:Y:S01]  /*3b80*/  IMAD.MOV R4, RZ, RZ, -R3 ;  /* 0x000000ffff047224 */ /* 0x000fe200078e0a03 */
[----:B------:R-:W-:Y:S01]  /*3b90*/  ISETP.GT.U32.AND P6, PT, R11, R6, PT ;  /* 0x000000060b00720c */ /* 0x000fe20003fc4070 */
[----:B------:R-:W-:-:S04]  /*3ba0*/  IMAD.HI.U32 R3, R13, R16, RZ ;  /* 0x000000100d037227 */ /* 0x000fc800078e00ff */
[----:B------:R-:W-:Y:S01]  /*3bb0*/  IMAD R52, R11, R4, R52 ;  /* 0x000000040b347224 */ /* 0x000fe200078e0234 */
[----:B------:R-:W-:Y:S01]  /*3bc0*/  IABS R4, R7 ;  /* 0x0000000700047213 */ /* 0x000fe20000000000 */
[----:B------:R-:W-:Y:S02]  /*3bd0*/  IMAD.MOV R3, RZ, RZ, -R3 ;  /* 0x000000ffff037224 */ /* 0x000fe400078e0a03 */
[--C-:B------:R-:W-:Y:S01]  /*3be0*/  @!P4 IMAD.IADD R53, R53, 0x1, -R11.reuse ;  /* 0x000000013535c824 */ /* 0x100fe200078e0a0b */
[C---:B------:R-:W-:Y:S01]  /*3bf0*/  ISETP.GT.U32.AND P4, PT, R11.reuse, R52, PT ;  /* 0x000000340b00720c */ /* 0x040fe20003f84070 */
[C---:B------:R-:W-:Y:S01]  /*3c00*/  IMAD R51, R11.reuse, R3, R16 ;  /* 0x000000030b337224 */ /* 0x040fe200078e0210 */
[----:B------:R-:W-:Y:S01]  /*3c10*/  LOP3.LUT R16, R14, 0x88, RZ, 0xfc, !PT ;  /* 0x000000880e107812 */ /* 0x000fe200078efcff */
[--C-:B------:R-:W-:Y:S02]  /*3c20*/  @!P6 IMAD.IADD R6, R6, 0x1, -R11.reuse ;  /* 0x000000010606e824 */ /* 0x100fe400078e0a0b */
[----:B------:R-:W-:Y:S01]  /*3c30*/  @!P5 IMAD.IADD R10, R10, 0x1, -R11 ;  /* 0x000000010a0ad824 */ /* 0x000fe200078e0a0b */
[----:B------:R-:W-:Y:S01]  /*3c40*/  ISETP.GT.U32.AND P6, PT, R11, R51, PT ;  /* 0x000000330b00720c */ /* 0x000fe20003fc4070 */
[----:B------:R-:W-:Y:S01]  /*3c50*/  IMAD.HI.U32 R3, R13, R4, RZ ;  /* 0x000000040d037227 */ /* 0x000fe200078e00ff */
[----:B------:R-:W-:-:S02]  /*3c60*/  ISETP.GE.AND P5, PT, R15, RZ, PT ;  /* 0x000000ff0f00720c */ /* 0x000fc40003fa6270 */
[----:B------:R-:W-:Y:S01]  /*3c70*/  LOP3.LUT R15, R14, 0x86, RZ, 0xfc, !PT ;  /* 0x000000860e0f7812 */ /* 0x000fe200078efcff */
[----:B0-----:R-:W-:Y:S01]  /*3c80*/  IMAD.MOV.U32 R0, RZ, RZ, R10 ;  /* 0x000000ffff007224 */ /* 0x001fe200078e000a */
[----:B------:R-:W-:Y:S01]  /*3c90*/  IABS R50, R16 ;  /* 0x0000001000327213 */ /* 0x000fe20000000000 */
[----:B------:R-:W-:Y:S01]  /*3ca0*/  @!P4 IMAD.IADD R52, R52, 0x1, -R11 ;  /* 0x000000013434c824 */ /* 0x000fe200078e0a0b */
[----:B------:R-:W-:Y:S01]  /*3cb0*/  IABS R10, R15 ;  /* 0x0000000f000a7213 */ /* 0x000fe20000000000 */
[----:B------:R-:W-:Y:S01]  /*3cc0*/  IMAD.MOV R9, RZ, RZ, -R3 ;  /* 0x000000ffff097224 */ /* 0x000fe200078e0a03 */
[----:B------:R-:W-:Y:S01]  /*3cd0*/  ISETP.GE.AND P4, PT, R17, RZ, PT ;  /* 0x000000ff1100720c */ /* 0x000fe20003f86270 */
[----:B------:R-:W-:Y:S01]  /*3ce0*/  @!P0 IMAD.MOV R0, RZ, RZ, -R0 ;  /* 0x000000ffff008224 */ /* 0x000fe200078e0a00 */
[----:B------:R-:W-:Y:S01]  /*3cf0*/  ISETP.GT.U32.AND P0, PT, R11, R8, PT ;  /* 0x000000080b00720c */ /* 0x000fe20003f04070 */
[----:B------:R-:W-:Y:S01]  /*3d00*/  @!P6 IMAD.IADD R51, R51, 0x1, -R11 ;  /* 0x000000013333e824 */ /* 0x000fe200078e0a0b */
[----:B------:R-:W-:Y:S01]  /*3d10*/  ISETP.GT.U32.AND P6, PT, R11, R52, PT ;  /* 0x000000340b00720c */ /* 0x000fe20003fc4070 */
[----:B------:R-:W-:Y:S01]  /*3d20*/  IMAD.HI.U32 R3, R13, R10, RZ ;  /* 0x0000000a0d037227 */ /* 0x000fe200078e00ff */
[----:B------:R0:W-:Y:S03]  /*3d30*/  STL [R1+0x36c], R0 ;  /* 0x00036c0001007387 */ /* 0x0001e60000100800 */
[----:B------:R-:W-:-:S02]  /*3d40*/  IMAD R4, R11, R9, R4 ;  /* 0x000000090b047224 */ /* 0x000fc400078e0204 */
[----:B------:R-:W-:Y:S02]  /*3d50*/  IMAD.MOV R9, RZ, RZ, -R3 ;  /* 0x000000ffff097224 */ /* 0x000fe400078e0a03 */
[----:B------:R-:W-:Y:S01]  /*3d60*/  IMAD.MOV.U32 R19, RZ, RZ, R6 ;  /* 0x000000ffff137224 */ /* 0x000fe200078e0006 */
[C---:B------:R-:W-:Y:S01]  /*3d70*/  ISETP.GT.U32.AND P3, PT, R11.reuse, R4, PT ;  /* 0x000000040b00720c */ /* 0x040fe20003f64070 */
[C---:B------:R-:W-:Y:S02]  /*3d80*/  IMAD R6, R11.reuse, R9, R10 ;  /* 0x000000090b067224 */ /* 0x040fe400078e020a */
[----:B------:R-:W-:Y:S01]  /*3d90*/  @!P1 IMAD.MOV R53, RZ, RZ, -R53 ;  /* 0x000000ffff359224 */ /* 0x000fe200078e0a35 */
[C---:B------:R-:W-:Y:S01]  /*3da0*/  ISETP.GT.U32.AND P1, PT, R11.reuse, R51, PT ;  /* 0x000000330b00720c */ /* 0x040fe20003f24070 */
[----:B------:R-:W-:Y:S01]  /*3db0*/  @!P6 IMAD.IADD R52, R52, 0x1, -R11 ;  /* 0x000000013434e824 */ /* 0x000fe200078e0a0b */
[----:B------:R-:W-:Y:S01]  /*3dc0*/  ISETP.GT.U32.AND P6, PT, R11, R6, PT ;  /* 0x000000060b00720c */ /* 0x000fe20003fc4070 */
[----:B------:R-:W-:Y:S01]  /*3dd0*/  @!P5 IMAD.MOV R19, RZ, RZ, -R19 ;  /* 0x000000ffff13d224 */ /* 0x000fe200078e0a13 */
[----:B------:R-:W-:Y:S01]  /*3de0*/  ISETP.GE.AND P5, PT, R7, RZ, PT ;  /* 0x000000ff0700720c */ /* 0x000fe20003fa6270 */
[----:B------:R-:W-:Y:S01]  /*3df0*/  @!P0 IMAD.IADD R8, R8, 0x1, -R11 ;  /* 0x0000000108088824 */ /* 0x000fe200078e0a0b */
[----:B------:R-:W-:Y:S01]  /*3e00*/  LOP3.LUT R7, R14, 0x8a, RZ, 0xfc, !PT ;  /* 0x0000008a0e077812 */ /* 0x000fe200078efcff */
[----:B------:R-:W-:Y:S01]  /*3e10*/  IMAD.HI.U32 R3, R13, R50, RZ ;  /* 0x000000320d037227 */ /* 0x000fe200078e00ff */
[----:B------:R-:W-:Y:S01]  /*3e20*/  ISETP.GE.AND P0, PT, R18, RZ, PT ;  /* 0x000000ff1200720c */ /* 0x000fe20003f06270 */
[----:B------:R-:W-:Y:S02]  /*3e30*/  STL [R1+0x384], R19 ;  /* 0x0003841301007387 */ /* 0x000fe40000100800 */
[----:B0-----:R-:W-:Y:S01]  /*3e40*/  IMAD.MOV.U32 R0, RZ, RZ, R8 ;  /* 0x000000ffff007224 */ /* 0x001fe200078e0008 */
[----:B------:R-:W-:Y:S01]  /*3e50*/  IABS R8, R7 ;  /* 0x0000000700087213 */ /* 0x000fe20000000000 */
[----:B------:R-:W-:-:S02]  /*3e60*/  IMAD.MOV R3, RZ, RZ, -R3 ;  /* 0x000000ffff037224 */ /* 0x000fc400078e0a03 */
[--C-:B------:R-:W-:Y:S01]  /*3e70*/  @!P3 IMAD.IADD R4, R4, 0x1, -R11.reuse ;  /* 0x000000010404b824 */ /* 0x100fe200078e0a0b */
[----:B------:R-:W-:Y:S01]  /*3e80*/  ISETP.GE.AND P3, PT, R7, RZ, PT ;  /* 0x000000ff0700720c */ /* 0x000fe20003f66270 */
[--C-:B------:R-:W-:Y:S01]  /*3e90*/  @!P1 IMAD.IADD R51, R51, 0x1, -R11.reuse ;  /* 0x0000000133339824 */ /* 0x100fe200078e0a0b */
[----:B------:R-:W-:Y:S01]  /*3ea0*/  ISETP.GE.AND P1, PT, R16, RZ, PT ;  /* 0x000000ff1000720c */ /* 0x000fe20003f26270 */
[C---:B------:R-:W-:Y:S01]  /*3eb0*/  IMAD R50, R11.reuse, R3, R50 ;  /* 0x000000030b327224 */ /* 0x040fe200078e0232 */
[----:B------:R-:W-:Y:S01]  /*3ec0*/  LOP3.LUT R3, R14, 0x90, RZ, 0xfc, !PT ;  /* 0x000000900e037812 */ /* 0x000fe200078efcff */
[----:B------:R-:W-:Y:S01]  /*3ed0*/  @!P6 IMAD.IADD R6, R6, 0x1, -R11 ;  /* 0x000000010606e824 */ /* 0x000fe200078e0a0b */
[----:B------:R-:W-:Y:S01]  /*3ee0*/  ISETP.GT.U32.AND P6, PT, R11, R4, PT ;  /* 0x000000040b00720c */ /* 0x000fe20003fc4070 */
[----:B------:R-:W-:Y:S01]  /*3ef0*/  IMAD.HI.U32 R7, R13, R8, RZ ;  /* 0x000000080d077227 */ /* 0x000fe200078e00ff */
[----:B------:R-:W-:-:S03]  /*3f00*/  IABS R48, R3 ;  /* 0x0000000300307213 */ /* 0x000fc60000000000 */
[----:B------:R-:W-:Y:S01]  /*3f10*/  @!P4 IMAD.MOV R51, RZ, RZ, -R51 ;  /* 0x000000ffff33c224 */ /* 0x000fe200078e0a33 */
[C---:B------:R-:W-:Y:S01]  /*3f20*/  ISETP.GT.U32.AND P4, PT, R11.reuse, R50, PT ;  /* 0x000000320b00720c */ /* 0x040fe20003f84070 */
[----:B------:R-:W-:Y:S02]  /*3f30*/  IMAD.MOV R7, RZ, RZ, -R7 ;  /* 0x000000ffff077224 */ /* 0x000fe400078e0a07 */
[----:B------:R-:W-:Y:S01]  /*3f40*/  @!P0 IMAD.MOV R52, RZ, RZ, -R52 ;  /* 0x000000ffff348224 */ /* 0x000fe200078e0a34 */
[----:B------:R-:W-:Y:S01]  /*3f50*/  ISETP.GT.U32.AND P0, PT, R11, R6, PT ;  /* 0x000000060b00720c */ /* 0x000fe20003f04070 */
[----:B------:R-:W-:Y:S01]  /*3f60*/  @!P2 IMAD.MOV R0, RZ, RZ, -R0 ;  /* 0x000000ffff00a224 */ /* 0x000fe200078e0a00 */
[----:B------:R-:W-:Y:S01]  /*3f70*/  ISETP.GE.AND P2, PT, R15, RZ, PT ;  /* 0x000000ff0f00720c */ /* 0x000fe20003f46270 */
[C---:B------:R-:W-:Y:S01]  /*3f80*/  IMAD R49, R11.reuse, R7, R8 ;  /* 0x000000070b317224 */ /* 0x040fe200078e0208 */
[----:B------:R-:W-:Y:S01]  /*3f90*/  LOP3.LUT R15, R14, 0x8c, RZ, 0xfc, !PT ;  /* 0x0000008c0e0f7812 */ /* 0x000fe200078efcff */
[----:B------:R-:W-:Y:S01]  /*3fa0*/  VIADD R9, R12, 0x8e ;  /* 0x0000008e0c097836 */ /* 0x000fe20000000000 */
[----:B------:R0:W-:Y:S01]  /*3fb0*/  STL [R1+0x38c], R0 ;  /* 0x00038c0001007387 */ /* 0x0001e20000100800 */
[--C-:B------:R-:W-:Y:S01]  /*3fc0*/  @!P6 IMAD.IADD R4, R4, 0x1, -R11.reuse ;  /* 0x000000010404e824 */ /* 0x100fe200078e0a0b */
[----:B------:R-:W-:Y:S01]  /*3fd0*/  IABS R10, R15 ;  /* 0x0000000f000a7213 */ /* 0x000fe20000000000 */
[----:B------:R-:W-:Y:S01]  /*3fe0*/  @!P4 IMAD.IADD R50, R50, 0x1, -R11 ;  /* 0x000000013232c824 */ /* 0x000fe200078e0a0b */
[----:B------:R-:W-:Y:S01]  /*3ff0*/  ISETP.GT.U32.AND P6, PT, R11, R49, PT ;  /* 0x000000310b00720c */ /* 0x000fe20003fc4070 */
[----:B------:R-:W-:Y:S01]  /*4000*/  VIADD R17, R12, 0x9e ;  /* 0x0000009e0c117836 */ /* 0x000fe20000000000 */
[----:B------:R-:W-:Y:S01]  /*4010*/  IABS R16, R9 ;  /* 0x0000000900107213 */ /* 0x000fe20000000000 */
[----:B------:R-:W-:Y:S01]  /*4020*/  IMAD.HI.U32 R7, R13, R10, RZ ;  /* 0x0000000a0d077227 */ /* 0x000fe200078e00ff */
[----:B------:R-:W-:-:S02]  /*4030*/  ISETP.GE.AND P4, PT, R9, RZ, PT ;  /* 0x000000ff0900720c */ /* 0x000fc40003f86270 */
[----:B------:R-:W-:Y:S01]  /*4040*/  LOP3.LUT R9, R14, 0x98, RZ, 0xfc, !PT ;  /* 0x000000980e097812 */ /* 0x000fe200078efcff */
[----:B0-----:R-:W-:Y:S02]  /*4050*/  IMAD.MOV.U32 R0, RZ, RZ, R4 ;  /* 0x000000ffff007224 */ /* 0x001fe400078e0004 */
[----:B------:R-:W-:Y:S01]  /*4060*/  @!P0 IMAD.IADD R6, R6, 0x1, -R11 ;  /* 0x0000000106068824 */ /* 0x000fe200078e0a0b */
[----:B------:R-:W-:Y:S01]  /*4070*/  ISETP.GE.AND P0, PT, R15, RZ, PT ;  /* 0x000000ff0f00720c */ /* 0x000fe20003f06270 */
[----:B------:R-:W-:Y:S01]  /*4080*/  @!P5 IMAD.MOV R0, RZ, RZ, -R0 ;  /* 0x000000ffff00d224 */ /* 0x000fe200078e0a00 */
[----:B------:R-:W-:Y:S01]  /*4090*/  ISETP.GT.U32.AND P5, PT, R11, R50, PT ;  /* 0x000000320b00720c */ /* 0x000fe20003fa4070 */
[----:B------:R-:W-:Y:S01]  /*40a0*/  IMAD.HI.U32 R8, R13, R16, RZ ;  /* 0x000000100d087227 */ /* 0x000fe200078e00ff */
[----:B------:R-:W-:Y:S02]  /*40b0*/  IABS R46, R9 ;  /* 0x00000009002e7213 */ /* 0x000fe40000000000 */
[----:B------:R0:W-:Y:S01]  /*40c0*/  STL [R1+0x3a4], R0 ;  /* 0x0003a40001007387 */ /* 0x0001e20000100800 */
[----:B------:R-:W-:-:S02]  /*40d0*/  IMAD.MOV R15, RZ, RZ, -R7 ;  /* 0x000000ffff0f7224 */ /* 0x000fc400078e0a07 */
[----:B------:R-:W-:Y:S02]  /*40e0*/  IMAD.MOV R8, RZ, RZ, -R8 ;  /* 0x000000ffff087224 */ /* 0x000fe400078e0a08 */
[----:B------:R-:W-:Y:S01]  /*40f0*/  IMAD R10, R11, R15, R10 ;  /* 0x0000000f0b0a7224 */ /* 0x000fe200078e020a */
[C---:B------:R-:W-:Y:S01]  /*4100*/  LOP3.LUT R15, R14.reuse, 0x94, RZ, 0xfc, !PT ;  /* 0x000000940e0f7812 */ /* 0x040fe200078efcff */
[----:B------:R-:W-:Y:S02]  /*4110*/  @!P6 IMAD.IADD R49, R49, 0x1, -R11 ;  /* 0x000000013131e824 */ /* 0x000fe400078e0a0b */
[C---:B------:R-:W-:Y:S01]  /*4120*/  IMAD R16, R11.reuse, R8, R16 ;  /* 0x000000080b107224 */ /* 0x040fe200078e0210 */
[----:B------:R-:W-:Y:S01]  /*4130*/  LOP3.LUT R8, R14, 0x96, RZ, 0xfc, !PT ;  /* 0x000000960e087812 */ /* 0x000fe200078efcff */
[----:B0-----:R-:W-:Y:S01]  /*4140*/  IMAD.MOV.U32 R0, RZ, RZ, R6 ;  /* 0x000000ffff007224 */ /* 0x001fe200078e0006 */
[----:B------:R-:W-:Y:S01]  /*4150*/  ISETP.GT.U32.AND P6, PT, R11, R49, PT ;  /* 0x000000310b00720c */ /* 0x000fe20003fc4070 */
[----:B------:R-:W-:Y:S01]  /*4160*/  IMAD.HI.U32 R7, R13, R48, RZ ;  /* 0x000000300d077227 */ /* 0x000fe200078e00ff */
[----:B------:R-:W-:-:S02]  /*4170*/  IABS R6, R15 ;  /* 0x0000000f00067213 */ /* 0x000fc40000000000 */
[----:B------:R-:W-:Y:S01]  /*4180*/  IABS R18, R8 ;  /* 0x0000000800127213 */ /* 0x000fe20000000000 */
[----:B------:R-:W-:Y:S01]  /*4190*/  @!P2 IMAD.MOV R0, RZ, RZ, -R0 ;  /* 0x000000ffff00a224 */ /* 0x000fe200078e0a00 */
[C---:B------:R-:W-:Y:S01]  /*41a0*/  ISETP.GT.U32.AND P2, PT, R11.reuse, R10, PT ;  /* 0x0000000a0b00720c */ /* 0x040fe20003f44070 */
[----:B------:R-:W-:Y:S01]  /*41b0*/  @!P5 IMAD.IADD R50, R50, 0x1, -R11 ;  /* 0x000000013232d824 */ /* 0x000fe200078e0a0b */
[C---:B------:R-:W-:Y:S01]  /*41c0*/  ISETP.GT.U32.AND P5, PT, R11.reuse, R16, PT ;  /* 0x000000100b00720c */ /* 0x040fe20003fa4070 */
[----:B------:R-:W-:Y:S01]  /*41d0*/  IMAD.MOV R7, RZ, RZ, -R7 ;  /* 0x000000ffff077224 */ /* 0x000fe200078e0a07 */
[----:B------:R0:W-:Y:S01]  /*41e0*/  STL [R1+0x3ac], R0 ;  /* 0x0003ac0001007387 */ /* 0x0001e20000100800 */
[----:B------:R-:W-:Y:S02]  /*41f0*/  @!P1 IMAD.MOV R50, RZ, RZ, -R50 ;  /* 0x000000ffff329224 */ /* 0x000fe400078e0a32 */
[----:B------:R-:W-:Y:S01]  /*4200*/  IMAD R48, R11, R7, R48 ;  /* 0x000000070b307224 */ /* 0x000fe200078e0230 */
[----:B------:R-:W-:Y:S01]  /*4210*/  LOP3.LUT R7, R14, 0x92, RZ, 0xfc, !PT ;  /* 0x000000920e077812 */ /* 0x000fe200078efcff */
[----:B------:R-:W-:-:S03]  /*4220*/  @!P6 IMAD.IADD R49, R49, 0x1, -R11 ;  /* 0x000000013131e824 */ /* 0x000fc600078e0a0b */
[----:B------:R-:W-:Y:S01]  /*4230*/  IABS R4, R7 ;  /* 0x0000000700047213 */ /* 0x000fe20000000000 */
[--C-:B------:R-:W-:Y:S01]  /*4240*/  @!P2 IMAD.IADD R10, R10, 0x1, -R11.reuse ;  /* 0x000000010a0aa824 */ /* 0x100fe200078e0a0b */
[----:B------:R-:W-:Y:S01]  /*4250*/  ISETP.GT.U32.AND P6, PT, R11, R48, PT ;  /* 0x000000300b00720c */ /* 0x000fe20003fc4070 */
[----:B------:R-:W-:Y:S01]  /*4260*/  @!P5 IMAD.IADD R16, R16, 0x1, -R11 ;  /* 0x000000011010d824 */ /* 0x000fe200078e0a0b */
[----:B------:R-:W-:Y:S01]  /*4270*/  ISETP.GE.AND P2, PT, R3, RZ, PT ;  /* 0x000000ff0300720c */ /* 0x000fe20003f46270 */
[----:B------:R-:W-:Y:S01]  /*4280*/  IMAD.HI.U32 R47, R13, R4, RZ ;  /* 0x000000040d2f7227 */ /* 0x000fe200078e00ff */
[----:B------:R-:W-:-:S03]  /*4290*/  ISETP.GT.U32.AND P5, PT, R11, R10, PT ;  /* 0x0000000a0b00720c */ /* 0x000fc60003fa4070 */
[----:B------:R-:W-:Y:S02]  /*42a0*/  IMAD.MOV R47, RZ, RZ, -R47 ;  /* 0x000000ffff2f7224 */ /* 0x000fe400078e0a2f */
[----:B------:R-:W-:-:S04]  /*42b0*/  IMAD.HI.U32 R3, R13, R6, RZ ;  /* 0x000000060d037227 */ /* 0x000fc800078e00ff */
[--C-:B------:R-:W-:Y:S01]  /*42c0*/  @!P6 IMAD.IADD R48, R48, 0x1, -R11.reuse ;  /* 0x000000013030e824 */ /* 0x100fe200078e0a0b */
[C---:B------:R-:W-:Y:S01]  /*42d0*/  ISETP.GT.U32.AND P6, PT, R11.reuse, R16, PT ;  /* 0x000000100b00720c */ /* 0x040fe20003fc4070 */
[C---:B------:R-:W-:Y:S01]  /*42e0*/  IMAD R47, R11.reuse, R47, R4 ;  /* 0x0000002f0b2f7224 */ /* 0x040fe200078e0204 */
[----:B------:R-:W-:Y:S01]  /*42f0*/  LOP3.LUT R4, R14, 0x9a, RZ, 0xfc, !PT ;  /* 0x0000009a0e047812 */ /* 0x000fe200078efcff */
[----:B------:R-:W-:Y:S01]  /*4300*/  @!P5 IMAD.IADD R10, R10, 0x1, -R11 ;  /* 0x000000010a0ad824 */ /* 0x000fe200078e0a0b */
[C---:B------:R-:W-:Y:S01]  /*4310*/  ISETP.GT.U32.AND P1, PT, R11.reuse, R48, PT ;  /* 0x000000300b00720c */ /* 0x040fe20003f24070 */
[----:B------:R-:W-:Y:S01]  /*4320*/  @!P3 IMAD.MOV R49, RZ, RZ, -R49 ;  /* 0x000000ffff31b224 */ /* 0x000fe200078e0a31 */
[----:B------:R-:W-:Y:S01]  /*4330*/  ISETP.GT.U32.AND P5, PT, R11, R47, PT ;  /* 0x0000002f0b00720c */ /* 0x000fe20003fa4070 */
[----:B0-----:R-:W-:Y:S01]  /*4340*/  IMAD.MOV.U32 R0, RZ, RZ, R10 ;  /* 0x000000ffff007224 */ /* 0x001fe200078e000a */
[----:B------:R-:W-:Y:S01]  /*4350*/  ISETP.GE.AND P3, PT, R7, RZ, PT ;  /* 0x000000ff0700720c */ /* 0x000fe20003f66270 */
[----:B------:R-:W-:Y:S01]  /*4360*/  IMAD.MOV R3, RZ, RZ, -R3 ;  /* 0x000000ffff037224 */ /* 0x000fe200078e0a03 */
[----:B------:R-:W-:Y:S01]  /*4370*/  IABS R45, R4 ;  /* 0x00000004002d7213 */ /* 0x000fe20000000000 */
[----:B------:R-:W-:-:S04]  /*4380*/  IMAD.HI.U32 R7, R13, R46, RZ ;  /* 0x0000002e0d077227 */ /* 0x000fc800078e00ff */
[----:B------:R-:W-:Y:S02]  /*4390*/  @!P0 IMAD.MOV R0, RZ, RZ, -R0 ;  /* 0x000000ffff008224 */ /* 0x000fe400078e0a00 */
[C---:B------:R-:W-:Y:S02]  /*43a0*/  IMAD R6, R11.reuse, R3, R6 ;  /* 0x000000030b067224 */ /* 0x040fe400078e0206 */
[----:B------:R-:W-:Y:S01]  /*43b0*/  IMAD.MOV R7, RZ, RZ, -R7 ;  /* 0x000000ffff077224 */ /* 0x000fe200078e0a07 */
[----:B------:R0:W-:Y:S01]  /*43c0*/  STL [R1+0x3c4], R0 ;  /* 0x0003c40001007387 */ /* 0x0001e20000100800 */
[--C-:B------:R-:W-:Y:S01]  /*43d0*/  @!P6 IMAD.IADD R16, R16, 0x1, -R11.reuse ;  /* 0x000000011010e824 */ /* 0x100fe200078e0a0b */
[C---:B------:R-:W-:Y:S01]  /*43e0*/  ISETP.GT.U32.AND P6, PT, R11.reuse, R6, PT ;  /* 0x000000060b00720c */ /* 0x040fe20003fc4070 */
[----:B------:R-:W-:Y:S01]  /*43f0*/  IMAD R46, R11, R7, R46 ;  /* 0x000000070b2e7224 */ /* 0x000fe200078e022e */
[----:B------:R-:W-:Y:S01]  /*4400*/  LOP3.LUT R7, R14, 0x9c, RZ, 0xfc, !PT ;  /* 0x0000009c0e077812 */ /* 0x000fe200078efcff */
[----:B------:R-:W-:-:S02]  /*4410*/  @!P5 IMAD.IADD R47, R47, 0x1, -R11 ;  /* 0x000000012f2fd824 */ /* 0x000fc400078e0a0b */
[----:B------:R-:W-:-:S03]  /*4420*/  IMAD.HI.U32 R3, R13, R18, RZ ;  /* 0x000000120d037227 */ /* 0x000fc600078e00ff */
[C---:B------:R-:W-:Y:S01]  /*4430*/  ISETP.GT.U32.AND P0, PT, R11.reuse, R47, PT ;  /* 0x0000002f0b00720c */ /* 0x040fe20003f04070 */
[----:B0-----:R-:W-:Y:S02]  /*4440*/  IMAD.MOV.U32 R0, RZ, RZ, R16 ;  /* 0x000000ffff007224 */ /* 0x001fe400078e0010 */
[----:B------:R-:W-:Y:S02]  /*4450*/  IMAD.MOV R3, RZ, RZ, -R3 ;  /* 0x000000ffff037224 */ /* 0x000fe400078e0a03 */
[----:B------:R-:W-:Y:S01]  /*4460*/  @!P4 IMAD.MOV R0, RZ, RZ, -R0 ;  /* 0x000000ffff00c224 */ /* 0x000fe200078e0a00 */
[----:B------:R-:W-:Y:S01]  /*4470*/  ISETP.GT.U32.AND P4, PT, R11, R46, PT ;  /* 0x0000002e0b00720c */ /* 0x000fe20003f84070 */
[--C-:B------:R-:W-:Y:S01]  /*4480*/  @!P1 IMAD.IADD R48, R48, 0x1, -R11.reuse ;  /* 0x0000000130309824 */ /* 0x100fe200078e0a0b */
[----:B------:R-:W-:Y:S01]  /*4490*/  ISETP.GE.AND P1, PT, R15, RZ, PT ;  /* 0x000000ff0f00720c */ /* 0x000fe20003f26270 */
[C---:B------:R-:W-:Y:S01]  /*44a0*/  IMAD R3, R11.reuse, R3, R18 ;  /* 0x000000030b037224 */ /* 0x040fe200078e0212 */
[----:B------:R-:W-:Y:S01]  /*44b0*/  IABS R15, R7 ;  /* 0x00000007000f7213 */ /* 0x000fe20000000000 */
[--C-:B------:R-:W-:Y:S01]  /*44c0*/  @!P6 IMAD.IADD R6, R6, 0x1, -R11.reuse ;  /* 0x000000010606e824 */ /* 0x100fe200078e0a0b */
[----:B------:R0:W-:Y:S01]  /*44d0*/  STL [R1+0x3cc], R0 ;  /* 0x0003cc0001007387 */ /* 0x0001e20000100800 */
[----:B------:R-:W-:Y:S01]  /*44e0*/  @!P2 IMAD.MOV R48, RZ, RZ, -R48 ;  /* 0x000000ffff30a224 */ /* 0x000fe200078e0a30 */
[----:B------:R-:W-:Y:S01]  /*44f0*/  ISETP.GT.U32.AND P5, PT, R11, R3, PT ;  /* 0x000000030b00720c */ /* 0x000fe20003fa4070 */
[----:B------:R-:W-:Y:S01]  /*4500*/  @!P0 IMAD.IADD R47, R47, 0x1, -R11 ;  /* 0x000000012f2f8824 */ /* 0x000fe200078e0a0b */
[----:B------:R-:W-:Y:S01]  /*4510*/  ISETP.GT.U32.AND P6, PT, R11, R6, PT ;  /* 0x000000060b00720c */ /* 0x000fe20003fc4070 */
[----:B------:R-:W-:Y:S01]  /*4520*/  IMAD.HI.U32 R10, R13, R45, RZ ;  /* 0x0000002d0d0a7227 */ /* 0x000fe200078e00ff */
[----:B------:R-:W-:-:S02]  /*4530*/  ISETP.GE.AND P2, PT, R8, RZ, PT ;  /* 0x000000ff0800720c */ /* 0x000fc40003f46270 */
[----:B------:R-:W-:Y:S01]  /*4540*/  ISETP.GE.AND P0, PT, R9, RZ, PT ;  /* 0x000000ff0900720c */ /* 0x000fe20003f06270 */
[----:B------:R-:W-:Y:S01]  /*4550*/  @!P4 IMAD.IADD R46, R46, 0x1, -R11 ;  /* 0x000000012e2ec824 */ /* 0x000fe200078e0a0b */
[----:B------:R-:W-:Y:S01]  /*4560*/  ISETP.GE.AND P4, PT, R4, RZ, PT ;  /* 0x000000ff0400720c */ /* 0x000fe20003f86270 */
[----:B------:R-:W-:Y:S01]  /*4570*/  IMAD.MOV.U32 R8, RZ, RZ, R15 ;  /* 0x000000ffff087224 */ /* 0x000fe200078e000f */
[----:B------:R-:W-:Y:S01]  /*4580*/  LOP3.LUT R18, R14, 0xa6, RZ, 0xfc, !PT ;  /* 0x000000a60e127812 */ /* 0x000fe200078efcff */
[----:B------:R-:W-:Y:S01]  /*4590*/  @!P3 IMAD.MOV R47, RZ, RZ, -R47 ;  /* 0x000000ffff2fb224 */ /* 0x000fe200078e0a2f */
[----:B------:R-:W-:Y:S01]  /*45a0*/  ISETP.GT.U32.AND P3, PT, R11, R46, PT ;  /* 0x0000002e0b00720c */ /* 0x000fe20003f64070 */
[----:B------:R-:W-:Y:S02]  /*45b0*/  IMAD.MOV R10, RZ, RZ, -R10 ;  /* 0x000000ffff0a7224 */ /* 0x000fe400078e0a0a */
[----:B------:R-:W-:-:S04]  /*45c0*/  IMAD.HI.U32 R9, R13, R8, RZ ;  /* 0x000000080d097227 */ /* 0x000fc800078e00ff */
[----:B------:R-:W-:Y:S01]  /*45d0*/  IMAD R45, R11, R10, R45 ;  /* 0x0000000a0b2d7224 */ /* 0x000fe200078e022d */
[----:B------:R-:W-:Y:S01]  /*45e0*/  LOP3.LUT R10, R14, 0xa8, RZ, 0xfc, !PT ;  /* 0x000000a80e0a7812 */ /* 0x000fe200078efcff */
[----:B------:R-:W-:Y:S02]  /*45f0*/  IMAD.MOV R9, RZ, RZ, -R9 ;  /* 0x000000ffff097224 */ /* 0x000fe400078e0a09 */
[--C-:B------:R-:W-:Y:S01]  /*4600*/  @!P5 IMAD.IADD R3, R3, 0x1, -R11.reuse ;  /* 0x000000010303d824 */ /* 0x100fe200078e0a0b */
[----:B------:R-:W-:Y:S01]  /*4610*/  IABS R42, R10 ;  /* 0x0000000a002a7213 */ /* 0x000fe20000000000 */
[--C-:B------:R-:W-:Y:S01]  /*4620*/  @!P6 IMAD.IADD R6, R6, 0x1, -R11.reuse ;  /* 0x000000010606e824 */ /* 0x100fe200078e0a0b */
[C---:B------:R-:W-:Y:S01]  /*4630*/  ISETP.GT.U32.AND P6, PT, R11.reuse, R45, PT ;  /* 0x0000002d0b00720c */ /* 0x040fe20003fc4070 */
[C---:B------:R-:W-:Y:S01]  /*4640*/  IMAD R4, R11.reuse, R9, R8 ;  /* 0x000000090b047224 */ /* 0x040fe200078e0208 */
[C---:B------:R-:W-:Y:S01]  /*4650*/  ISETP.GT.U32.AND P5, PT, R11.reuse, R3, PT ;  /* 0x000000030b00720c */ /* 0x040fe20003fa4070 */
[----:B------:R-:W-:Y:S01]  /*4660*/  @!P3 IMAD.IADD R46, R46, 0x1, -R11 ;  /* 0x000000012e2eb824 */ /* 0x000fe200078e0a0b */
[----:B------:R-:W-:Y:S01]  /*4670*/  LOP3.LUT R9, R14, 0xaa, RZ, 0xfc, !PT ;  /* 0x000000aa0e097812 */ /* 0x000fe200078efcff */
[----:B0-----:R-:W-:Y:S01]  /*4680*/  IMAD.MOV.U32 R0, RZ, RZ, R6 ;  /* 0x000000ffff007224 */ /* 0x001fe200078e0006 */
[----:B------:R-:W-:Y:S01]  /*4690*/  ISETP.GT.U32.AND P3, PT, R11, R4, PT ;  /* 0x000000040b00720c */ /* 0x000fe20003f64070 */
[----:B------:R-:W-:Y:S01]  /*46a0*/  @!P0 IMAD.MOV R46, RZ, RZ, -R46 ;  /* 0x000000ffff2e8224 */ /* 0x000fe200078e0a2e */
[----:B------:R-:W-:Y:S01]  /*46b0*/  ISETP.GE.AND P0, PT, R43, RZ, PT ;  /* 0x000000ff2b00720c */ /* 0x000fe20003f06270 */
[----:B------:R-:W-:Y:S01]  /*46c0*/  @!P1 IMAD.MOV R0, RZ, RZ, -R0 ;  /* 0x000000ffff009224 */ /* 0x000fe200078e0a00 */
[----:B------:R-:W-:-:S02]  /*46d0*/  ISETP.GE.AND P1, PT, R17, RZ, PT ;  /* 0x000000ff1100720c */ /* 0x000fc40003f26270 */
[----:B------:R-:W-:Y:S01]  /*46e0*/  IABS R17, R17 ;  /* 0x0000001100117213 */ /* 0x000fe20000000000 */
[--C-:B------:R-:W-:Y:S01]  /*46f0*/  @!P6 IMAD.IADD R45, R45, 0x1, -R11.reuse ;  /* 0x000000012d2de824 */ /* 0x100fe200078e0a0b */
[----:B------:R0:W-:Y:S01]  /*4700*/  STL [R1+0x3e4], R0 ;  /* 0x0003e40001007387 */ /* 0x0001e20000100800 */
[--C-:B------:R-:W-:Y:S01]  /*4710*/  @!P5 IMAD.IADD R3, R3, 0x1, -R11.reuse ;  /* 0x000000010303d824 */ /* 0x100fe200078e0a0b */
[----:B------:R-:W-:Y:S02]  /*4720*/  IABS R43, R43 ;  /* 0x0000002b002b7213 */ /* 0x000fe40000000000 */
[----:B------:R-:W-:Y:S01]  /*4730*/  ISETP.GT.U32.AND P6, PT, R11, R45, PT ;  /* 0x0000002d0b00720c */ /* 0x000fe20003fc4070 */
[----:B------:R-:W-:Y:S01]  /*4740*/  @!P3 IMAD.IADD R4, R4, 0x1, -R11 ;  /* 0x000000010404b824 */ /* 0x000fe200078e0a0b */
[----:B------:R-:W-:Y:S01]  /*4750*/  ISETP.GE.AND P5, PT, R7, RZ, PT ;  /* 0x000000ff0700720c */ /* 0x000fe20003fa6270 */
[----:B------:R-:W-:Y:S01]  /*4760*/  IMAD.HI.U32 R6, R13, R43, RZ ;  /* 0x0000002b0d067227 */ /* 0x000fe200078e00ff */
[----:B------:R-:W-:-:S02]  /*4770*/  LOP3.LUT R7, R14, 0xa4, RZ, 0xfc, !PT ;  /* 0x000000a40e077812 */ /* 0x000fc400078efcff */
[----:B------:R-:W-:Y:S01]  /*4780*/  ISETP.GT.U32.AND P3, PT, R11, R4, PT ;  /* 0x000000040b00720c */ /* 0x000fe20003f64070 */
[----:B0-----:R-:W-:Y:S01]  /*4790*/  IMAD.MOV.U32 R0, RZ, RZ, R3 ;  /* 0x000000ffff007224 */ /* 0x001fe200078e0003 */
[----:B------:R-:W-:Y:S01]  /*47a0*/  IABS R41, R9 ;  /* 0x0000000900297213 */ /* 0x000fe20000000000 */
[----:B------:R-:W-:-:S04]  /*47b0*/  IMAD.HI.U32 R3, R13, R17, RZ ;  /* 0x000000110d037227 */ /* 0x000fc800078e00ff */
[----:B------:R-:W-:Y:S01]  /*47c0*/  @!P2 IMAD.MOV R0, RZ, RZ, -R0 ;  /* 0x000000ffff00a224 */ /* 0x000fe200078e0a00 */
[----:B------:R-:W-:Y:S01]  /*47d0*/  ISETP.GE.AND P2, PT, R44, RZ, PT ;  /* 0x000000ff2c00720c */ /* 0x000fe20003f46270 */
[----:B------:R-:W-:Y:S01]  /*47e0*/  IMAD.MOV R3, RZ, RZ, -R3 ;  /* 0x000000ffff037224 */ /* 0x000fe200078e0a03 */
[----:B------:R-:W-:Y:S01]  /*47f0*/  IABS R44, R44 ;  /* 0x0000002c002c7213 */ /* 0x000fe20000000000 */
[----:B------:R-:W-:Y:S01]  /*4800*/  @!P6 IMAD.IADD R45, R45, 0x1, -R11 ;  /* 0x000000012d2de824 */ /* 0x000fe200078e0a0b */
[----:B------:R0:W-:Y:S01]  /*4810*/  STL [R1+0x3f0], R0 ;  /* 0x0003f00001007387 */ /* 0x0001e20000100800 */
[----:B------:R-:W-:Y:S01]  /*4820*/  IMAD R17, R11, R3, R17 ;  /* 0x000000030b117224 */ /* 0x000fe200078e0211 */
[----:B------:R-:W-:Y:S01]  /*4830*/  ISETP.GE.AND P6, PT, R7, RZ, PT ;  /* 0x000000ff0700720c */ /* 0x000fe20003fc6270 */
[----:B------:R-:W-:Y:S01]  /*4840*/  IMAD.HI.U32 R8, R13, R44, RZ ;  /* 0x0000002c0d087227 */ /* 0x000fe200078e00ff */
[----:B------:R-:W-:-:S03]  /*4850*/  IABS R7, R7 ;  /* 0x0000000700077213 */ /* 0x000fc60000000000 */
[----:B------:R-:W-:Y:S01]  /*4860*/  @!P4 IMAD.MOV R45, RZ, RZ, -R45 ;  /* 0x000000ffff2dc224 */ /* 0x000fe200078e0a2d */
[C---:B------:R-:W-:Y:S01]  /*4870*/  ISETP.GT.U32.AND P4, PT, R11.reuse, R17, PT ;  /* 0x000000110b00720c */ /* 0x040fe20003f84070 */
[----:B------:R-:W-:Y:S02]  /*4880*/  IMAD.MOV R8, RZ, RZ, -R8 ;  /* 0x000000ffff087224 */ /* 0x000fe400078e0a08 */
[----:B------:R-:W-:Y:S02]  /*4890*/  IMAD.MOV R6, RZ, RZ, -R6 ;  /* 0x000000ffff067224 */ /* 0x000fe400078e0a06 */
[----:B------:R-:W-:Y:S02]  /*48a0*/  @!P3 IMAD.IADD R4, R4, 0x1, -R11 ;  /* 0x000000010404b824 */ /* 0x000fe400078e0a0b */
[C---:B------:R-:W-:Y:S02]  /*48b0*/  IMAD R44, R11.reuse, R8, R44 ;  /* 0x000000080b2c7224 */ /* 0x040fe400078e022c */
[----:B------:R-:W-:-:S02]  /*48c0*/  IMAD R43, R11, R6, R43 ;  /* 0x000000060b2b7224 */ /* 0x000fc400078e022b */
[----:B0-----:R-:W-:Y:S01]  /*48d0*/  IMAD.MOV.U32 R0, RZ, RZ, R4 ;  /* 0x000000ffff007224 */ /* 0x001fe200078e0004 */
[----:B------:R-:W-:Y:S01]  /*48e0*/  ISETP.GT.U32.AND P3, PT, R11, R44, PT ;  /* 0x0000002c0b00720c */ /* 0x000fe20003f64070 */
[----:B------:R-:W-:Y:S01]  /*48f0*/  @!P4 IMAD.IADD R17, R17, 0x1, -R11 ;  /* 0x000000011111c824 */ /* 0x000fe200078e0a0b */
[----:B------:R-:W-:Y:S01]  /*4900*/  LOP3.LUT R4, R14, 0xac, RZ, 0xfc, !PT ;  /* 0x000000ac0e047812 */ /* 0x000fe200078efcff */
[----:B------:R-:W-:Y:S01]  /*4910*/  @!P5 IMAD.MOV R0, RZ, RZ, -R0 ;  /* 0x000000ffff00d224 */ /* 0x000fe200078e0a00 */
[----:B------:R-:W-:Y:S01]  /*4920*/  ISETP.GT.U32.AND P5, PT, R11, R43, PT ;  /* 0x0000002b0b00720c */ /* 0x000fe20003fa4070 */
[----:B------:R-:W-:Y:S01]  /*4930*/  IMAD.HI.U32 R3, R13, R7, RZ ;  /* 0x000000070d037227 */ /* 0x000fe200078e00ff */
[----:B------:R-:W-:Y:S02]  /*4940*/  ISETP.GT.U32.AND P4, PT, R11, R17, PT ;  /* 0x000000110b00720c */ /* 0x000fe40003f84070 */
[----:B------:R0:W-:Y:S01]  /*4950*/  STL [R1+0x3ec], R0 ;  /* 0x0003ec0001007387 */ /* 0x0001e20000100800 */
[----:B------:R-:W-:Y:S01]  /*4960*/  IMAD.MOV R3, RZ, RZ, -R3 ;  /* 0x000000ffff037224 */ /* 0x000fe200078e0a03 */
[----:B------:R-:W-:Y:S01]  /*4970*/  IABS R6, R4 ;  /* 0x0000000400067213 */ /* 0x000fe20000000000 */
[----:B------:R-:W-:-:S04]  /*4980*/  IMAD.HI.U32 R8, R13, R42, RZ ;  /* 0x0000002a0d087227 */ /* 0x000fc800078e00ff */
[----:B------:R-:W-:Y:S01]  /*4990*/  IMAD R7, R11, R3, R7 ;  /* 0x000000030b077224 */ /* 0x000fe200078e0207 */
[----:B------:R-:W-:Y:S01]  /*49a0*/  IABS R3, R18 ;  /* 0x0000001200037213 */ /* 0x000fe20000000000 */
[--C-:B------:R-:W-:Y:S02]  /*49b0*/  @!P3 IMAD.IADD R44, R44, 0x1, -R11.reuse ;  /* 0x000000012c2cb824 */ /* 0x100fe400078e0a0b */
[--C-:B------:R-:W-:Y:S02]  /*49c0*/  @!P5 IMAD.IADD R43, R43, 0x1, -R11.reuse ;  /* 0x000000012b2bd824 */ /* 0x100fe400078e0a0b */
[----:B------:R-:W-:Y:S01]  /*49d0*/  IMAD.HI.U32 R15, R13, R3, RZ ;  /* 0x000000030d0f7227 */ /* 0x000fe200078e00ff */
[C---:B------:R-:W-:Y:S02]  /*49e0*/  ISETP.GT.U32.AND P3, PT, R11.reuse, R44, PT ;  /* 0x0000002c0b00720c */ /* 0x040fe40003f64070 */
[----:B------:R-:W-:Y:S01]  /*49f0*/  ISETP.GT.U32.AND P5, PT, R11, R43, PT ;  /* 0x0000002b0b00720c */ /* 0x000fe20003fa4070 */
[----:B------:R-:W-:Y:S01]  /*4a00*/  @!P4 IMAD.IADD R17, R17, 0x1, -R11 ;  /* 0x000000011111c824 */ /* 0x000fe200078e0a0b */
[----:B------:R-:W-:Y:S01]  /*4a10*/  ISETP.GT.U32.AND P4, PT, R11, R7, PT ;  /* 0x000000070b00720c */ /* 0x000fe20003f84070 */
[----:B------:R-:W-:-:S02]  /*4a20*/  IMAD.MOV R15, RZ, RZ, -R15 ;  /* 0x000000ffff0f7224 */ /* 0x000fc400078e0a0f */
[----:B------:R-:W-:Y:S02]  /*4a30*/  IMAD.MOV R8, RZ, RZ, -R8 ;  /* 0x000000ffff087224 */ /* 0x000fe400078e0a08 */
[C---:B------:R-:W-:Y:S02]  /*4a40*/  IMAD R3, R11.reuse, R15, R3 ;  /* 0x0000000f0b037224 */ /* 0x040fe400078e0203 */
[C---:B------:R-:W-:Y:S02]  /*4a50*/  IMAD R42, R11.reuse, R8, R42 ;  /* 0x000000080b2a7224 */ /* 0x040fe400078e022a */
[--C-:B------:R-:W-:Y:S01]  /*4a60*/  @!P3 IMAD.IADD R44, R44, 0x1, -R11.reuse ;  /* 0x000000012c2cb824 */ /* 0x100fe200078e0a0b */
[----:B------:R-:W-:Y:S01]  /*4a70*/  ISETP.GT.U32.AND P3, PT, R11, R3, PT ;  /* 0x000000030b00720c */ /* 0x000fe20003f64070 */
[----:B------:R-:W-:Y:S01]  /*4a80*/  @!P5 IMAD.IADD R43, R43, 0x1, -R11 ;  /* 0x000000012b2bd824 */ /* 0x000fe200078e0a0b */
[----:B------:R-:W-:Y:S01]  /*4a90*/  ISETP.GT.U32.AND P5, PT, R11, R42, PT ;  /* 0x0000002a0b00720c */ /* 0x000fe20003fa4070 */
[----:B0-----:R-:W-:-:S02]  /*4aa0*/  IMAD.MOV.U32 R0, RZ, RZ, R17 ;  /* 0x000000ffff007224 */ /* 0x001fc400078e0011 */
[--C-:B------:R-:W-:Y:S01]  /*4ab0*/  @!P4 IMAD.IADD R7, R7, 0x1, -R11.reuse ;  /* 0x000000010707c824 */ /* 0x100fe200078e0a0b */
[----:B------:R-:W-:Y:S01]  /*4ac0*/  ISETP.GE.AND P4, PT, R18, RZ, PT ;  /* 0x000000ff1200720c */ /* 0x000fe20003f86270 */
[----:B------:R-:W-:Y:S02]  /*4ad0*/  VIADD R8, R12, 0xae ;  /* 0x000000ae0c087836 */ /* 0x000fe40000000000 */
[----:B------:R-:W-:Y:S01]  /*4ae0*/  @!P1 IMAD.MOV R0, RZ, RZ, -R0 ;  /* 0x000000ffff009224 */ /* 0x000fe200078e0a00 */
[----:B------:R-:W-:Y:S01]  /*4af0*/  ISETP.GT.U32.AND P1, PT, R11, R7, PT ;  /* 0x000000070b00720c */ /* 0x000fe20003f24070 */
[----:B------:R-:W-:Y:S01]  /*4b00*/  IMAD.HI.U32 R15, R13, R6, RZ ;  /* 0x000000060d0f7227 */ /* 0x000fe200078e00ff */
[----:B------:R-:W-:Y:S02]  /*4b10*/  IABS R17, R8 ;  /* 0x0000000800117213 */ /* 0x000fe40000000000 */
[----:B------:R0:W-:Y:S01]  /*4b20*/  STL [R1+0x404], R0 ;  /* 0x0004040001007387 */ /* 0x0001e20000100800 */
[--C-:B------:R-:W-:Y:S01]  /*4b30*/  @!P3 IMAD.IADD R3, R3, 0x1, -R11.reuse ;  /* 0x000000010303b824 */ /* 0x100fe200078e0a0b */
[----:B------:R-:W-:Y:S01]  /*4b40*/  ISETP.GE.AND P3, PT, R10, RZ, PT ;  /* 0x000000ff0a00720c */ /* 0x000fe20003f66270 */
[----:B------:R-:W-:-:S02]  /*4b50*/  @!P5 IMAD.IADD R42, R42, 0x1, -R11 ;  /* 0x000000012a2ad824 */ /* 0x000fc400078e0a0b */
[----:B------:R-:W-:Y:S02]  /*4b60*/  IMAD.MOV R15, RZ, RZ, -R15 ;  /* 0x000000ffff0f7224 */ /* 0x000fe400078e0a0f */
[----:B------:R-:W-:Y:S01]  /*4b70*/  IMAD.HI.U32 R16, R13, R41, RZ ;  /* 0x000000290d107227 */ /* 0x000fe200078e00ff */
[----:B------:R-:W-:-:S03]  /*4b80*/  ISETP.GT.U32.AND P5, PT, R11, R42, PT ;  /* 0x0000002a0b00720c */ /* 0x000fc60003fa4070 */
[----:B------:R-:W-:Y:S02]  /*4b90*/  IMAD.MOV.U32 R10, RZ, RZ, R17 ;  /* 0x000000ffff0a7224 */ /* 0x000fe400078e0011 */
[----:B------:R-:W-:Y:S02]  /*4ba0*/  IMAD R6, R11, R15, R6 ;  /* 0x0000000f0b067224 */ /* 0x000fe400078e0206 */
[----:B------:R-:W-:Y:S02]  /*4bb0*/  IMAD.MOV R16, RZ, RZ, -R16 ;  /* 0x000000ffff107224 */ /* 0x000fe400078e0a10 */
[----:B------:R-:W-:-:S04]  /*4bc0*/  IMAD.HI.U32 R15, R13, R10, RZ ;  /* 0x0000000a0d0f7227 */ /* 0x000fc800078e00ff */
[----:B------:R-:W-:Y:S02]  /*4bd0*/  @!P1 IMAD.IADD R7, R7, 0x1, -R11 ;  /* 0x0000000107079824 */ /* 0x000fe400078e0a0b */
[C---:B------:R-:W-:Y:S02]  /*4be0*/  IMAD R41, R11.reuse, R16, R41 ;  /* 0x000000100b297224 */ /* 0x040fe400078e0229 */
[----:B------:R-:W-:Y:S02]  /*4bf0*/  IMAD.MOV R15, RZ, RZ, -R15 ;  /* 0x000000ffff0f7224 */ /* 0x000fe400078e0a0f */
[----:B------:R-:W-:Y:S01]  /*4c00*/  @!P2 IMAD.MOV R44, RZ, RZ, -R44 ;  /* 0x000000ffff2ca224 */ /* 0x000fe200078e0a2c */
[C---:B------:R-:W-:Y:S01]  /*4c10*/  ISETP.GT.U32.AND P2, PT, R11.reuse, R3, PT ;  /* 0x000000030b00720c */ /* 0x040fe20003f44070 */
[----:B0-----:R-:W-:Y:S01]  /*4c20*/  IMAD.MOV.U32 R0, RZ, RZ, R7 ;  /* 0x000000ffff007224 */ /* 0x001fe200078e0007 */
[C---:B------:R-:W-:Y:S01]  /*4c30*/  ISETP.GT.U32.AND P1, PT, R11.reuse, R41, PT ;  /* 0x000000290b00720c */ /* 0x040fe20003f24070 */
[C---:B------:R-:W-:Y:S01]  /*4c40*/  IMAD R7, R11.reuse, R15, R10 ;  /* 0x0000000f0b077224 */ /* 0x040fe200078e020a */
[----:B------:R-:W-:Y:S01]  /*4c50*/  LOP3.LUT R10, R14, 0xb0, RZ, 0xfc, !PT ;  /* 0x000000b00e0a7812 */ /* 0x000fe200078efcff */
[----:B------:R-:W-:Y:S01]  /*4c60*/  @!P6 IMAD.MOV R0, RZ, RZ, -R0 ;  /* 0x000000ffff00e224 */ /* 0x000fe200078e0a00 */
[C---:B------:R-:W-:Y:S01]  /*4c70*/  ISETP.GT.U32.AND P6, PT, R11.reuse, R6, PT ;  /* 0x000000060b00720c */ /* 0x040fe20003fc4070 */
[----:B------:R-:W-:Y:S01]  /*4c80*/  @!P5 IMAD.IADD R42, R42, 0x1, -R11 ;  /* 0x000000012a2ad824 */ /* 0x000fe200078e0a0b */
[----:B------:R-:W-:Y:S01]  /*4c90*/  ISETP.GT.U32.AND P5, PT, R11, R7, PT ;  /* 0x000000070b00720c */ /* 0x000fe20003fa4070 */
[----:B------:R-:W-:Y:S01]  /*4ca0*/  @!P0 IMAD.MOV R43, RZ, RZ, -R43 ;  /* 0x000000ffff2b8224 */ /* 0x000fe200078e0a2b */
[----:B------:R-:W-:Y:S01]  /*4cb0*/  IABS R40, R10 ;  /* 0x0000000a00287213 */ /* 0x000fe20000000000 */
[----:B------:R0:W-:Y:S01]  /*4cc0*/  STL [R1+0x40c], R0 ;  /* 0x00040c0001007387 */ /* 0x0001e20000100800 */
[----:B------:R-:W-:Y:S01]  /*4cd0*/  ISETP.GE.AND P0, PT, R9, RZ, PT ;  /* 0x000000ff0900720c */ /* 0x000fe20003f06270 */
[--C-:B------:R-:W-:Y:S01]  /*4ce0*/  @!P2 IMAD.IADD R3, R3, 0x1, -R11.reuse ;  /* 0x000000010303a824 */ /* 0x100fe200078e0a0b */
[----:B------:R-:W-:Y:S01]  /*4cf0*/  ISETP.GE.AND P2, PT, R4, RZ, PT ;  /* 0x000000ff0400720c */ /* 0x000fe20003f46270 */
[----:B------:R-:W-:Y:S01]  /*4d00*/  @!P1 IMAD.IADD R41, R41, 0x1, -R11 ;  /* 0x0000000129299824 */ /* 0x000fe200078e0a0b */
[----:B------:R-:W-:Y:S01]  /*4d10*/  LOP3.LUT R4, R14, 0xb2, RZ, 0xfc, !PT ;  /* 0x000000b20e047812 */ /* 0x000fe200078efcff */
[----:B------:R-:W-:Y:S01]  /*4d20*/  IMAD.HI.U32 R9, R13, R40, RZ ;  /* 0x000000280d097227 */ /* 0x000fe200078e00ff */
[----:B------:R-:W-:-:S02]  /*4d30*/  ISETP.GE.AND P1, PT, R8, RZ, PT ;  /* 0x000000ff0800720c */ /* 0x000fc40003f26270 */
[----:B------:R-:W-:Y:S01]  /*4d40*/  IABS R39, R4 ;  /* 0x0000000400277213 */ /* 0x000fe20000000000 */
[----:B------:R-:W-:Y:S01]  /*4d50*/  @!P6 IMAD.IADD R6, R6, 0x1, -R11 ;  /* 0x000000010606e824 */ /* 0x000fe200078e0a0b */
[----:B------:R-:W-:Y:S01]  /*4d60*/  ISETP.GT.U32.AND P6, PT, R11, R41, PT ;  /* 0x000000290b00720c */ /* 0x000fe20003fc4070 */
[----:B0-----:R-:W-:Y:S01]  /*4d70*/  IMAD.MOV.U32 R0, RZ, RZ, R3 ;  /* 0x000000ffff007224 */ /* 0x001fe200078e0003 */
[C---:B------:R-:W-:Y:S01]  /*4d80*/  LOP3.LUT R8, R14.reuse, 0xb4, RZ, 0xfc, !PT ;  /* 0x000000b40e087812 */ /* 0x040fe200078efcff */
[----:B------:R-:W-:Y:S01]  /*4d90*/  @!P5 IMAD.IADD R7, R7, 0x1, -R11 ;  /* 0x000000010707d824 */ /* 0x000fe200078e0a0b */
[C---:B------:R-:W-:Y:S01]  /*4da0*/  ISETP.GT.U32.AND P5, PT, R11.reuse, R6, PT ;  /* 0x000000060b00720c */ /* 0x040fe20003fa4070 */
[----:B------:R-:W-:Y:S02]  /*4db0*/  @!P4 IMAD.MOV R0, RZ, RZ, -R0 ;  /* 0x000000ffff00c224 */ /* 0x000fe400078e0a00 */
[----:B------:R-:W-:Y:S01]  /*4dc0*/  IMAD.MOV R3, RZ, RZ, -R9 ;  /* 0x000000ffff037224 */ /* 0x000fe200078e0a09 */
[----:B------:R-:W-:Y:S01]  /*4dd0*/  ISETP.GT.U32.AND P4, PT, R11, R7, PT ;  /* 0x000000070b00720c */ /* 0x000fe20003f84070 */
[----:B------:R-:W-:Y:S01]  /*4de0*/  IMAD.HI.U32 R15, R13, R39, RZ ;  /* 0x000000270d0f7227 */ /* 0x000fe200078e00ff */
[----:B------:R-:W-:Y:S01]  /*4df0*/  LOP3.LUT R9, R14, 0xb6, RZ, 0xfc, !PT ;  /* 0x000000b60e097812 */ /* 0x000fe200078efcff */
[----:B------:R0:W-:Y:S02]  /*4e00*/  STL [R1+0x424], R0 ;  /* 0x0004240001007387 */ /* 0x0001e40000100800 */
[----:B------:R-:W-:Y:S01]  /*4e10*/  IMAD R40, R11, R3, R40 ;  /* 0x000000030b287224 */ /* 0x000fe200078e0228 */
[----:B------:R-:W-:Y:S01]  /*4e20*/  IABS R3, R8 ;  /* 0x0000000800037213 */ /* 0x000fe20000000000 */
[----:B------:R-:W-:Y:S01]  /*4e30*/  IMAD.MOV R15, RZ, RZ, -R15 ;  /* 0x000000ffff0f7224 */ /* 0x000fe200078e0a0f */
[----:B------:R-:W-:Y:S01]  /*4e40*/  IABS R18, R9 ;  /* 0x0000000900127213 */ /* 0x000fe20000000000 */
[----:B------:R-:W-:Y:S01]  /*4e50*/  @!P6 IMAD.IADD R41, R41, 0x1, -R11 ;  /* 0x000000012929e824 */ /* 0x000fe200078e0a0b */
[C---:B------:R-:W-:Y:S01]  /*4e60*/  ISETP.GT.U32.AND P6, PT, R11.reuse, R40, PT ;  /* 0x000000280b00720c */ /* 0x040fe20003fc4070 */
[----:B------:R-:W-:-:S02]  /*4e70*/  IMAD R39, R11, R15, R39 ;  /* 0x0000000f0b277224 */ /* 0x000fc400078e0227 */
[----:B------:R-:W-:Y:S02]  /*4e80*/  @!P4 IMAD.IADD R7, R7, 0x1, -R11 ;  /* 0x000000010707c824 */ /* 0x000fe400078e0a0b */
[----:B------:R-:W-:Y:S01]  /*4e90*/  IMAD.HI.U32 R16, R13, R3, RZ ;  /* 0x000000030d107227 */ /* 0x000fe200078e00ff */
[----:B------:R-:W-:-:S03]  /*4ea0*/  ISETP.GT.U32.AND P4, PT, R11, R39, PT ;  /* 0x000000270b00720c */ /* 0x000fc60003f84070 */
[----:B------:R-:W-:Y:S01]  /*4eb0*/  @!P5 IMAD.IADD R6, R6, 0x1, -R11 ;  /* 0x000000010606d824 */ /* 0x000fe200078e0a0b */
[----:B------:R-:W-:Y:S01]  /*4ec0*/  ISETP.GE.AND P5, PT, R10, RZ, PT ;  /* 0x000000ff0a00720c */ /* 0x000fe20003fa6270 */
[----:B------:R-:W-:Y:S01]  /*4ed0*/  IMAD.MOV R16, RZ, RZ, -R16 ;  /* 0x000000ffff107224 */ /* 0x000fe200078e0a10 */
[----:B------:R-:W-:Y:S01]  /*4ee0*/  LOP3.LUT R10, R14, 0xb8, RZ, 0xfc, !PT ;  /* 0x000000b80e0a7812 */ /* 0x000fe200078efcff */
[----:B------:R-:W-:-:S03]  /*4ef0*/  IMAD.HI.U32 R15, R13, R18, RZ ;  /* 0x000000120d0f7227 */ /* 0x000fc600078e00ff */
[----:B------:R-:W-:Y:S01]  /*4f00*/  IABS R38, R10 ;  /* 0x0000000a00267213 */ /* 0x000fe20000000000 */
[----:B------:R-:W-:Y:S01]  /*4f10*/  @!P6 IMAD.IADD R40, R40, 0x1, -R11 ;  /* 0x000000012828e824 */ /* 0x000fe200078e0a0b */
[----:B------:R-:W-:Y:S01]  /*4f20*/  ISETP.GE.AND P6, PT, R4, RZ, PT ;  /* 0x000000ff0400720c */ /* 0x000fe20003fc6270 */
[----:B------:R-:W-:Y:S01]  /*4f30*/  IMAD R3, R11, R16, R3 ;  /* 0x000000100b037224 */ /* 0x000fe200078e0203 */
[C---:B------:R-:W-:Y:S01]  /*4f40*/  LOP3.LUT R4, R14.reuse, 0xba, RZ, 0xfc, !PT ;  /* 0x000000ba0e047812 */ /* 0x040fe200078efcff */
[----:B------:R-:W-:Y:S01]  /*4f50*/  IMAD.MOV R15, RZ, RZ, -R15 ;  /* 0x000000ffff0f7224 */ /* 0x000fe200078e0a0f */
[----:B------:R-:W-:Y:S01]  /*4f60*/  LOP3.LUT R16, R14, 0xc0, RZ, 0xfc, !PT ;  /* 0x000000c00e107812 */ /* 0x000fe200078efcff */
[----:B------:R-:W-:Y:S01]  /*4f70*/  @!P4 IMAD.IADD R39, R39, 0x1, -R11 ;  /* 0x000000012727c824 */ /* 0x000fe200078e0a0b */
[----:B------:R-:W-:Y:S01]  /*4f80*/  IABS R37, R4 ;  /* 0x0000000400257213 */ /* 0x000fe20000000000 */
[----:B------:R-:W-:Y:S01]  /*4f90*/  @!P3 IMAD.MOV R42, RZ, RZ, -R42 ;  /* 0x000000ffff2ab224 */ /* 0x000fe200078e0a2a */
[C---:B------:R-:W-:Y:S01]  /*4fa0*/  ISETP.GT.U32.AND P3, PT, R11.reuse, R40, PT ;  /* 0x000000280b00720c */ /* 0x040fe20003f64070 */
[----:B------:R-:W-:Y:S01]  /*4fb0*/  @!P0 IMAD.MOV R41, RZ, RZ, -R41 ;  /* 0x000000ffff298224 */ /* 0x000fe200078e0a29 */
[C---:B------:R-:W-:Y:S01]  /*4fc0*/  ISETP.GT.U32.AND P0, PT, R11.reuse, R3, PT ;  /* 0x000000030b00720c */ /* 0x040fe20003f04070 */
[C---:B------:R-:W-:Y:S01]  /*4fd0*/  IMAD R18, R11.reuse, R15, R18 ;  /* 0x0000000f0b127224 */ /* 0x040fe200078e0212 */
[----:B------:R-:W-:Y:S01]  /*4fe0*/  ISETP.GT.U32.AND P4, PT, R11, R39, PT ;  /* 0x000000270b00720c */ /* 0x000fe20003f84070 */
[----:B------:R-:W-:Y:S01]  /*4ff0*/  IMAD.MOV.U32 R17, RZ, RZ, R6 ;  /* 0x000000ffff117224 */ /* 0x000fe200078e0006 */
[----:B------:R-:W-:Y:S01]  /*5000*/  IABS R36, R16 ;  /* 0x0000001000247213 */ /* 0x000fe20000000000 */
[----:B------:R-:W-:-:S04]  /*5010*/  IMAD.HI.U32 R15, R13, R38, RZ ;  /* 0x000000260d0f7227 */ /* 0x000fc800078e00ff */
[----:B------:R-:W-:Y:S01]  /*5020*/  @!P2 IMAD.MOV R17, RZ, RZ, -R17 ;  /* 0x000000ffff11a224 */ /* 0x000fe200078e0a11 */
[----:B------:R-:W-:Y:S01]  /*5030*/  ISETP.GT.U32.AND P2, PT, R11, R18, PT ;  /* 0x000000120b00720c */ /* 0x000fe20003f44070 */
[----:B------:R-:W-:-:S03]  /*5040*/  IMAD.HI.U32 R6, R13, R37, RZ ;  /* 0x000000250d067227 */ /* 0x000fc600078e00ff */
[----:B------:R-:W-:Y:S01]  /*5050*/  STL [R1+0x42c], R17 ;  /* 0x00042c1101007387 */ /* 0x000fe20000100800 */
[----:B------:R-:W-:Y:S02]  /*5060*/  IMAD.MOV R15, RZ, RZ, -R15 ;  /* 0x000000ffff0f7224 */ /* 0x000fe400078e0a0f */
[--C-:B------:R-:W-:Y:S01]  /*5070*/  @!P3 IMAD.IADD R40, R40, 0x1, -R11.reuse ;  /* 0x000000012828b824 */ /* 0x100fe200078e0a0b */
[----:B------:R-:W-:Y:S01]  /*5080*/  ISETP.GE.AND P3, PT, R9, RZ, PT ;  /* 0x000000ff0900720c */ /* 0x000fe20003f66270 */
[----:B------:R-:W-:Y:S02]  /*5090*/  IMAD.MOV R6, RZ, RZ, -R6 ;  /* 0x000000ffff067224 */ /* 0x000fe400078e0a06 */
[----:B------:R-:W-:Y:S02]  /*50a0*/  IMAD R38, R11, R15, R38 ;  /* 0x0000000f0b267224 */ /* 0x000fe400078e0226 */
[--C-:B------:R-:W-:Y:S02]  /*50b0*/  @!P0 IMAD.IADD R3, R3, 0x1, -R11.reuse ;  /* 0x0000000103038824 */ /* 0x100fe400078e0a0b */
[----:B------:R-:W-:Y:S01]  /*50c0*/  @!P4 IMAD.IADD R39, R39, 0x1, -R11 ;  /* 0x000000012727c824 */ /* 0x000fe200078e0a0b */
[----:B------:R-:W-:Y:S01]  /*50d0*/  ISETP.GE.AND P4, PT, R10, RZ, PT ;  /* 0x000000ff0a00720c */ /* 0x000fe20003f86270 */
[C---:B------:R-:W-:Y:S01]  /*50e0*/  IMAD R37, R11.reuse, R6, R37 ;  /* 0x000000060b257224 */ /* 0x040fe200078e0225 */
[C---:B------:R-:W-:Y:S01]  /*50f0*/  ISETP.GT.U32.AND P0, PT, R11.reuse, R3, PT ;  /* 0x000000030b00720c */ /* 0x040fe20003f04070 */
[----:B------:R-:W-:Y:S01]  /*5100*/  @!P5 IMAD.MOV R40, RZ, RZ, -R40 ;  /* 0x000000ffff28d224 */ /* 0x000fe200078e0a28 */
[----:B------:R-:W-:Y:S01]  /*5110*/  ISETP.GT.U32.AND P5, PT, R11, R38, PT ;  /* 0x000000260b00720c */ /* 0x000fe20003fa4070 */
[----:B------:R-:W-:-:S02]  /*5120*/  @!P2 IMAD.IADD R18, R18, 0x1, -R11 ;  /* 0x000000011212a824 */ /* 0x000fc400078e0a0b */
[----:B------:R-:W-:Y:S01]  /*5130*/  @!P6 IMAD.MOV R39, RZ, RZ, -R39 ;  /* 0x000000ffff27e224 */ /* 0x000fe200078e0a27 */
[C---:B------:R-:W-:Y:S01]  /*5140*/  ISETP.GT.U32.AND P6, PT, R11.reuse, R37, PT ;  /* 0x000000250b00720c */ /* 0x040fe20003fc4070 */
[----:B0-----:R-:W-:Y:S01]  /*5150*/  IMAD.MOV.U32 R0, RZ, RZ, R7 ;  /* 0x000000ffff007224 */ /* 0x001fe200078e0007 */
[----:B------:R-:W-:Y:S01]  /*5160*/  ISETP.GT.U32.AND P2, PT, R11, R18, PT ;  /* 0x000000120b00720c */ /* 0x000fe20003f44070 */
[----:B------:R-:W-:Y:S02]  /*5170*/  VIADD R6, R12, 0xbe ;  /* 0x000000be0c067836 */ /* 0x000fe40000000000 */
[----:B------:R-:W-:Y:S01]  /*5180*/  @!P1 IMAD.MOV R0, RZ, RZ, -R0 ;  /* 0x000000ffff009224 */ /* 0x000fe200078e0a00 */
[----:B------:R-:W-:Y:S01]  /*5190*/  ISETP.GE.AND P1, PT, R8, RZ, PT ;  /* 0x000000ff0800720c */ /* 0x000fe20003f26270 */
[--C-:B------:R-:W-:Y:S01]  /*51a0*/  @!P0 IMAD.IADD R3, R3, 0x1, -R11.reuse ;  /* 0x0000000103038824 */ /* 0x100fe200078e0a0b */
[----:B------:R-:W-:Y:S01]  /*51b0*/  LOP3.LUT R8, R14, 0xbc, RZ, 0xfc, !PT ;  /* 0x000000bc0e087812 */ /* 0x000fe200078efcff */
[--C-:B------:R-:W-:Y:S01]  /*51c0*/  @!P5 IMAD.IADD R38, R38, 0x1, -R11.reuse ;  /* 0x000000012626d824 */ /* 0x100fe200078e0a0b */
[----:B------:R-:W-:Y:S01]  /*51d0*/  IABS R7, R6 ;  /* 0x0000000600077213 */ /* 0x000fe20000000000 */
[----:B------:R0:W-:Y:S01]  /*51e0*/  STL [R1+0x444], R0 ;  /* 0x0004440001007387 */ /* 0x0001e20000100800 */
[----:B------:R-:W-:Y:S01]  /*51f0*/  IABS R9, R8 ;  /* 0x0000000800097213 */ /* 0x000fe20000000000 */
[----:B------:R-:W-:Y:S01]  /*5200*/  @!P6 IMAD.IADD R37, R37, 0x1, -R11 ;  /* 0x000000012525e824 */ /* 0x000fe200078e0a0b */
[----:B------:R-:W-:Y:S01]  /*5210*/  ISETP.GE.AND P0, PT, R4, RZ, PT ;  /* 0x000000ff0400720c */ /* 0x000fe20003f06270 */
[----:B------:R-:W-:Y:S01]  /*5220*/  IMAD.MOV.U32 R4, RZ, RZ, R7 ;  /* 0x000000ffff047224 */ /* 0x000fe200078e0007 */
[----:B------:R-:W-:Y:S01]  /*5230*/  ISETP.GT.U32.AND P5, PT, R11, R38, PT ;  /* 0x000000260b00720c */ /* 0x000fe20003fa4070 */
[----:B------:R-:W-:Y:S01]  /*5240*/  IMAD.HI.U32 R7, R13, R9, RZ ;  /* 0x000000090d077227 */ /* 0x000fe200078e00ff */
[----:B------:R-:W-:-:S03]  /*5250*/  ISETP.GT.U32.AND P6, PT, R11, R37, PT ;  /* 0x000000250b00720c */ /* 0x000fc60003fc4070 */
[----:B------:R-:W-:Y:S01]  /*5260*/  @!P2 IMAD.IADD R18, R18, 0x1, -R11 ;  /* 0x000000011212a824 */ /* 0x000fe200078e0a0b */
[----:B------:R-:W-:Y:S01]  /*5270*/  ISETP.GE.AND P2, PT, R8, RZ, PT ;  /* 0x000000ff0800720c */ /* 0x000fe20003f46270 */
[----:B------:R-:W-:-:S04]  /*5280*/  IMAD.HI.U32 R8, R13, R4, RZ ;  /* 0x000000040d087227 */ /* 0x000fc800078e00ff */
[----:B------:R-:W-:Y:S02]  /*5290*/  IMAD.MOV R7, RZ, RZ, -R7 ;  /* 0x000000ffff077224 */ /* 0x000fe400078e0a07 */
[----:B0-----:R-:W-:Y:S02]  /*52a0*/  IMAD.MOV.U32 R0, RZ, RZ, R3 ;  /* 0x000000ffff007224 */ /* 0x001fe400078e0003 */
[----:B------:R-:W-:Y:S01]  /*52b0*/  IMAD.MOV R3, RZ, RZ, -R8 ;  /* 0x000000ffff037224 */ /* 0x000fe200078e0a08 */
[C---:B------:R-:W-:Y:S01]  /*52c0*/  LOP3.LUT R8, R14.reuse, 0xc4, RZ, 0xfc, !PT ;  /* 0x000000c40e087812 */ /* 0x040fe200078efcff */
[C---:B------:R-:W-:Y:S01]  /*52d0*/  IMAD R9, R11.reuse, R7, R9 ;  /* 0x000000070b097224 */ /* 0x040fe200078e0209 */
[----:B------:R-:W-:Y:S01]  /*52e0*/  LOP3.LUT R7, R14, 0xc6, RZ, 0xfc, !PT ;  /* 0x000000c60e077812 */ /* 0x000fe200078efcff */
[C---:B------:R-:W-:Y:S01]  /*52f0*/  IMAD R4, R11.reuse, R3, R4 ;  /* 0x000000030b047224 */ /* 0x040fe200078e0204 */
[----:B------:R-:W-:Y:S01]  /*5300*/  IABS R15, R8 ;  /* 0x00000008000f7213 */ /* 0x000fe20000000000 */
[--C-:B------:R-:W-:Y:S01]  /*5310*/  @!P5 IMAD.IADD R38, R38, 0x1, -R11.reuse ;  /* 0x000000012626d824 */ /* 0x100fe200078e0a0b */
[----:B------:R-:W-:Y:S01]  /*5320*/  ISETP.GT.U32.AND P5, PT, R11, R9, PT ;  /* 0x000000090b00720c */ /* 0x000fe20003fa4070 */
[----:B------:R-:W-:Y:S01]  /*5330*/  @!P6 IMAD.IADD R37, R37, 0x1, -R11 ;  /* 0x000000012525e824 */ /* 0x000fe200078e0a0b */
[----:B------:R-:W-:Y:S01]  /*5340*/  ISETP.GT.U32.AND P6, PT, R11, R4, PT ;  /* 0x000000040b00720c */ /* 0x000fe20003fc4070 */
[----:B------:R-:W-:Y:S01]  /*5350*/  @!P1 IMAD.MOV R0, RZ, RZ, -R0 ;  /* 0x000000ffff009224 */ /* 0x000fe200078e0a00 */
[----:B------:R-:W-:Y:S01]  /*5360*/  ISETP.GE.AND P1, PT, R6, RZ, PT ;  /* 0x000000ff0600720c */ /* 0x000fe20003f26270 */
[----:B------:R-:W-:Y:S01]  /*5370*/  IMAD.HI.U32 R3, R13, R36, RZ ;  /* 0x000000240d037227 */ /* 0x000fe200078e00ff */
[----:B------:R-:W-:-:S02]  /*5380*/  LOP3.LUT R6, R14, 0xc2, RZ, 0xfc, !PT ;  /* 0x000000c20e067812 */ /* 0x000fc400078efcff */
[----:B------:R-:W-:Y:S01]  /*5390*/  IABS R10, R7 ;  /* 0x00000007000a7213 */ /* 0x000fe20000000000 */
[----:B------:R-:W-:Y:S01]  /*53a0*/  IMAD.MOV R3, RZ, RZ, -R3 ;  /* 0x000000ffff037224 */ /* 0x000fe200078e0a03 */
[----:B------:R-:W-:Y:S01]  /*53b0*/  IABS R35, R6 ;  /* 0x0000000600237213 */ /* 0x000fe20000000000 */
[----:B------:R-:W-:Y:S01]  /*53c0*/  IMAD.HI.U32 R17, R13, R15, RZ ;  /* 0x0000000f0d117227 */ /* 0x000fe200078e00ff */
[----:B------:R0:W-:Y:S03]  /*53d0*/  STL [R1+0x44c], R0 ;  /* 0x00044c0001007387 */ /* 0x0001e60000100800 */
[--C-:B------:R-:W-:Y:S02]  /*53e0*/  @!P5 IMAD.IADD R9, R9, 0x1, -R11.reuse ;  /* 0x000000010909d824 */ /* 0x100fe400078e0a0b */
[----:B------:R-:W-:Y:S02]  /*53f0*/  @!P6 IMAD.IADD R4, R4, 0x1, -R11 ;  /* 0x000000010404e824 */ /* 0x000fe400078e0a0b */
[----:B------:R-:W-:Y:S01]  /*5400*/  IMAD.HI.U32 R19, R13, R35, RZ ;  /* 0x000000230d137227 */ /* 0x000fe200078e00ff */
[----:B------:R-:W-:-:S03]  /*5410*/  ISETP.GT.U32.AND P6, PT, R11, R9, PT ;  /* 0x000000090b00720c */ /* 0x000fc60003fc4070 */
[----:B------:R-:W-:Y:S02]  /*5420*/  IMAD.MOV R19, RZ, RZ, -R19 ;  /* 0x000000ffff137224 */ /* 0x000fe400078e0a13 */
[C---:B------:R-:W-:Y:S01]  /*5430*/  IMAD R36, R11.reuse, R3, R36 ;  /* 0x000000030b247224 */ /* 0x040fe200078e0224 */
[----:B------:R-:W-:Y:S01]  /*5440*/  LOP3.LUT R3, R14, 0xc8, RZ, 0xfc, !PT ;  /* 0x000000c80e037812 */ /* 0x000fe200078efcff */
[C---:B------:R-:W-:Y:S02]  /*5450*/  IMAD R35, R11.reuse, R19, R35 ;  /* 0x000000130b237224 */ /* 0x040fe400078e0223 */
[----:B------:R-:W-:Y:S01]  /*5460*/  IMAD.MOV R17, RZ, RZ, -R17 ;  /* 0x000000ffff117224 */ /* 0x000fe200078e0a11 */
[----:B------:R-:W-:Y:S01]  /*5470*/  ISETP.GT.U32.AND P5, PT, R11, R36, PT ;  /* 0x000000240b00720c */ /* 0x000fe20003fa4070 */
[----:B0-----:R-:W-:Y:S02]  /*5480*/  IMAD.MOV.U32 R0, RZ, RZ, R18 ;  /* 0x000000ffff007224 */ /* 0x001fe400078e0012 */
[----:B------:R-:W-:Y:S01]  /*5490*/  @!P6 IMAD.IADD R9, R9, 0x1, -R11 ;  /* 0x000000010909e824 */ /* 0x000fe200078e0a0b */
[C---:B------:R-:W-:Y:S01]  /*54a0*/  ISETP.GT.U32.AND P6, PT, R11.reuse, R35, PT ;  /* 0x000000230b00720c */ /* 0x040fe20003fc4070 */
[----:B------:R-:W-:-:S02]  /*54b0*/  IMAD R15, R11, R17, R15 ;  /* 0x000000110b0f7224 */ /* 0x000fc400078e020f */
[----:B------:R-:W-:-:S04]  /*54c0*/  IMAD.HI.U32 R17, R13, R10, RZ ;  /* 0x0000000a0d117227 */ /* 0x000fc800078e00ff */
[----:B------:R-:W-:Y:S01]  /*54d0*/  @!P4 IMAD.MOV R38, RZ, RZ, -R38 ;  /* 0x000000ffff26c224 */ /* 0x000fe200078e0a26 */
[C---:B------:R-:W-:Y:S01]  /*54e0*/  ISETP.GT.U32.AND P4, PT, R11.reuse, R4, PT ;  /* 0x000000040b00720c */ /* 0x040fe20003f84070 */
[----:B------:R-:W-:Y:S02]  /*54f0*/  IMAD.MOV R17, RZ, RZ, -R17 ;  /* 0x000000ffff117224 */ /* 0x000fe400078e0a11 */
[----:B------:R-:W-:Y:S01]  /*5500*/  @!P3 IMAD.MOV R0, RZ, RZ, -R0 ;  /* 0x000000ffff00b224 */ /* 0x000fe200078e0a00 */
[----:B------:R-:W-:Y:S01]  /*5510*/  ISETP.GE.AND P3, PT, R16, RZ, PT ;  /* 0x000000ff1000720c */ /* 0x000fe20003f66270 */
[----:B------:R-:W-:Y:S01]  /*5520*/  @!P0 IMAD.MOV R37, RZ, RZ, -R37 ;  /* 0x000000ffff258224 */ /* 0x000fe200078e0a25 */
[----:B------:R-:W-:Y:S01]  /*5530*/  ISETP.GE.AND P0, PT, R6, RZ, PT ;  /* 0x000000ff0600720c */ /* 0x000fe20003f06270 */
[----:B------:R-:W-:Y:S01]  /*5540*/  IMAD R6, R11, R17, R10 ;  /* 0x000000110b067224 */ /* 0x000fe200078e020a */
[----:B------:R0:W-:Y:S01]  /*5550*/  STL [R1+0x464], R0 ;  /* 0x0004640001007387 */ /* 0x0001e20000100800 */
[--C-:B------:R-:W-:Y:S01]  /*5560*/  @!P5 IMAD.IADD R36, R36, 0x1, -R11.reuse ;  /* 0x000000012424d824 */ /* 0x100fe200078e0a0b */
[----:B------:R-:W-:Y:S01]  /*5570*/  IABS R16, R3 ;  /* 0x0000000300107213 */ /* 0x000fe20000000000 */
[--C-:B------:R-:W-:Y:S01]  /*5580*/  @!P6 IMAD.IADD R35, R35, 0x1, -R11.reuse ;  /* 0x000000012323e824 */ /* 0x100fe200078e0a0b */
[C---:B------:R-:W-:Y:S01]  /*5590*/  ISETP.GT.U32.AND P6, PT, R11.reuse, R6, PT ;  /* 0x000000060b00720c */ /* 0x040fe20003fc4070 */
[----:B------:R-:W-:Y:S01]  /*55a0*/  @!P4 IMAD.IADD R4, R4, 0x1, -R11 ;  /* 0x000000010404c824 */ /* 0x000fe200078e0a0b */
[----:B------:R-:W-:Y:S01]  /*55b0*/  ISETP.GT.U32.AND P5, PT, R11, R36, PT ;  /* 0x000000240b00720c */ /* 0x000fe20003fa4070 */
[----:B------:R-:W-:Y:S01]  /*55c0*/  IMAD.HI.U32 R18, R13, R16, RZ ;  /* 0x000000100d127227 */ /* 0x000fe200078e00ff */
[----:B------:R-:W-:-:S02]  /*55d0*/  LOP3.LUT R10, R14, 0xca, RZ, 0xfc, !PT ;  /* 0x000000ca0e0a7812 */ /* 0x000fc400078efcff */
[----:B------:R-:W-:Y:S01]  /*55e0*/  ISETP.GE.AND P4, PT, R8, RZ, PT ;  /* 0x000000ff0800720c */ /* 0x000fe20003f86270 */
[----:B0-----:R-:W-:Y:S01]  /*55f0*/  IMAD.MOV.U32 R0, RZ, RZ, R9 ;  /* 0x000000ffff007224 */ /* 0x001fe200078e0009 */
[----:B------:R-:W-:Y:S01]  /*5600*/  IABS R33, R10 ;  /* 0x0000000a00217213 */ /* 0x000fe20000000000 */
[----:B------:R-:W-:Y:S01]  /*5610*/  IMAD.MOV R18, RZ, RZ, -R18 ;  /* 0x000000ffff127224 */ /* 0x000fe200078e0a12 */
[----:B------:R-:W-:Y:S01]  /*5620*/  LOP3.LUT R9, R14, 0xd0, RZ, 0xfc, !PT ;  /* 0x000000d00e097812 */ /* 0x000fe200078efcff */
[----:B------:R-:W-:Y:S01]  /*5630*/  @!P2 IMAD.MOV R0, RZ, RZ, -R0 ;  /* 0x000000ffff00a224 */ /* 0x000fe200078e0a00 */
[----:B------:R-:W-:Y:S01]  /*5640*/  ISETP.GT.U32.AND P2, PT, R11, R15, PT ;  /* 0x0000000f0b00720c */ /* 0x000fe20003f44070 */
[--C-:B------:R-:W-:Y:S01]  /*5650*/  @!P6 IMAD.IADD R6, R6, 0x1, -R11.reuse ;  /* 0x000000010606e824 */ /* 0x100fe200078e0a0b */
[----:B------:R-:W-:Y:S01]  /*5660*/  IABS R32, R9 ;  /* 0x0000000900207213 */ /* 0x000fe20000000000 */
[----:B------:R-:W-:Y:S01]  /*5670*/  @!P5 IMAD.IADD R36, R36, 0x1, -R11 ;  /* 0x000000012424d824 */ /* 0x000fe200078e0a0b */
[----:B------:R0:W-:Y:S01]  /*5680*/  STL [R1+0x46c], R0 ;  /* 0x00046c0001007387 */ /* 0x0001e20000100800 */
[----:B------:R-:W-:Y:S01]  /*5690*/  ISETP.GE.AND P5, PT, R7, RZ, PT ;  /* 0x000000ff0700720c */ /* 0x000fe20003fa6270 */
[----:B------:R-:W-:Y:S01]  /*56a0*/  IMAD.HI.U32 R7, R13, R33, RZ ;  /* 0x000000210d077227 */ /* 0x000fe200078e00ff */
[----:B------:R-:W-:-:S03]  /*56b0*/  ISETP.GT.U32.AND P6, PT, R11, R6, PT ;  /* 0x000000060b00720c */ /* 0x000fc60003fc4070 */
[C---:B------:R-:W-:Y:S01]  /*56c0*/  IMAD R34, R11.reuse, R18, R16 ;  /* 0x000000120b227224 */ /* 0x040fe200078e0210 */
[----:B------:R-:W-:Y:S01]  /*56d0*/  LOP3.LUT R16, R14, 0xcc, RZ, 0xfc, !PT ;  /* 0x000000cc0e107812 */ /* 0x000fe200078efcff */
[----:B------:R-:W-:Y:S02]  /*56e0*/  IMAD.MOV R7, RZ, RZ, -R7 ;  /* 0x000000ffff077224 */ /* 0x000fe400078e0a07 */
[----:B0-----:R-:W-:Y:S01]  /*56f0*/  IMAD.MOV.U32 R0, RZ, RZ, R4 ;  /* 0x000000ffff007224 */ /* 0x001fe200078e0004 */
[----:B------:R-:W-:Y:S01]  /*5700*/  IABS R17, R16 ;  /* 0x0000001000117213 */ /* 0x000fe20000000000 */
[C---:B------:R-:W-:Y:S02]  /*5710*/  IMAD R33, R11.reuse, R7, R33 ;  /* 0x000000070b217224 */ /* 0x040fe400078e0221 */
[----:B------:R-:W-:Y:S01]  /*5720*/  @!P1 IMAD.MOV R0, RZ, RZ, -R0 ;  /* 0x000000ffff009224 */ /* 0x000fe200078e0a00 */
[----:B------:R-:W-:Y:S01]  /*5730*/  ISETP.GT.U32.AND P1, PT, R11, R35, PT ;  /* 0x000000230b00720c */ /* 0x000fe20003f24070 */
[----:B------:R-:W-:-:S02]  /*5740*/  @!P2 IMAD.IADD R15, R15, 0x1, -R11 ;  /* 0x000000010f0fa824 */ /* 0x000fc400078e0a0b */
[----:B------:R-:W-:Y:S01]  /*5750*/  @!P6 IMAD.IADD R6, R6, 0x1, -R11 ;  /* 0x000000010606e824 */ /* 0x000fe200078e0a0b */
[C---:B------:R-:W-:Y:S01]  /*5760*/  ISETP.GT.U32.AND P6, PT, R11.reuse, R33, PT ;  /* 0x000000210b00720c */ /* 0x040fe20003fc4070 */
[----:B------:R-:W-:Y:S01]  /*5770*/  VIADD R4, R12, 0xce ;  /* 0x000000ce0c047836 */ /* 0x000fe20000000000 */
[----:B------:R-:W-:Y:S01]  /*5780*/  ISETP.GT.U32.AND P2, PT, R11, R15, PT ;  /* 0x0000000f0b00720c */ /* 0x000fe20003f44070 */
[C---:B------:R-:W-:Y:S01]  /*5790*/  IMAD.HI.U32 R18, R13.reuse, R17, RZ ;  /* 0x000000110d127227 */ /* 0x040fe200078e00ff */
[----:B------:R0:W-:Y:S02]  /*57a0*/  STL [R1+0x484], R0 ;  /* 0x0004840001007387 */ /* 0x0001e40000100800 */
[----:B------:R-:W-:Y:S01]  /*57b0*/  IABS R8, R4 ;  /* 0x0000000400087213 */ /* 0x000fe20000000000 */
[----:B------:R-:W-:-:S04]  /*57c0*/  IMAD.HI.U32 R7, R13, R32, RZ ;  /* 0x000000200d077227 */ /* 0x000fc800078e00ff */
[--C-:B------:R-:W-:Y:S01]  /*57d0*/  @!P1 IMAD.IADD R35, R35, 0x1, -R11.reuse ;  /* 0x0000000123239824 */ /* 0x100fe200078e0a0b */
[----:B------:R-:W-:Y:S01]  /*57e0*/  ISETP.GT.U32.AND P1, PT, R11, R34, PT ;  /* 0x000000220b00720c */ /* 0x000fe20003f24070 */
[--C-:B------:R-:W-:Y:S02]  /*57f0*/  @!P6 IMAD.IADD R33, R33, 0x1, -R11.reuse ;  /* 0x000000012121e824 */ /* 0x100fe400078e0a0b */
[----:B------:R-:W-:Y:S01]  /*5800*/  @!P2 IMAD.IADD R15, R15, 0x1, -R11 ;  /* 0x000000010f0fa824 */ /* 0x000fe200078e0a0b */
[----:B------:R-:W-:Y:S01]  /*5810*/  ISETP.GE.AND P2, PT, R3, RZ, PT ;  /* 0x000000ff0300720c */ /* 0x000fe20003f46270 */
[----:B------:R-:W-:-:S04]  /*5820*/  IMAD.HI.U32 R3, R13, R8, RZ ;  /* 0x000000080d037227 */ /* 0x000fc800078e00ff */
[----:B------:R-:W-:Y:S02]  /*5830*/  IMAD.MOV R18, RZ, RZ, -R18 ;  /* 0x000000ffff127224 */ /* 0x000fe400078e0a12 */
[----:B------:R-:W-:Y:S02]  /*5840*/  IMAD.MOV R7, RZ, RZ, -R7 ;  /* 0x000000ffff077224 */ /* 0x000fe400078e0a07 */
[----:B------:R-:W-:Y:S01]  /*5850*/  @!P1 IMAD.IADD R34, R34, 0x1, -R11 ;  /* 0x0000000122229824 */ /* 0x000fe200078e0a0b */
[----:B------:R-:W-:Y:S01]  /*5860*/  ISETP.GE.AND P1, PT, R10, RZ, PT ;  /* 0x000000ff0a00720c */ /* 0x000fe20003f26270 */
[----:B------:R-:W-:Y:S02]  /*5870*/  IMAD.MOV R3, RZ, RZ, -R3 ;  /* 0x000000ffff037224 */ /* 0x000fe400078e0a03 */
[C---:B------:R-:W-:Y:S01]  /*5880*/  IMAD R10, R11.reuse, R18, R17 ;  /* 0x000000120b0a7224 */ /* 0x040fe200078e0211 */
[C---:B------:R-:W-:Y:S01]  /*5890*/  ISETP.GT.U32.AND P6, PT, R11.reuse, R34, PT ;  /* 0x000000220b00720c */ /* 0x040fe20003fc4070 */
[C---:B------:R-:W-:Y:S01]  /*58a0*/  IMAD R32, R11.reuse, R7, R32 ;  /* 0x000000070b207224 */ /* 0x040fe200078e0220 */
[C---:B------:R-:W-:Y:S01]  /*58b0*/  LOP3.LUT R7, R14.reuse, 0xd4, RZ, 0xfc, !PT ;  /* 0x000000d40e077812 */ /* 0x040fe200078efcff */
[C---:B------:R-:W-:Y:S01]  /*58c0*/  IMAD R8, R11.reuse, R3, R8 ;  /* 0x000000030b087224 */ /* 0x040fe200078e0208 */
[----:B------:R-:W-:Y:S01]  /*58d0*/  LOP3.LUT R3, R14, 0xd2, RZ, 0xfc, !PT ;  /* 0x000000d20e037812 */ /* 0x000fe200078efcff */
[----:B------:R-:W-:Y:S01]  /*58e0*/  @!P3 IMAD.MOV R36, RZ, RZ, -R36 ;  /* 0x000000ffff24b224 */ /* 0x000fe200078e0a24 */
[C---:B------:R-:W-:Y:S01]  /*58f0*/  ISETP.GT.U32.AND P3, PT, R11.reuse, R10, PT ;  /* 0x0000000a0b00720c */ /* 0x040fe20003f64070 */
[----:B------:R-:W-:Y:S01]  /*5900*/  IMAD.MOV.U32 R19, RZ, RZ, R15 ;  /* 0x000000ffff137224 */ /* 0x000fe200078e000f */
[----:B------:R-:W-:Y:S01]  /*5910*/  IABS R31, R3 ;  /* 0x00000003001f7213 */ /* 0x000fe20000000000 */
[----:B------:R-:W-:Y:S01]  /*5920*/  @!P0 IMAD.MOV R35, RZ, RZ, -R35 ;  /* 0x000000ffff238224 */ /* 0x000fe200078e0a23 */
[C---:B------:R-:W-:Y:S01]  /*5930*/  ISETP.GT.U32.AND P0, PT, R11.reuse, R33, PT ;  /* 0x000000210b00720c */ /* 0x040fe20003f04070 */
[----:B------:R-:W-:Y:S01]  /*5940*/  @!P4 IMAD.MOV R19, RZ, RZ, -R19 ;  /* 0x000000ffff13c224 */ /* 0x000fe200078e0a13 */
[C---:B------:R-:W-:Y:S01]  /*5950*/  ISETP.GT.U32.AND P4, PT, R11.reuse, R8, PT ;  /* 0x000000080b00720c */ /* 0x040fe20003f84070 */
[----:B------:R-:W-:Y:S01]  /*5960*/  @!P6 IMAD.IADD R34, R34, 0x1, -R11 ;  /* 0x000000012222e824 */ /* 0x000fe200078e0a0b */
[----:B------:R-:W-:Y:S01]  /*5970*/  ISETP.GT.U32.AND P6, PT, R11, R32, PT ;  /* 0x000000200b00720c */ /* 0x000fe20003fc4070 */
[----:B------:R-:W-:Y:S01]  /*5980*/  IMAD.HI.U32 R15, R13, R31, RZ ;  /* 0x0000001f0d0f7227 */ /* 0x000fe200078e00ff */
[----:B------:R-:W-:Y:S01]  /*5990*/  IABS R17, R7 ;  /* 0x0000000700117213 */ /* 0x000fe20000000000 */
[----:B------:R-:W-:Y:S01]  /*59a0*/  STL [R1+0x48c], R19 ;  /* 0x00048c1301007387 */ /* 0x000fe20000100800 */
[----:B------:R-:W-:Y:S01]  /*59b0*/  LOP3.LUT R18, R14, 0xe6, RZ, 0xfc, !PT ;  /* 0x000000e60e127812 */ /* 0x000fe200078efcff */
[----:B0-----:R-:W-:-:S02]  /*59c0*/  IMAD.MOV.U32 R0, RZ, RZ, R6 ;  /* 0x000000ffff007224 */ /* 0x001fc400078e0006 */
[----:B------:R-:W-:Y:S02]  /*59d0*/  IMAD.MOV R15, RZ, RZ, -R15 ;  /* 0x000000ffff0f7224 */ /* 0x000fe400078e0a0f */
[----:B------:R-:W-:Y:S01]  /*59e0*/  @!P3 IMAD.IADD R10, R10, 0x1, -R11 ;  /* 0x000000010a0ab824 */ /* 0x000fe200078e0a0b */
[----:B------:R-:W-:Y:S01]  /*59f0*/  ISETP.GE.AND P3, PT, R9, RZ, PT ;  /* 0x000000ff0900720c */ /* 0x000fe20003f66270 */
[----:B------:R-:W-:Y:S01]  /*5a00*/  IMAD.MOV.U32 R6, RZ, RZ, R17 ;  /* 0x000000ffff067224 */ /* 0x000fe200078e0011 */
[----:B------:R-:W-:Y:S01]  /*5a10*/  LOP3.LUT R17, R14, 0xe8, RZ, 0xfc, !PT ;  /* 0x000000e80e117812 */ /* 0x000fe200078efcff */
[--C-:B------:R-:W-:Y:S01]  /*5a20*/  @!P0 IMAD.IADD R33, R33, 0x1, -R11.reuse ;  /* 0x0000000121218824 */ /* 0x100fe200078e0a0b */
[----:B------:R-:W-:Y:S01]  /*5a30*/  ISETP.GE.AND P0, PT, R4, RZ, PT ;  /* 0x000000ff0400720c */ /* 0x000fe20003f06270 */
[----:B------:R-:W-:Y:S01]  /*5a40*/  @!P6 IMAD.IADD R32, R32, 0x1, -R11 ;  /* 0x000000012020e824 */ /* 0x000fe200078e0a0b */
[----:B------:R-:W-:Y:S01]  /*5a50*/  IABS R26, R17 ;  /* 0x00000011001a7213 */ /* 0x000fe20000000000 */
[----:B------:R-:W-:-:S02]  /*5a60*/  IMAD R31, R11, R15, R31 ;  /* 0x0000000f0b1f7224 */ /* 0x000fc400078e021f */
[----:B------:R-:W-:Y:S01]  /*5a70*/  @!P4 IMAD.IADD R8, R8, 0x1, -R11 ;  /* 0x000000010808c824 */ /* 0x000fe200078e0a0b */
[----:B------:R-:W-:Y:S01]  /*5a80*/  ISETP.GT.U32.AND P4, PT, R11, R10, PT ;  /* 0x0000000a0b00720c */ /* 0x000fe20003f84070 */
[----:B------:R-:W-:-:S03]  /*5a90*/  IMAD.HI.U32 R4, R13, R6, RZ ;  /* 0x000000060d047227 */ /* 0x000fc600078e00ff */
[C---:B------:R-:W-:Y:S01]  /*5aa0*/  ISETP.GT.U32.AND P6, PT, R11.reuse, R8, PT ;  /* 0x000000080b00720c */ /* 0x040fe20003fc4070 */
[----:B------:R-:W-:Y:S01]  /*5ab0*/  @!P2 IMAD.MOV R34, RZ, RZ, -R34 ;  /* 0x000000ffff22a224 */ /* 0x000fe200078e0a22 */
[C---:B------:R-:W-:Y:S01]  /*5ac0*/  ISETP.GT.U32.AND P2, PT, R11.reuse, R32, PT ;  /* 0x000000200b00720c */ /* 0x040fe20003f44070 */
[----:B------:R-:W-:Y:S01]  /*5ad0*/  @!P1 IMAD.MOV R33, RZ, RZ, -R33 ;  /* 0x000000ffff219224 */ /* 0x000fe200078e0a21 */
[C---:B------:R-:W-:Y:S01]  /*5ae0*/  ISETP.GT.U32.AND P1, PT, R11.reuse, R31, PT ;  /* 0x0000001f0b00720c */ /* 0x040fe20003f24070 */
[----:B------:R-:W-:Y:S02]  /*5af0*/  IMAD.MOV R4, RZ, RZ, -R4 ;  /* 0x000000ffff047224 */ /* 0x000fe400078e0a04 */
[----:B------:R-:W-:Y:S01]  /*5b00*/  @!P5 IMAD.MOV R0, RZ, RZ, -R0 ;  /* 0x000000ffff00d224 */ /* 0x000fe200078e0a00 */
[----:B------:R-:W-:Y:S01]  /*5b10*/  ISETP.GE.AND P5, PT, R16, RZ, PT ;  /* 0x000000ff1000720c */ /* 0x000fe20003fa6270 */
[----:B------:R-:W-:Y:S01]  /*5b20*/  IMAD R6, R11, R4, R6 ;  /* 0x000000040b067224 */ /* 0x000fe200078e0206 */
[----:B------:R-:W-:Y:S01]  /*5b30*/  LOP3.LUT R16, R14, 0xd6, RZ, 0xfc, !PT ;  /* 0x000000d60e107812 */ /* 0x000fe200078efcff */
[--C-:B------:R-:W-:Y:S01]  /*5b40*/  @!P4 IMAD.IADD R10, R10, 0x1, -R11.reuse ;  /* 0x000000010a0ac824 */ /* 0x100fe200078e0a0b */
[----:B------:R-:W-:Y:S01]  /*5b50*/  LOP3.LUT R4, R14, 0xd8, RZ, 0xfc, !PT ;  /* 0x000000d80e047812 */ /* 0x000fe200078efcff */
[----:B------:R0:W-:Y:S01]  /*5b60*/  STL [R1+0x4a4], R0 ;  /* 0x0004a40001007387 */ /* 0x0001e20000100800 */
[----:B------:R-:W-:Y:S01]  /*5b70*/  IABS R9, R16 ;  /* 0x0000001000097213 */ /* 0x000fe20000000000 */
[--C-:B------:R-:W-:Y:S01]  /*5b80*/  @!P2 IMAD.IADD R32, R32, 0x1, -R11.reuse ;  /* 0x000000012020a824 */ /* 0x100fe200078e0a0b */
[----:B------:R-:W-:Y:S01]  /*5b90*/  IABS R30, R4 ;  /* 0x00000004001e7213 */ /* 0x000fe20000000000 */
[----:B------:R-:W-:Y:S01]  /*5ba0*/  @!P1 IMAD.IADD R31, R31, 0x1, -R11 ;  /* 0x000000011f1f9824 */ /* 0x000fe200078e0a0b */
[----:B------:R-:W-:Y:S01]  /*5bb0*/  ISETP.GE.AND P4, PT, R3, RZ, PT ;  /* 0x000000ff0300720c */ /* 0x000fe20003f86270 */
[----:B------:R-:W-:Y:S01]  /*5bc0*/  IMAD.MOV.U32 R3, RZ, RZ, R9 ;  /* 0x000000ffff037224 */ /* 0x000fe200078e0009 */
[----:B------:R-:W-:Y:S01]  /*5bd0*/  ISETP.GE.AND P2, PT, R7, RZ, PT ;  /* 0x000000ff0700720c */ /* 0x000fe20003f46270 */
[----:B------:R-:W-:Y:S01]  /*5be0*/  IMAD.HI.U32 R9, R13, R30, RZ ;  /* 0x0000001e0d097227 */ /* 0x000fe200078e00ff */
[----:B------:R-:W-:-:S02]  /*5bf0*/  LOP3.LUT R7, R14, 0xda, RZ, 0xfc, !PT ;  /* 0x000000da0e077812 */ /* 0x000fc400078efcff */
[----:B------:R-:W-:Y:S01]  /*5c00*/  ISETP.GE.AND P1, PT, R16, RZ, PT ;  /* 0x000000ff1000720c */ /* 0x000fe20003f26270 */
[----:B0-----:R-:W-:Y:S01]  /*5c10*/  IMAD.MOV.U32 R0, RZ, RZ, R10 ;  /* 0x000000ffff007224 */ /* 0x001fe200078e000a */
[----:B------:R-:W-:Y:S01]  /*5c20*/  IABS R29, R7 ;  /* 0x00000007001d7213 */ /* 0x000fe20000000000 */
[----:B------:R-:W-:Y:S01]  /*5c30*/  @!P6 IMAD.IADD R8, R8, 0x1, -R11 ;  /* 0x000000010808e824 */ /* 0x000fe200078e0a0b */
[C---:B------:R-:W-:Y:S01]  /*5c40*/  ISETP.GT.U32.AND P6, PT, R11.reuse, R6, PT ;  /* 0x000000060b00720c */ /* 0x040fe20003fc4070 */
[----:B------:R-:W-:Y:S01]  /*5c50*/  @!P5 IMAD.MOV R0, RZ, RZ, -R0 ;  /* 0x000000ffff00d224 */ /* 0x000fe200078e0a00 */
[----:B------:R-:W-:Y:S01]  /*5c60*/  ISETP.GT.U32.AND P5, PT, R11, R31, PT ;  /* 0x0000001f0b00720c */ /* 0x000fe20003fa4070 */
[----:B------:R-:W-:Y:S02]  /*5c70*/  IMAD.MOV R9, RZ, RZ, -R9 ;  /* 0x000000ffff097224 */ /* 0x000fe400078e0a09 */
[----:B------:R-:W-:Y:S01]  /*5c80*/  IMAD.HI.U32 R15, R13, R3, RZ ;  /* 0x000000030d0f7227 */ /* 0x000fe200078e00ff */
[----:B------:R0:W-:Y:S03]  /*5c90*/  STL [R1+0x4ac], R0 ;  /* 0x0004ac0001007387 */ /* 0x0001e60000100800 */
[----:B------:R-:W-:-:S02]  /*5ca0*/  IMAD R30, R11, R9, R30 ;  /* 0x000000090b1e7224 */ /* 0x000fc400078e021e */
[----:B------:R-:W-:-:S04]  /*5cb0*/  IMAD.HI.U32 R9, R13, R29, RZ ;  /* 0x0000001d0d097227 */ /* 0x000fc800078e00ff */
[----:B------:R-:W-:Y:S01]  /*5cc0*/  IMAD.MOV R10, RZ, RZ, -R15 ;  /* 0x000000ffff0a7224 */ /* 0x000fe200078e0a0f */
[----:B------:R-:W-:Y:S01]  /*5cd0*/  IABS R15, R18 ;  /* 0x00000012000f7213 */ /* 0x000fe20000000000 */
[----:B------:R-:W-:Y:S02]  /*5ce0*/  IMAD.MOV R9, RZ, RZ, -R9 ;  /* 0x000000ffff097224 */ /* 0x000fe400078e0a09 */
[----:B------:R-:W-:Y:S01]  /*5cf0*/  IMAD R3, R11, R10, R3 ;  /* 0x0000000a0b037224 */ /* 0x000fe200078e0203 */
[----:B------:R-:W-:Y:S01]  /*5d00*/  LOP3.LUT R10, R14, 0xec, RZ, 0xfc, !PT ;  /* 0x000000ec0e0a7812 */ /* 0x000fe200078efcff */
[----:B0-----:R-:W-:Y:S02]  /*5d10*/  IMAD.MOV.U32 R0, RZ, RZ, R8 ;  /* 0x000000ffff007224 */ /* 0x001fe400078e0008 */
[----:B------:R-:W-:Y:S01]  /*5d20*/  @!P5 IMAD.IADD R31, R31, 0x1, -R11 ;  /* 0x000000011f1fd824 */ /* 0x000fe200078e0a0b */
[C---:B------:R-:W-:Y:S01]  /*5d30*/  ISETP.GT.U32.AND P5, PT, R11.reuse, R30, PT ;  /* 0x0000001e0b00720c */ /* 0x040fe20003fa4070 */
[----:B------:R-:W-:-:S02]  /*5d40*/  IMAD R29, R11, R9, R29 ;  /* 0x000000090b1d7224 */ /* 0x000fc400078e021d */
[----:B------:R-:W-:Y:S02]  /*5d50*/  @!P6 IMAD.IADD R6, R6, 0x1, -R11 ;  /* 0x000000010606e824 */ /* 0x000fe400078e0a0b */
[----:B------:R-:W-:Y:S01]  /*5d60*/  @!P0 IMAD.MOV R0, RZ, RZ, -R0 ;  /* 0x000000ffff008224 */ /* 0x000fe200078e0a00 */
[C---:B------:R-:W-:Y:S01]  /*5d70*/  ISETP.GT.U32.AND P0, PT, R11.reuse, R3, PT ;  /* 0x000000030b00720c */ /* 0x040fe20003f04070 */
[----:B------:R-:W-:Y:S01]  /*5d80*/  @!P4 IMAD.MOV R31, RZ, RZ, -R31 ;  /* 0x000000ffff1fc224 */ /* 0x000fe200078e0a1f */
[C---:B------:R-:W-:Y:S01]  /*5d90*/  ISETP.GT.U32.AND P4, PT, R11.reuse, R29, PT ;  /* 0x0000001d0b00720c */ /* 0x040fe20003f84070 */
[----:B------:R-:W-:Y:S01]  /*5da0*/  VIADD R8, R12, 0xde ;  /* 0x000000de0c087836 */ /* 0x000fe20000000000 */
[----:B------:R-:W-:Y:S01]  /*5db0*/  ISETP.GT.U32.AND P6, PT, R11, R6, PT ;  /* 0x000000060b00720c */ /* 0x000fe20003fc4070 */
[----:B------:R0:W-:Y:S01]  /*5dc0*/  STL [R1+0x4c4], R0 ;  /* 0x0004c40001007387 */ /* 0x0001e20000100800 */
[----:B------:R-:W-:Y:S01]  /*5dd0*/  @!P3 IMAD.MOV R32, RZ, RZ, -R32 ;  /* 0x000000ffff20b224 */ /* 0x000fe200078e0a20 */
[----:B------:R-:W-:Y:S01]  /*5de0*/  ISETP.GE.AND P3, PT, R4, RZ, PT ;  /* 0x000000ff0400720c */ /* 0x000fe20003f66270 */
[----:B------:R-:W-:Y:S01]  /*5df0*/  @!P5 IMAD.IADD R30, R30, 0x1, -R11 ;  /* 0x000000011e1ed824 */ /* 0x000fe200078e0a0b */
[----:B------:R-:W-:-:S02]  /*5e00*/  IABS R20, R8 ;  /* 0x0000000800147213 */ /* 0x000fc40000000000 */
[----:B------:R-:W-:Y:S02]  /*5e10*/  LOP3.LUT R4, R14, 0xdc, RZ, 0xfc, !PT ;  /* 0x000000dc0e047812 */ /* 0x000fe400078efcff */
[--C-:B------:R-:W-:Y:S01]  /*5e20*/  @!P0 IMAD.IADD R3, R3, 0x1, -R11.reuse ;  /* 0x0000000103038824 */ /* 0x100fe200078e0a0b */
[----:B------:R-:W-:Y:S01]  /*5e30*/  ISETP.GT.U32.AND P5, PT, R11, R30, PT ;  /* 0x0000001e0b00720c */ /* 0x000fe20003fa4070 */
[--C-:B------:R-:W-:Y:S01]  /*5e40*/  @!P4 IMAD.IADD R29, R29, 0x1, -R11.reuse ;  /* 0x000000011d1dc824 */ /* 0x100fe200078e0a0b */
[----:B------:R-:W-:Y:S01]  /*5e50*/  IABS R21, R4 ;  /* 0x0000000400157213 */ /* 0x000fe20000000000 */
[----:B------:R-:W-:Y:S01]  /*5e60*/  @!P6 IMAD.IADD R6, R6, 0x1, -R11 ;  /* 0x000000010606e824 */ /* 0x000fe200078e0a0b */
[C---:B------:R-:W-:Y:S02]  /*5e70*/  ISETP.GT.U32.AND P0, PT, R11.reuse, R3, PT ;  /* 0x000000030b00720c */ /* 0x040fe40003f04070 */
[----:B------:R-:W-:Y:S01]  /*5e80*/  ISETP.GT.U32.AND P4, PT, R11, R29, PT ;  /* 0x0000001d0b00720c */ /* 0x000fe20003f84070 */
[----:B0-----:R-:W-:Y:S01]  /*5e90*/  IMAD.MOV.U32 R0, RZ, RZ, R6 ;  /* 0x000000ffff007224 */ /* 0x001fe200078e0006 */
[----:B------:R-:W-:Y:S01]  /*5ea0*/  ISETP.GE.AND P6, PT, R7, RZ, PT ;  /* 0x000000ff0700720c */ /* 0x000fe20003fc6270 */
[----:B------:R-:W-:Y:S01]  /*5eb0*/  IMAD.HI.U32 R6, R13, R20, RZ ;  /* 0x000000140d067227 */ /* 0x000fe200078e00ff */
[----:B------:R-:W-:-:S03]  /*5ec0*/  LOP3.LUT R7, R14, 0xe0, RZ, 0xfc, !PT ;  /* 0x000000e00e077812 */ /* 0x000fc600078efcff */
[----:B------:R-:W-:Y:S01]  /*5ed0*/  IMAD.MOV R6, RZ, RZ, -R6 ;  /* 0x000000ffff067224 */ /* 0x000fe200078e0a06 */
[----:B------:R-:W-:Y:S01]  /*5ee0*/  IABS R28, R7 ;  /* 0x00000007001c7213 */ /* 0x000fe20000000000 */
[----:B------:R-:W-:-:S04]  /*5ef0*/  IMAD.HI.U32 R9, R13, R21, RZ ;  /* 0x000000150d097227 */ /* 0x000fc800078e00ff */
[----:B------:R-:W-:Y:S02]  /*5f00*/  IMAD R20, R11, R6, R20 ;  /* 0x000000060b147224 */ /* 0x000fe400078e0214 */
[----:B------:R-:W-:Y:S01]  /*5f10*/  @!P2 IMAD.MOV R0, RZ, RZ, -R0 ;  /* 0x000000ffff00a224 */ /* 0x000fe200078e0a00 */
[----:B------:R-:W-:Y:S01]  /*5f20*/  ISETP.GE.AND P2, PT, R4, RZ, PT ;  /* 0x000000ff0400720c */ /* 0x000fe20003f46270 */
[--C-:B------:R-:W-:Y:S01]  /*5f30*/  @!P0 IMAD.IADD R3, R3, 0x1, -R11.reuse ;  /* 0x0000000103038824 */ /* 0x100fe200078e0a0b */
[----:B------:R-:W-:Y:S01]  /*5f40*/  ISETP.GE.AND P0, PT, R8, RZ, PT ;  /* 0x000000ff0800720c */ /* 0x000fe20003f06270 */
[----:B------:R-:W-:Y:S01]  /*5f50*/  @!P4 IMAD.IADD R29, R29, 0x1, -R11 ;  /* 0x000000011d1dc824 */ /* 0x000fe200078e0a0b */
[----:B------:R-:W-:Y:S01]  /*5f60*/  ISETP.GT.U32.AND P4, PT, R11, R20, PT ;  /* 0x000000140b00720c */ /* 0x000fe20003f84070 */
[----:B------:R-:W-:Y:S01]  /*5f70*/  IMAD.MOV R8, RZ, RZ, -R9 ;  /* 0x000000ffff087224 */ /* 0x000fe200078e0a09 */
[----:B------:R0:W-:Y:S01]  /*5f80*/  STL [R1+0x4cc], R0 ;  /* 0x0004cc0001007387 */ /* 0x0001e20000100800 */
[----:B------:R-:W-:-:S04]  /*5f90*/  IMAD.HI.U32 R4, R13, R28, RZ ;  /* 0x0000001c0d047227 */ /* 0x000fc800078e00ff */
[----:B------:R-:W-:Y:S01]  /*5fa0*/  IMAD R21, R11, R8, R21 ;  /* 0x000000080b157224 */ /* 0x000fe200078e0215 */
[----:B------:R-:W-:Y:S01]  /*5fb0*/  LOP3.LUT R8, R14, 0xe4, RZ, 0xfc, !PT ;  /* 0x000000e40e087812 */ /* 0x000fe200078efcff */
[----:B------:R-:W-:Y:S01]  /*5fc0*/  @!P5 IMAD.IADD R30, R30, 0x1, -R11 ;  /* 0x000000011e1ed824 */ /* 0x000fe200078e0a0b */
[----:B------:R-:W-:Y:S01]  /*5fd0*/  ISETP.GE.AND P5, PT, R7, RZ, PT ;  /* 0x000000ff0700720c */ /* 0x000fe20003fa6270 */
[----:B------:R-:W-:Y:S01]  /*5fe0*/  IMAD.MOV R4, RZ, RZ, -R4 ;  /* 0x000000ffff047224 */ /* 0x000fe200078e0a04 */
[----:B------:R-:W-:Y:S01]  /*5ff0*/  IABS R6, R8 ;  /* 0x0000000800067213 */ /* 0x000fe20000000000 */
[----:B0-----:R-:W-:Y:S02]  /*6000*/  IMAD.MOV.U32 R0, RZ, RZ, R3 ;  /* 0x000000ffff007224 */ /* 0x001fe400078e0003 */
[----:B------:R-:W-:Y:S01]  /*6010*/  @!P3 IMAD.MOV R30, RZ, RZ, -R30 ;  /* 0x000000ffff1eb224 */ /* 0x000fe200078e0a1e */
[----:B------:R-:W-:Y:S01]  /*6020*/  ISETP.GE.AND P3, PT, R27, RZ, PT ;  /* 0x000000ff1b00720c */ /* 0x000fe20003f66270 */
[----:B------:R-:W-:Y:S01]  /*6030*/  @!P1 IMAD.MOV R0, RZ, RZ, -R0 ;  /* 0x000000ffff009224 */ /* 0x000fe200078e0a00 */
[C---:B------:R-:W-:Y:S01]  /*6040*/  ISETP.GT.U32.AND P1, PT, R11.reuse, R21, PT ;  /* 0x000000150b00720c */ /* 0x040fe20003f24070 */
[C---:B------:R-:W-:Y:S01]  /*6050*/  IMAD R28, R11.reuse, R4, R28 ;  /* 0x000000040b1c7224 */ /* 0x040fe200078e021c */
[----:B------:R-:W-:Y:S01]  /*6060*/  IABS R27, R27 ;  /* 0x0000001b001b7213 */ /* 0x000fe20000000000 */
[----:B------:R-:W-:Y:S01]  /*6070*/  @!P4 IMAD.IADD R20, R20, 0x1, -R11 ;  /* 0x000000011414c824 */ /* 0x000fe200078e0a0b */
[----:B------:R0:W-:Y:S01]  /*6080*/  STL [R1+0x4e4], R0 ;  /* 0x0004e40001007387 */ /* 0x0001e20000100800 */
[----:B------:R-:W-:Y:S01]  /*6090*/  @!P6 IMAD.MOV R29, RZ, RZ, -R29 ;  /* 0x000000ffff1de224 */ /* 0x000fe200078e0a1d */
[----:B------:R-:W-:Y:S01]  /*60a0*/  ISETP.GT.U32.AND P6, PT, R11, R28, PT ;  /* 0x0000001c0b00720c */ /* 0x000fe20003fc4070 */
[----:B------:R-:W-:Y:S01]  /*60b0*/  IMAD.HI.U32 R9, R13, R27, RZ ;  /* 0x0000001b0d097227 */ /* 0x000fe200078e00ff */
[----:B------:R-:W-:-:S03]  /*60c0*/  ISETP.GT.U32.AND P4, PT, R11, R20, PT ;  /* 0x000000140b00720c */ /* 0x000fc60003f84070 */
[----:B------:R-:W-:-:S04]  /*60d0*/  IMAD.HI.U32 R7, R13, R6, RZ ;  /* 0x000000060d077227 */ /* 0x000fc800078e00ff */
[----:B------:R-:W-:Y:S02]  /*60e0*/  @!P1 IMAD.IADD R21, R21, 0x1, -R11 ;  /* 0x0000000115159824 */ /* 0x000fe400078e0a0b */
[----:B------:R-:W-:Y:S02]  /*60f0*/  IMAD.MOV R9, RZ, RZ, -R9 ;  /* 0x000000ffff097224 */ /* 0x000fe400078e0a09 */
[----:B------:R-:W-:Y:S01]  /*6100*/  IMAD.MOV R7, RZ, RZ, -R7 ;  /* 0x000000ffff077224 */ /* 0x000fe200078e0a07 */
[C---:B------:R-:W-:Y:S01]  /*6110*/  ISETP.GT.U32.AND P1, PT, R11.reuse, R21, PT ;  /* 0x000000150b00720c */ /* 0x040fe20003f24070 */
[C---:B------:R-:W-:Y:S01]  /*6120*/  IMAD R27, R11.reuse, R9, R27 ;  /* 0x000000090b1b7224 */ /* 0x040fe200078e021b */
[----:B------:R-:W-:Y:S01]  /*6130*/  LOP3.LUT R9, R14, 0xea, RZ, 0xfc, !PT ;  /* 0x000000ea0e097812 */ /* 0x000fe200078efcff */
[C---:B------:R-:W-:Y:S02]  /*6140*/  IMAD R6, R11.reuse, R7, R6 ;  /* 0x000000070b067224 */ /* 0x040fe400078e0206 */
[--C-:B------:R-:W-:Y:S01]  /*6150*/  @!P4 IMAD.IADD R20, R20, 0x1, -R11.reuse ;  /* 0x000000011414c824 */ /* 0x100fe200078e0a0b */
[C---:B------:R-:W-:Y:S01]  /*6160*/  ISETP.GT.U32.AND P4, PT, R11.reuse, R27, PT ;  /* 0x0000001b0b00720c */ /* 0x040fe20003f84070 */
[----:B------:R-:W-:Y:S01]  /*6170*/  @!P6 IMAD.IADD R28, R28, 0x1, -R11 ;  /* 0x000000011c1ce824 */ /* 0x000fe200078e0a0b */
[----:B------:R-:W-:Y:S01]  /*6180*/  ISETP.GT.U32.AND P6, PT, R11, R6, PT ;  /* 0x000000060b00720c */ /* 0x000fe20003fc4070 */
[----:B------:R-:W-:-:S04]  /*6190*/  IMAD.HI.U32 R4, R13, R15, RZ ;  /* 0x0000000f0d047227 */ /* 0x000fc800078e00ff */
[----:B------:R-:W-:-:S04]  /*61a0*/  IMAD.HI.U32 R3, R13, R26, RZ ;  /* 0x0000001a0d037227 */ /* 0x000fc800078e00ff */
[----:B------:R-:W-:Y:S02]  /*61b0*/  IMAD.MOV R4, RZ, RZ, -R4 ;  /* 0x000000ffff047224 */ /* 0x000fe400078e0a04 */
[----:B------:R-:W-:Y:S02]  /*61c0*/  IMAD.MOV R3, RZ, RZ, -R3 ;  /* 0x000000ffff037224 */ /* 0x000fe400078e0a03 */
[----:B------:R-:W-:Y:S01]  /*61d0*/  @!P1 IMAD.IADD R21, R21, 0x1, -R11 ;  /* 0x0000000115159824 */ /* 0x000fe200078e0a0b */
[----:B------:R-:W-:Y:S01]  /*61e0*/  ISETP.GE.AND P1, PT, R8, RZ, PT ;  /* 0x000000ff0800720c */ /* 0x000fe20003f26270 */
[C---:B------:R-:W-:Y:S01]  /*61f0*/  IMAD R15, R11.reuse, R4, R15 ;  /* 0x000000040b0f7224 */ /* 0x040fe200078e020f */
[----:B------:R-:W-:Y:S01]  /*6200*/  IABS R4, R9 ;  /* 0x0000000900047213 */ /* 0x000fe20000000000 */
[----:B------:R-:W-:Y:S01]  /*6210*/  IMAD R26, R11, R3, R26 ;  /* 0x000000030b1a7224 */ /* 0x000fe200078e021a */
[----:B------:R-:W-:Y:S01]  /*6220*/  IABS R3, R10 ;  /* 0x0000000a00037213 */ /* 0x000fe20000000000 */
[----:B------:R-:W-:Y:S01]  /*6230*/  @!P4 IMAD.IADD R27, R27, 0x1, -R11 ;  /* 0x000000011b1bc824 */ /* 0x000fe200078e0a0b */
[----:B------:R-:W-:Y:S01]  /*6240*/  ISETP.GT.U32.AND P4, PT, R11, R28, PT ;  /* 0x0000001c0b00720c */ /* 0x000fe20003f84070 */
[----:B0-----:R-:W-:Y:S01]  /*6250*/  IMAD.MOV.U32 R0, RZ, RZ, R21 ;  /* 0x000000ffff007224 */ /* 0x001fe200078e0015 */
[----:B------:R-:W-:Y:S01]  /*6260*/  LOP3.LUT R8, R14, 0xf0, RZ, 0xfc, !PT ;  /* 0x000000f00e087812 */ /* 0x000fe200078efcff */
[----:B------:R-:W-:-:S02]  /*6270*/  @!P6 IMAD.IADD R6, R6, 0x1, -R11 ;  /* 0x000000010606e824 */ /* 0x000fc400078e0a0b */
[----:B------:R-:W-:Y:S01]  /*6280*/  @!P2 IMAD.MOV R0, RZ, RZ, -R0 ;  /* 0x000000ffff00a224 */ /* 0x000fe200078e0a00 */
[----:B------:R-:W-:Y:S01]  /*6290*/  ISETP.GT.U32.AND P2, PT, R11, R27, PT ;  /* 0x0000001b0b00720c */ /* 0x000fe20003f44070 */
[----:B------:R-:W-:Y:S01]  /*62a0*/  IMAD.HI.U32 R21, R13, R4, RZ ;  /* 0x000000040d157227 */ /* 0x000fe200078e00ff */
[----:B------:R-:W-:Y:S02]  /*62b0*/  ISETP.GT.U32.AND P6, PT, R11, R6, PT ;  /* 0x000000060b00720c */ /* 0x000fe40003fc4070 */
[----:B------:R0:W-:Y:S01]  /*62c0*/  STL [R1+0x4ec], R0 ;  /* 0x0004ec0001007387 */ /* 0x0001e20000100800 */
[----:B------:R-:W-:Y:S01]  /*62d0*/  IMAD.HI.U32 R22, R13, R3, RZ ;  /* 0x000000030d167227 */ /* 0x000fe200078e00ff */
[----:B------:R-:W-:-:S03]  /*62e0*/  IABS R16, R8 ;  /* 0x0000000800107213 */ /* 0x000fc60000000000 */
[----:B------:R-:W-:Y:S02]  /*62f0*/  IMAD.MOV R21, RZ, RZ, -R21 ;  /* 0x000000ffff157224 */ /* 0x000fe400078e0a15 */
[----:B------:R-:W-:Y:S02]  /*6300*/  IMAD.MOV R22, RZ, RZ, -R22 ;  /* 0x000000ffff167224 */ /* 0x000fe400078e0a16 */
[----:B------:R-:W-:Y:S01]  /*6310*/  @!P4 IMAD.IADD R28, R28, 0x1, -R11 ;  /* 0x000000011c1cc824 */ /* 0x000fe200078e0a0b */
[C---:B------:R-:W-:Y:S01]  /*6320*/  ISETP.GT.U32.AND P4, PT, R11.reuse, R26, PT ;  /* 0x0000001a0b00720c */ /* 0x040fe20003f84070 */
[----:B0-----:R-:W-:Y:S02]  /*6330*/  IMAD.MOV.U32 R0, RZ, RZ, R20 ;  /* 0x000000ffff007224 */ /* 0x001fe400078e0014 */
[C---:B------:R-:W-:Y:S02]  /*6340*/  IMAD R4, R11.reuse, R21, R4 ;  /* 0x000000150b047224 */ /* 0x040fe400078e0204 */
[----:B------:R-:W-:Y:S01]  /*6350*/  @!P0 IMAD.MOV R0, RZ, RZ, -R0 ;  /* 0x000000ffff008224 */ /* 0x000fe200078e0a00 */
[C---:B------:R-:W-:Y:S01]  /*6360*/  ISETP.GT.U32.AND P0, PT, R11.reuse, R15, PT ;  /* 0x0000000f0b00720c */ /* 0x040fe20003f04070 */
[----:B------:R-:W-:Y:S01]  /*6370*/  IMAD R3, R11, R22, R3 ;  /* 0x000000160b037224 */ /* 0x000fe200078e0203 */
[----:B------:R-:W-:Y:S01]  /*6380*/  LOP3.LUT R22, R14, 0x102, RZ, 0xfc, !PT ;  /* 0x000001020e167812 */ /* 0x000fe200078efcff */
[--C-:B------:R-:W-:Y:S01]  /*6390*/  @!P2 IMAD.IADD R27, R27, 0x1, -R11.reuse ;  /* 0x000000011b1ba824 */ /* 0x100fe200078e0a0b */
[C---:B------:R-:W-:Y:S01]  /*63a0*/  ISETP.GT.U32.AND P2, PT, R11.reuse, R4, PT ;  /* 0x000000040b00720c */ /* 0x040fe20003f44070 */
[--C-:B------:R-:W-:Y:S01]  /*63b0*/  @!P6 IMAD.IADD R6, R6, 0x1, -R11.reuse ;  /* 0x000000010606e824 */ /* 0x100fe200078e0a0b */
[----:B------:R-:W-:Y:S01]  /*63c0*/  ISETP.GT.U32.AND P6, PT, R11, R3, PT ;  /* 0x000000030b00720c */ /* 0x000fe20003fc4070 */
[----:B------:R-:W-:Y:S01]  /*63d0*/  VIADD R7, R12, 0xee ;  /* 0x000000ee0c077836 */ /* 0x000fe20000000000 */
[----:B------:R0:W-:Y:S01]  /*63e0*/  STL [R1+0x504], R0 ;  /* 0x0005040001007387 */ /* 0x0001e20000100800 */
[----:B------:R-:W-:Y:S01]  /*63f0*/  @!P4 IMAD.IADD R26, R26, 0x1, -R11 ;  /* 0x000000011a1ac824 */ /* 0x000fe200078e0a0b */
[----:B------:R-:W-:Y:S01]  /*6400*/  ISETP.GE.AND P4, PT, R17, RZ, PT ;  /* 0x000000ff1100720c */ /* 0x000fe20003f86270 */
[----:B------:R-:W-:Y:S01]  /*6410*/  IMAD.HI.U32 R21, R13, R16, RZ ;  /* 0x000000100d157227 */ /* 0x000fe200078e00ff */
[----:B------:R-:W-:-:S02]  /*6420*/  IABS R19, R7 ;  /* 0x0000000700137213 */ /* 0x000fc40000000000 */
[----:B------:R-:W-:Y:S01]  /*6430*/  LOP3.LUT R17, R14, 0xf4, RZ, 0xfc, !PT ;  /* 0x000000f40e117812 */ /* 0x000fe200078efcff */
[----:B------:R-:W-:Y:S01]  /*6440*/  @!P0 IMAD.IADD R15, R15, 0x1, -R11 ;  /* 0x000000010f0f8824 */ /* 0x000fe200078e0a0b */
[----:B------:R-:W-:Y:S01]  /*6450*/  ISETP.GE.AND P0, PT, R18, RZ, PT ;  /* 0x000000ff1200720c */ /* 0x000fe20003f06270 */
[----:B------:R-:W-:Y:S01]  /*6460*/  IMAD.HI.U32 R20, R13, R19, RZ ;  /* 0x000000130d147227 */ /* 0x000fe200078e00ff */
[----:B------:R-:W-:-:S03]  /*6470*/  LOP3.LUT R18, R14, 0xf2, RZ, 0xfc, !PT ;  /* 0x000000f20e127812 */ /* 0x000fc600078efcff */
[--C-:B------:R-:W-:Y:S01]  /*6480*/  @!P2 IMAD.IADD R4, R4, 0x1, -R11.reuse ;  /* 0x000000010404a824 */ /* 0x100fe200078e0a0b */
[----:B------:R-:W-:Y:S01]  /*6490*/  ISETP.GT.U32.AND P2, PT, R11, R15, PT ;  /* 0x0000000f0b00720c */ /* 0x000fe20003f44070 */
[----:B------:R-:W-:Y:S01]  /*64a0*/  @!P6 IMAD.IADD R3, R3, 0x1, -R11 ;  /* 0x000000010303e824 */ /* 0x000fe200078e0a0b */
[C---:B------:R-:W-:Y:S01]  /*64b0*/  ISETP.GT.U32.AND P6, PT, R11.reuse, R26, PT ;  /* 0x0000001a0b00720c */ /* 0x040fe20003fc4070 */
[----:B------:R-:W-:Y:S02]  /*64c0*/  IMAD.MOV R20, RZ, RZ, -R20 ;  /* 0x000000ffff147224 */ /* 0x000fe400078e0a14 */
[----:B------:R-:W-:Y:S01]  /*64d0*/  @!P5 IMAD.MOV R28, RZ, RZ, -R28 ;  /* 0x000000ffff1cd224 */ /* 0x000fe200078e0a1c */
[C---:B------:R-:W-:Y:S01]  /*64e0*/  ISETP.GT.U32.AND P5, PT, R11.reuse, R4, PT ;  /* 0x000000040b00720c */ /* 0x040fe20003fa4070 */
[----:B------:R-:W-:Y:S02]  /*64f0*/  IMAD.MOV R21, RZ, RZ, -R21 ;  /* 0x000000ffff157224 */ /* 0x000fe400078e0a15 */
[C---:B------:R-:W-:Y:S01]  /*6500*/  IMAD R19, R11.reuse, R20, R19 ;  /* 0x000000140b137224 */ /* 0x040fe200078e0213 */
[----:B------:R-:W-:Y:S01]  /*6510*/  IABS R20, R18 ;  /* 0x0000001200147213 */ /* 0x000fe20000000000 */
[----:B------:R-:W-:Y:S01]  /*6520*/  @!P3 IMAD.MOV R27, RZ, RZ, -R27 ;  /* 0x000000ffff1bb224 */ /* 0x000fe200078e0a1b */
[C---:B------:R-:W-:Y:S01]  /*6530*/  ISETP.GT.U32.AND P3, PT, R11.reuse, R3, PT ;  /* 0x000000030b00720c */ /* 0x040fe20003f64070 */
[----:B0-----:R-:W-:Y:S01]  /*6540*/  IMAD.MOV.U32 R0, RZ, RZ, R6 ;  /* 0x000000ffff007224 */ /* 0x001fe200078e0006 */
[----:B------:R-:W-:Y:S01]  /*6550*/  IABS R6, R17 ;  /* 0x0000001100067213 */ /* 0x000fe20000000000 */
[----:B------:R-:W-:-:S02]  /*6560*/  IMAD R16, R11, R21, R16 ;  /* 0x000000150b107224 */ /* 0x000fc400078e0210 */
[----:B------:R-:W-:Y:S01]  /*6570*/  @!P1 IMAD.MOV R0, RZ, RZ, -R0 ;  /* 0x000000ffff009224 */ /* 0x000fe200078e0a00 */
[----:B------:R-:W-:Y:S01]  /*6580*/  ISETP.GT.U32.AND P1, PT, R11, R19, PT ;  /* 0x000000130b00720c */ /* 0x000fe20003f24070 */
[--C-:B------:R-:W-:Y:S01]  /*6590*/  @!P2 IMAD.IADD R15, R15, 0x1, -R11.reuse ;  /* 0x000000010f0fa824 */ /* 0x100fe200078e0a0b */
[----:B------:R-:W-:Y:S01]  /*65a0*/  ISETP.GE.AND P2, PT, R9, RZ, PT ;  /* 0x000000ff0900720c */ /* 0x000fe20003f46270 */
[--C-:B------:R-:W-:Y:S01]  /*65b0*/  @!P6 IMAD.IADD R26, R26, 0x1, -R11.reuse ;  /* 0x000000011a1ae824 */ /* 0x100fe200078e0a0b */
[----:B------:R-:W-:Y:S01]  /*65c0*/  ISETP.GT.U32.AND P6, PT, R11, R16, PT ;  /* 0x000000100b00720c */ /* 0x000fe20003fc4070 */
[----:B------:R-:W-:Y:S01]  /*65d0*/  IMAD.MOV.U32 R9, RZ, RZ, R20 ;  /* 0x000000ffff097224 */ /* 0x000fe200078e0014 */
[----:B------:R0:W-:Y:S01]  /*65e0*/  STL [R1+0x50c], R0 ;  /* 0x00050c0001007387 */ /* 0x0001e20000100800 */
[----:B------:R-:W-:Y:S01]  /*65f0*/  @!P5 IMAD.IADD R4, R4, 0x1, -R11 ;  /* 0x000000010404d824 */ /* 0x000fe200078e0a0b */
[----:B------:R-:W-:Y:S01]  /*6600*/  ISETP.GE.AND P5, PT, R10, RZ, PT ;  /* 0x000000ff0a00720c */ /* 0x000fe20003fa6270 */
[----:B------:R-:W-:-:S04]  /*6610*/  IMAD.HI.U32 R10, R13, R9, RZ ;  /* 0x000000090d0a7227 */ /* 0x000fc800078e00ff */
[----:B------:R-:W-:Y:S01]  /*6620*/  @!P3 IMAD.IADD R3, R3, 0x1, -R11 ;  /* 0x000000010303b824 */ /* 0x000fe200078e0a0b */
[----:B------:R-:W-:Y:S01]  /*6630*/  ISETP.GE.AND P3, PT, R7, RZ, PT ;  /* 0x000000ff0700720c */ /* 0x000fe20003f66270 */
[----:B------:R-:W-:-:S04]  /*6640*/  IMAD.HI.U32 R7, R13, R6, RZ ;  /* 0x000000060d077227 */ /* 0x000fc800078e00ff */
[----:B0-----:R-:W-:Y:S02]  /*6650*/  IMAD.MOV.U32 R0, RZ, RZ, R15 ;  /* 0x000000ffff007224 */ /* 0x001fe400078e000f */
[----:B------:R-:W-:Y:S02]  /*6660*/  IMAD.MOV R10, RZ, RZ, -R10 ;  /* 0x000000ffff0a7224 */ /* 0x000fe400078e0a0a */
[----:B------:R-:W-:Y:S01]  /*6670*/  @!P1 IMAD.IADD R19, R19, 0x1, -R11 ;  /* 0x0000000113139824 */ /* 0x000fe200078e0a0b */
[----:B------:R-:W-:Y:S01]  /*6680*/  ISETP.GE.AND P1, PT, R8, RZ, PT ;  /* 0x000000ff0800720c */ /* 0x000fe20003f26270 */
[----:B------:R-:W-:Y:S02]  /*6690*/  @!P0 IMAD.MOV R0, RZ, RZ, -R0 ;  /* 0x000000ffff008224 */ /* 0x000fe400078e0a00 */
[----:B------:R-:W-:Y:S01]  /*66a0*/  IMAD.MOV R7, RZ, RZ, -R7 ;  /* 0x000000ffff077224 */ /* 0x000fe200078e0a07 */
[C---:B------:R-:W-:Y:S01]  /*66b0*/  ISETP.GT.U32.AND P0, PT, R11.reuse, R19, PT ;  /* 0x000000130b00720c */ /* 0x040fe20003f04070 */
[----:B------:R-:W-:Y:S01]  /*66c0*/  @!P6 IMAD.IADD R16, R16, 0x1, -R11 ;  /* 0x000000011010e824 */ /* 0x000fe200078e0a0b */
[----:B------:R0:W-:Y:S01]  /*66d0*/  STL [R1+0x524], R0 ;  /* 0x0005240001007387 */ /* 0x0001e20000100800 */
[C---:B------:R-:W-:Y:S01]  /*66e0*/  IMAD R9, R11.reuse, R10, R9 ;  /* 0x0000000a0b097224 */ /* 0x040fe200078e0209 */
[----:B------:R-:W-:Y:S01]  /*66f0*/  ISETP.GE.AND P6, PT, R18, RZ, PT ;  /* 0x000000ff1200720c */ /* 0x000fe20003fc6270 */
[----:B------:R-:W-:Y:S01]  /*6700*/  IMAD.MOV.U32 R8, RZ, RZ, R4 ;  /* 0x000000ffff087224 */ /* 0x000fe200078e0004 */
[C---:B------:R-:W-:Y:S01]  /*6710*/  LOP3.LUT R10, R14.reuse, 0xfc, RZ, 0xfc, !PT ;  /* 0x000000fc0e0a7812 */ /* 0x040fe200078efcff */
[----:B------:R-:W-:Y:S01]  /*6720*/  @!P4 IMAD.MOV R26, RZ, RZ, -R26 ;  /* 0x000000ffff1ac224 */ /* 0x000fe200078e0a1a */
[C---:B------:R-:W-:Y:S01]  /*6730*/  ISETP.GT.U32.AND P4, PT, R11.reuse, R16, PT ;  /* 0x000000100b00720c */ /* 0x040fe20003f84070 */
[C---:B------:R-:W-:Y:S01]  /*6740*/  IMAD R4, R11.reuse, R7, R6 ;  /* 0x000000070b047224 */ /* 0x040fe200078e0206 */
[C---:B------:R-:W-:Y:S01]  /*6750*/  LOP3.LUT R6, R14.reuse, 0xf6, RZ, 0xfc, !PT ;  /* 0x000000f60e067812 */ /* 0x040fe200078efcff */
[----:B------:R-:W-:Y:S01]  /*6760*/  @!P2 IMAD.MOV R8, RZ, RZ, -R8 ;  /* 0x000000ffff08a224 */ /* 0x000fe200078e0a08 */
[----:B------:R-:W-:Y:S01]  /*6770*/  ISETP.GT.U32.AND P2, PT, R11, R9, PT ;  /* 0x000000090b00720c */ /* 0x000fe20003f44070 */
[----:B0-----:R-:W-:Y:S01]  /*6780*/  IMAD.MOV.U32 R0, RZ, RZ, R3 ;  /* 0x000000ffff007224 */ /* 0x001fe200078e0003 */
[----:B------:R-:W-:Y:S01]  /*6790*/  LOP3.LUT R3, R14, 0xf8, RZ, 0xfc, !PT ;  /* 0x000000f80e037812 */ /* 0x000fe200078efcff */
[--C-:B------:R-:W-:Y:S01]  /*67a0*/  @!P0 IMAD.IADD R19, R19, 0x1, -R11.reuse ;  /* 0x0000000113138824 */ /* 0x100fe200078e0a0b */
[----:B------:R0:W-:Y:S01]  /*67b0*/  STL [R1+0x1b0], R8 ;  /* 0x0001b00801007387 */ /* 0x0001e20000100800 */
[----:B------:R-:W-:Y:S01]  /*67c0*/  @!P5 IMAD.MOV R0, RZ, RZ, -R0 ;  /* 0x000000ffff00d224 */ /* 0x000fe200078e0a00 */
[----:B------:R-:W-:Y:S01]  /*67d0*/  ISETP.GT.U32.AND P5, PT, R11, R4, PT ;  /* 0x000000040b00720c */ /* 0x000fe20003fa4070 */
[----:B------:R-:W-:Y:S01]  /*67e0*/  VIADD R15, R12, 0xfe ;  /* 0x000000fe0c0f7836 */ /* 0x000fe20000000000 */
[----:B------:R-:W-:Y:S01]  /*67f0*/  IABS R7, R3 ;  /* 0x0000000300077213 */ /* 0x000fe20000000000 */
[--C-:B------:R-:W-:Y:S01]  /*6800*/  @!P4 IMAD.IADD R16, R16, 0x1, -R11.reuse ;  /* 0x000000011010c824 */ /* 0x100fe200078e0a0b */
[----:B------:R-:W-:Y:S01]  /*6810*/  ISETP.GE.AND P4, PT, R6, RZ, PT ;  /* 0x000000ff0600720c */ /* 0x000fe20003f86270 */
[----:B------:R1:W-:Y:S01]  /*6820*/  STL [R1+0x52c], R0 ;  /* 0x00052c0001007387 */ /* 0x0003e20000100800 */
[----:B------:R-:W-:Y:S01]  /*6830*/  ISETP.GE.AND P0, PT, R17, RZ, PT ;  /* 0x000000ff1100720c */ /* 0x000fe20003f06270 */
[----:B------:R-:W-:Y:S01]  /*6840*/  @!P2 IMAD.IADD R9, R9, 0x1, -R11 ;  /* 0x000000010909a824 */ /* 0x000fe200078e0a0b */
[----:B0-----:R-:W-:-:S02]  /*6850*/  IABS R8, R6 ;  /* 0x0000000600087213 */ /* 0x001fc40000000000 */
[----:B------:R-:W-:Y:S01]  /*6860*/  ISETP.GE.AND P2, PT, R3, RZ, PT ;  /* 0x000000ff0300720c */ /* 0x000fe20003f46270 */
[----:B------:R-:W-:Y:S01]  /*6870*/  IMAD.HI.U32 R3, R13, R7, RZ ;  /* 0x000000070d037227 */ /* 0x000fe200078e00ff */
[----:B------:R-:W-:-:S03]  /*6880*/  LOP3.LUT R18, R14, 0x104, RZ, 0xfc, !PT ;  /* 0x000001040e127812 */ /* 0x000fc600078efcff */
[----:B------:R-:W-:Y:S01]  /*6890*/  IMAD.MOV.U32 R6, RZ, RZ, R8 ;  /* 0x000000ffff067224 */ /* 0x000fe200078e0008 */
[----:B------:R-:W-:Y:S01]  /*68a0*/  IABS R21, R18 ;  /* 0x0000001200157213 */ /* 0x000fe20000000000 */
[----:B------:R-:W-:Y:S01]  /*68b0*/  @!P5 IMAD.IADD R4, R4, 0x1, -R11 ;  /* 0x000000010404d824 */ /* 0x000fe200078e0a0b */
[----:B------:R-:W-:Y:S01]  /*68c0*/  ISETP.GT.U32.AND P5, PT, R11, R9, PT ;  /* 0x000000090b00720c */ /* 0x000fe20003fa4070 */
[----:B------:R-:W-:-:S04]  /*68d0*/  IMAD.HI.U32 R8, R13, R6, RZ ;  /* 0x000000060d087227 */ /* 0x000fc800078e00ff */
[----:B------:R-:W-:Y:S02]  /*68e0*/  IMAD.MOV R8, RZ, RZ, -R8 ;  /* 0x000000ffff087224 */ /* 0x000fe400078e0a08 */
[----:B-1----:R-:W-:Y:S02]  /*68f0*/  IMAD.MOV.U32 R0, RZ, RZ, R19 ;  /* 0x000000ffff007224 */ /* 0x002fe400078e0013 */
[C---:B------:R-:W-:Y:S02]  /*6900*/  IMAD R6, R11.reuse, R8, R6 ;  /* 0x000000080b067224 */ /* 0x040fe400078e0206 */
[----:B------:R-:W-:Y:S01]  /*6910*/  @!P3 IMAD.MOV R0, RZ, RZ, -R0 ;  /* 0x000000ffff00b224 */ /* 0x000fe200078e0a00 */
[----:B------:R-:W-:Y:S01]  /*6920*/  ISETP.GT.U32.AND P3, PT, R11, R4, PT ;  /* 0x000000040b00720c */ /* 0x000fe20003f64070 */
[----:B------:R-:W-:Y:S01]  /*6930*/  @!P5 IMAD.IADD R9, R9, 0x1, -R11 ;  /* 0x000000010909d824 */ /* 0x000fe200078e0a0b */
[----:B------:R-:W-:Y:S01]  /*6940*/  ISETP.GT.U32.AND P5, PT, R11, R6, PT ;  /* 0x000000060b00720c */ /* 0x000fe20003fa4070 */
[----:B------:R-:W-:Y:S01]  /*6950*/  IMAD.MOV R3, RZ, RZ, -R3 ;  /* 0x000000ffff037224 */ /* 0x000fe200078e0a03 */
[----:B------:R0:W-:Y:S01]  /*6960*/  STL [R1+0x544], R0 ;  /* 0x0005440001007387 */ /* 0x0001e20000100800 */
[----:B------:R-:W-:-:S02]  /*6970*/  IMAD.MOV.U32 R17, RZ, RZ, R9 ;  /* 0x000000ffff117224 */ /* 0x000fc400078e0009 */
[----:B------:R-:W-:Y:S01]  /*6980*/  IMAD R7, R11, R3, R7 ;  /* 0x000000030b077224 */ /* 0x000fe200078e0207 */
[----:B------:R-:W-:Y:S01]  /*6990*/  LOP3.LUT R3, R14, 0x100, RZ, 0xfc, !PT ;  /* 0x000001000e037812 */ /* 0x000fe200078efcff */
[----:B------:R-:W-:-:S03]  /*69a0*/  @!P6 IMAD.MOV R17, RZ, RZ, -R17 ;  /* 0x000000ffff11e224 */ /* 0x000fc600078e0a11 */
[C---:B------:R-:W-:Y:S01]  /*69b0*/  ISETP.GT.U32.AND P6, PT, R11.reuse, R7, PT ;  /* 0x000000070b00720c */ /* 0x040fe20003fc4070 */
[--C-:B------:R-:W-:Y:S01]  /*69c0*/  @!P3 IMAD.IADD R4, R4, 0x1, -R11.reuse ;  /* 0x000000010404b824 */ /* 0x100fe200078e0a0b */
[----:B------:R-:W-:Y:S01]  /*69d0*/  ISETP.GE.AND P3, PT, R10, RZ, PT ;  /* 0x000000ff0a00720c */ /* 0x000fe20003f66270 */
[----:B0-----:R-:W-:Y:S01]  /*69e0*/  IMAD.MOV.U32 R0, RZ, RZ, R16 ;  /* 0x000000ffff007224 */ /* 0x001fe200078e0010 */
[----:B------:R-:W-:Y:S01]  /*69f0*/  LOP3.LUT R16, R14, 0xfa, RZ, 0xfc, !PT ;  /* 0x000000fa0e107812 */ /* 0x000fe200078efcff */
[--C-:B------:R-:W-:Y:S01]  /*6a00*/  @!P5 IMAD.IADD R6, R6, 0x1, -R11.reuse ;  /* 0x000000010606d824 */ /* 0x100fe200078e0a0b */
[----:B------:R-:W-:Y:S01]  /*6a10*/  IABS R10, R10 ;  /* 0x0000000a000a7213 */ /* 0x000fe20000000000 */
[----:B------:R-:W-:Y:S01]  /*6a20*/  @!P1 IMAD.MOV R0, RZ, RZ, -R0 ;  /* 0x000000ffff009224 */ /* 0x000fe200078e0a00 */
[----:B------:R-:W-:Y:S02]  /*6a30*/  ISETP.GE.AND P1, PT, R16, RZ, PT ;  /* 0x000000ff1000720c */ /* 0x000fe40003f26270 */
[----:B------:R-:W-:Y:S01]  /*6a40*/  IABS R16, R16 ;  /* 0x0000001000107213 */ /* 0x000fe20000000000 */
[----:B------:R-:W-:Y:S01]  /*6a50*/  IMAD.MOV.U32 R9, RZ, RZ, R10 ;  /* 0x000000ffff097224 */ /* 0x000fe200078e000a */
[----:B------:R0:W-:Y:S01]  /*6a60*/  STL [R1+0x1b4], R0 ;  /* 0x0001b40001007387 */ /* 0x0001e20000100800 */
[----:B------:R-:W-:Y:S01]  /*6a70*/  ISETP.GT.U32.AND P5, PT, R11, R6, PT ;  /* 0x000000060b00720c */ /* 0x000fe20003fa4070 */
[----:B------:R-:W-:Y:S01]  /*6a80*/  @!P6 IMAD.IADD R7, R7, 0x1, -R11 ;  /* 0x000000010707e824 */ /* 0x000fe200078e0a0b */
[----:B------:R-:W-:Y:S01]  /*6a90*/  IABS R10, R3 ;  /* 0x00000003000a7213 */ /* 0x000fe20000000000 */
[----:B------:R-:W-:Y:S01]  /*6aa0*/  IMAD.HI.U32 R8, R13, R16, RZ ;  /* 0x000000100d087227 */ /* 0x000fe200078e00ff */
[----:B------:R1:W-:Y:S02]  /*6ab0*/  STL [R1+0x1b8], R17 ;  /* 0x0001b81101007387 */ /* 0x0003e40000100800 */
[----:B------:R-:W-:Y:S01]  /*6ac0*/  ISETP.GT.U32.AND P6, PT, R11, R7, PT ;  /* 0x000000070b00720c */ /* 0x000fe20003fc4070 */
[----:B------:R-:W-:-:S02]  /*6ad0*/  IMAD.MOV R8, RZ, RZ, -R8 ;  /* 0x000000ffff087224 */ /* 0x000fc400078e0a08 */
[----:B0-----:R-:W-:Y:S02]  /*6ae0*/  IMAD.MOV.U32 R0, RZ, RZ, R4 ;  /* 0x000000ffff007224 */ /* 0x001fe400078e0004 */
[----:B------:R-:W-:Y:S02]  /*6af0*/  IMAD R16, R11, R8, R16 ;  /* 0x000000080b107224 */ /* 0x000fe400078e0210 */
[----:B------:R-:W-:Y:S01]  /*6b00*/  @!P0 IMAD.MOV R0, RZ, RZ, -R0 ;  /* 0x000000ffff008224 */ /* 0x000fe200078e0a00 */
[----:B------:R-:W-:Y:S01]  /*6b10*/  ISETP.GE.AND P0, PT, R15, RZ, PT ;  /* 0x000000ff0f00720c */ /* 0x000fe20003f06270 */
[----:B------:R-:W-:Y:S01]  /*6b20*/  @!P5 IMAD.IADD R6, R6, 0x1, -R11 ;  /* 0x000000010606d824 */ /* 0x000fe200078e0a0b */
[----:B------:R-:W-:Y:S01]  /*6b30*/  IABS R15, R15 ;  /* 0x0000000f000f7213 */ /* 0x000fe20000000000 */
[----:B------:R-:W-:Y:S01]  /*6b40*/  IMAD.HI.U32 R4, R13, R9, RZ ;  /* 0x000000090d047227 */ /* 0x000fe200078e00ff */
[----:B------:R-:W-:Y:S01]  /*6b50*/  ISETP.GT.U32.AND P5, PT, R11, R16, PT ;  /* 0x000000100b00720c */ /* 0x000fe20003fa4070 */
[----:B------:R0:W-:Y:S02]  /*6b60*/  STL [R1+0x54c], R0 ;  /* 0x00054c0001007387 */ /* 0x0001e40000100800 */
[----:B-1----:R-:W-:-:S04]  /*6b70*/  IMAD.HI.U32 R17, R13, R15, RZ ;  /* 0x0000000f0d117227 */ /* 0x002fc800078e00ff */
[----:B------:R-:W-:-:S04]  /*6b80*/  IMAD.HI.U32 R8, R13, R10, RZ ;  /* 0x0000000a0d087227 */ /* 0x000fc800078e00ff */
[----:B------:R-:W-:Y:S02]  /*6b90*/  IMAD.MOV R17, RZ, RZ, -R17 ;  /* 0x000000ffff117224 */ /* 0x000fe400078e0a11 */
[----:B------:R-:W-:Y:S02]  /*6ba0*/  IMAD.MOV R4, RZ, RZ, -R4 ;  /* 0x000000ffff047224 */ /* 0x000fe400078e0a04 */
[----:B------:R-:W-:Y:S02]  /*6bb0*/  IMAD.MOV R8, RZ, RZ, -R8 ;  /* 0x000000ffff087224 */ /* 0x000fe400078e0a08 */
[C---:B------:R-:W-:Y:S02]  /*6bc0*/  IMAD R15, R11.reuse, R17, R15 ;  /* 0x000000110b0f7224 */ /* 0x040fe400078e020f */
[----:B------:R-:W-:Y:S01]  /*6bd0*/  IMAD R9, R11, R4, R9 ;  /* 0x000000040b097224 */ /* 0x000fe200078e0209 */
[----:B------:R-:W-:Y:S01]  /*6be0*/  IABS R4, R22 ;  /* 0x0000001600047213 */ /* 0x000fe20000000000 */
[----:B0-----:R-:W-:-:S02]  /*6bf0*/  IMAD.MOV.U32 R0, RZ, RZ, R6 ;  /* 0x000000ffff007224 */ /* 0x001fc400078e0006 */
[----:B------:R-:W-:Y:S01]  /*6c00*/  IMAD R10, R11, R8, R10 ;  /* 0x000000080b0a7224 */ /* 0x000fe200078e020a */
[----:B------:R-:W-:Y:S01]  /*6c10*/  LOP3.LUT R8, R14, 0x106, RZ, 0xfc, !PT ;  /* 0x000001060e087812 */ /* 0x000fe200078efcff */
[--C-:B------:R-:W-:Y:S01]  /*6c20*/  @!P6 IMAD.IADD R7, R7, 0x1, -R11.reuse ;  /* 0x000000010707e824 */ /* 0x100fe200078e0a0b */
[C---:B------:R-:W-:Y:S01]  /*6c30*/  ISETP.GT.U32.AND P6, PT, R11.reuse, R15, PT ;  /* 0x0000000f0b00720c */ /* 0x040fe20003fc4070 */
[----:B------:R-:W-:Y:S01]  /*6c40*/  @!P4 IMAD.MOV R0, RZ, RZ, -R0 ;  /* 0x000000ffff00c224 */ /* 0x000fe200078e0a00 */
[C---:B------:R-:W-:Y:S01]  /*6c50*/  ISETP.GT.U32.AND P4, PT, R11.reuse, R9, PT ;  /* 0x000000090b00720c */ /* 0x040fe20003f84070 */
[----:B------:R-:W-:Y:S01]  /*6c60*/  @!P5 IMAD.IADD R16, R16, 0x1, -R11 ;  /* 0x000000011010d824 */ /* 0x000fe200078e0a0b */
[----:B------:R-:W-:Y:S01]  /*6c70*/  ISETP.GT.U32.AND P5, PT, R11, R10, PT ;  /* 0x0000000a0b00720c */ /* 0x000fe20003fa4070 */
[----:B------:R-:W-:Y:S01]  /*6c80*/  IMAD.HI.U32 R6, R13, R4, RZ ;  /* 0x000000040d067227 */ /* 0x000fe200078e00ff */
[----:B------:R0:W-:Y:S01]  /*6c90*/  STL [R1+0x564], R0 ;  /* 0x0005640001007387 */ /* 0x0001e20000100800 */
[----:B------:R-:W-:-:S02]  /*6ca0*/  IABS R19, R8 ;  /* 0x0000000800137213 */ /* 0x000fc40000000000 */
[----:B------:R-:W-:-:S03]  /*6cb0*/  IMAD.MOV R6, RZ, RZ, -R6 ;  /* 0x000000ffff067224 */ /* 0x000fc600078e0a06 */
[----:B------:R-:W-:-:S04]  /*6cc0*/  IMAD.HI.U32 R17, R13, R19, RZ ;  /* 0x000000130d117227 */ /* 0x000fc800078e00ff */
[--C-:B------:R-:W-:Y:S02]  /*6cd0*/  @!P6 IMAD.IADD R15, R15, 0x1, -R11.reuse ;  /* 0x000000010f0fe824 */ /* 0x100fe400078e0a0b */
[--C-:B------:R-:W-:Y:S01]  /*6ce0*/  @!P4 IMAD.IADD R9, R9, 0x1, -R11.reuse ;  /* 0x000000010909c824 */ /* 0x100fe200078e0a0b */
[C---:B------:R-:W-:Y:S01]  /*6cf0*/  ISETP.GT.U32.AND P4, PT, R11.reuse, R16, PT ;  /* 0x000000100b00720c */ /* 0x040fe20003f84070 */
[----:B------:R-:W-:Y:S01]  /*6d00*/  @!P5 IMAD.IADD R10, R10, 0x1, -R11 ;  /* 0x000000010a0ad824 */ /* 0x000fe200078e0a0b */
[C---:B------:R-:W-:Y:S01]  /*6d10*/  ISETP.GT.U32.AND P5, PT, R11.reuse, R15, PT ;  /* 0x0000000f0b00720c */ /* 0x040fe20003fa4070 */
[----:B0-----:R-:W-:Y:S01]  /*6d20*/  IMAD.MOV.U32 R0, RZ, RZ, R7 ;  /* 0x000000ffff007224 */ /* 0x001fe200078e0007 */
[----:B------:R-:W-:Y:S01]  /*6d30*/  ISETP.GT.U32.AND P6, PT, R11, R9, PT ;  /* 0x000000090b00720c */ /* 0x000fe20003fc4070 */
[----:B------:R-:W-:-:S04]  /*6d40*/  IMAD.HI.U32 R7, R13, R21, RZ ;  /* 0x000000150d077227 */ /* 0x000fc800078e00ff */
[----:B------:R-:W-:Y:S02]  /*6d50*/  IMAD.MOV R7, RZ, RZ, -R7 ;  /* 0x000000ffff077224 */ /* 0x000fe400078e0a07 */
[----:B------:R-:W-:Y:S01]  /*6d60*/  @!P2 IMAD.MOV R0, RZ, RZ, -R0 ;  /* 0x000000ffff00a224 */ /* 0x000fe200078e0a00 */
[C---:B------:R-:W-:Y:S01]  /*6d70*/  ISETP.GT.U32.AND P2, PT, R11.reuse, R10, PT ;  /* 0x0000000a0b00720c */ /* 0x040fe20003f44070 */
[C---:B------:R-:W-:Y:S01]  /*6d80*/  IMAD R4, R11.reuse, R6, R4 ;  /* 0x000000060b047224 */ /* 0x040fe200078e0204 */
[----:B------:R-:W-:Y:S01]  /*6d90*/  LOP3.LUT R6, R14, 0x108, RZ, 0xfc, !PT ;  /* 0x000001080e067812 */ /* 0x000fe200078efcff */
[C---:B------:R-:W-:Y:S01]  /*6da0*/  IMAD R21, R11.reuse, R7, R21 ;  /* 0x000000070b157224 */ /* 0x040fe200078e0215 */
[----:B------:R0:W-:Y:S01]  /*6db0*/  STL [R1+0x1bc], R0 ;  /* 0x0001bc0001007387 */ /* 0x0001e20000100800 */
[--C-:B------:R-:W-:Y:S01]  /*6dc0*/  @!P4 IMAD.IADD R16, R16, 0x1, -R11.reuse ;  /* 0x000000011010c824 */ /* 0x100fe200078e0a0b */
[----:B------:R-:W-:Y:S01]  /*6dd0*/  ISETP.GT.U32.AND P4, PT, R11, R4, PT ;  /* 0x000000040b00720c */ /* 0x000fe20003f84070 */
[--C-:B------:R-:W-:Y:S01]  /*6de0*/  @!P5 IMAD.IADD R15, R15, 0x1, -R11.reuse ;  /* 0x000000010f0fd824 */ /* 0x100fe200078e0a0b */
[----:B------:R-:W-:Y:S01]  /*6df0*/  ISETP.GT.U32.AND P5, PT, R11, R21, PT ;  /* 0x000000150b00720c */ /* 0x000fe20003fa4070 */
[--C-:B------:R-:W-:Y:S01]  /*6e00*/  @!P6 IMAD.IADD R9, R9, 0x1, -R11.reuse ;  /* 0x000000010909e824 */ /* 0x100fe200078e0a0b */
[----:B------:R-:W-:Y:S01]  /*6e10*/  ISETP.GE.AND P6, PT, R3, RZ, PT ;  /* 0x000000ff0300720c */ /* 0x000fe20003fc6270 */
[----:B------:R-:W-:Y:S01]  /*6e20*/  IMAD.MOV.U32 R23, RZ, RZ, R16 ;  /* 0x000000ffff177224 */ /* 0x000fe200078e0010 */
[----:B------:R-:W-:Y:S01]  /*6e30*/  LOP3.LUT R3, R14, 0x10a, RZ, 0xfc, !PT ;  /* 0x0000010a0e037812 */ /* 0x000fe200078efcff */
[----:B------:R-:W-:Y:S01]  /*6e40*/  @!P2 IMAD.IADD R10, R10, 0x1, -R11 ;  /* 0x000000010a0aa824 */ /* 0x000fe200078e0a0b */
[----:B------:R-:W-:Y:S01]  /*6e50*/  IABS R20, R6 ;  /* 0x0000000600147213 */ /* 0x000fe20000000000 */
[----:B0-----:R-:W-:Y:S01]  /*6e60*/  IMAD.MOV.U32 R0, RZ, RZ, R9 ;  /* 0x000000ffff007224 */ /* 0x001fe200078e0009 */
[----:B------:R-:W-:Y:S01]  /*6e70*/  ISETP.GE.AND P2, PT, R22, RZ, PT ;  /* 0x000000ff1600720c */ /* 0x000fe20003f46270 */
[----:B------:R-:W-:Y:S01]  /*6e80*/  @!P1 IMAD.MOV R23, RZ, RZ, -R23 ;  /* 0x000000ffff179224 */ /* 0x000fe200078e0a17 */
[----:B------:R-:W-:Y:S01]  /*6e90*/  IABS R22, R3 ;  /* 0x0000000300167213 */ /* 0x000fe20000000000 */
[----:B------:R-:W-:-:S03]  /*6ea0*/  IMAD.HI.U32 R7, R13, R20, RZ ;  /* 0x000000140d077227 */ /* 0x000fc600078e00ff */
[----:B------:R-:W-:Y:S01]  /*6eb0*/  STL [R1+0x1ec], R23 ;  /* 0x0001ec1701007387 */ /* 0x000fe20000100800 */
[--C-:B------:R-:W-:Y:S01]  /*6ec0*/  @!P4 IMAD.IADD R4, R4, 0x1, -R11.reuse ;  /* 0x000000010404c824 */ /* 0x100fe200078e0a0b */
[----:B------:R-:W-:Y:S01]  /*6ed0*/  ISETP.GE.AND P4, PT, R18, RZ, PT ;  /* 0x000000ff1200720c */ /* 0x000fe20003f86270 */
[----:B------:R-:W-:Y:S02]  /*6ee0*/  @!P5 IMAD.IADD R21, R21, 0x1, -R11 ;  /* 0x000000011515d824 */ /* 0x000fe400078e0a0b */
[----:B------:R-:W-:Y:S01]  /*6ef0*/  IMAD.MOV.U32 R18, RZ, RZ, R22 ;  /* 0x000000ffff127224 */ /* 0x000fe200078e0016 */
[C---:B------:R-:W-:Y:S01]  /*6f00*/  ISETP.GT.U32.AND P1, PT, R11.reuse, R4, PT ;  /* 0x000000040b00720c */ /* 0x040fe20003f24070 */
[----:B------:R-:W-:Y:S01]  /*6f10*/  @!P3 IMAD.MOV R0, RZ, RZ, -R0 ;  /* 0x000000ffff00b224 */ /* 0x000fe200078e0a00 */
[----:B------:R-:W-:Y:S01]  /*6f20*/  ISETP.GT.U32.AND P5, PT, R11, R21, PT ;  /* 0x000000150b00720c */ /* 0x000fe20003fa4070 */
[----:B------:R-:W-:Y:S02]  /*6f30*/  IMAD.MOV R7, RZ, RZ, -R7 ;  /* 0x000000ffff077224 */ /* 0x000fe400078e0a07 */
[----:B------:R-:W-:Y:S01]  /*6f40*/  IMAD.HI.U32 R16, R13, R18, RZ ;  /* 0x000000120d107227 */ /* 0x000fe200078e00ff */
[----:B------:R0:W-:Y:S03]  /*6f50*/  STL [R1+0x56c], R0 ;  /* 0x00056c0001007387 */ /* 0x0001e60000100800 */
[----:B------:R-:W-:Y:S01]  /*6f60*/  IMAD R20, R11, R7, R20 ;  /* 0x000000070b147224 */ /* 0x000fe200078e0214 */
[----:B------:R-:W-:Y:S01]  /*6f70*/  LOP3.LUT R7, R14, 0x10c, RZ, 0xfc, !PT ;  /* 0x0000010c0e077812 */ /* 0x000fe200078efcff */
[----:B------:R-:W-:-:S02]  /*6f80*/  IMAD.MOV R16, RZ, RZ, -R16 ;  /* 0x000000ffff107224 */ /* 0x000fc400078e0a10 */
[----:B------:R-:W-:Y:S02]  /*6f90*/  IMAD.MOV R17, RZ, RZ, -R17 ;  /* 0x000000ffff117224 */ /* 0x000fe400078e0a11 */
[C---:B------:R-:W-:Y:S02]  /*6fa0*/  IMAD R18, R11.reuse, R16, R18 ;  /* 0x000000100b127224 */ /* 0x040fe400078e0212 */
[----:B0-----:R-:W-:Y:S01]  /*6fb0*/  IMAD.MOV.U32 R0, RZ, RZ, R10 ;  /* 0x000000ffff007224 */ /* 0x001fe200078e000a */
[----:B------:R-:W-:Y:S01]  /*6fc0*/  LOP3.LUT R10, R14, 0x112, RZ, 0xfc, !PT ;  /* 0x000001120e0a7812 */ /* 0x000fe200078efcff */
[----:B------:R-:W-:Y:S02]  /*6fd0*/  IMAD.MOV.U32 R9, RZ, RZ, R15 ;  /* 0x000000ffff097224 */ /* 0x000fe400078e000f */
[----:B------:R-:W-:Y:S01]  /*6fe0*/  @!P6 IMAD.MOV R0, RZ, RZ, -R0 ;  /* 0x000000ffff00e224 */ /* 0x000fe200078e0a00 */
[C---:B------:R-:W-:Y:S01]  /*6ff0*/  ISETP.GT.U32.AND P6, PT, R11.reuse, R20, PT ;  /* 0x000000140b00720c */ /* 0x040fe20003fc4070 */
[----:B------:R-:W-:-:S02]  /*7000*/  IMAD R19, R11, R17, R19 ;  /* 0x000000110b137224 */ /* 0x000fc400078e0213 */
[----:B------:R-:W-:Y:S01]  /*7010*/  @!P5 IMAD.IADD R21, R21, 0x1, -R11 ;  /* 0x000000011515d824 */ /* 0x000fe200078e0a0b */
[C---:B------:R-:W-:Y:S01]  /*7020*/  ISETP.GT.U32.AND P5, PT, R11.reuse, R18, PT ;  /* 0x000000120b00720c */ /* 0x040fe20003fa4070 */
[----:B------:R-:W-:Y:S01]  /*7030*/  @!P0 IMAD.MOV R9, RZ, RZ, -R9 ;  /* 0x000000ffff098224 */ /* 0x000fe200078e0a09 */
[----:B------:R-:W-:Y:S01]  /*7040*/  ISETP.GT.U32.AND P3, PT, R11, R19, PT ;  /* 0x000000130b00720c */ /* 0x000fe20003f64070 */
[----:B------:R-:W-:Y:S01]  /*7050*/  @!P1 IMAD.IADD R4, R4, 0x1, -R11 ;  /* 0x0000000104049824 */ /* 0x000fe200078e0a0b */
[----:B------:R-:W-:Y:S01]  /*7060*/  ISETP.GE.AND P0, PT, R8, RZ, PT ;  /* 0x000000ff0800720c */ /* 0x000fe20003f06270 */
[----:B------:R-:W-:Y:S01]  /*7070*/  VIADD R8, R12, 0x10e ;  /* 0x0000010e0c087836 */ /* 0x000fe20000000000 */
[----:B------:R0:W-:Y:S01]  /*7080*/  STL [R1+0x584], R9 ;  /* 0x0005840901007387 */ /* 0x0001e20000100800 */
[----:B------:R-:W-:Y:S01]  /*7090*/  IMAD.MOV.U32 R23, RZ, RZ, R21 ;  /* 0x000000ffff177224 */ /* 0x000fe200078e0015 */
[----:B------:R-:W-:Y:S01]  /*70a0*/  ISETP.GE.AND P1, PT, R6, RZ, PT ;  /* 0x000000ff0600720c */ /* 0x000fe20003f26270 */
[----:B------:R-:W-:Y:S01]  /*70b0*/  @!P6 IMAD.IADD R20, R20, 0x1, -R11 ;  /* 0x000000011414e824 */ /* 0x000fe200078e0a0b */
[----:B------:R1:W-:Y:S01]  /*70c0*/  STL [R1+0x1f0], R0 ;  /* 0x0001f00001007387 */ /* 0x0003e20000100800 */
[----:B------:R-:W-:Y:S01]  /*70d0*/  IABS R15, R8 ;  /* 0x00000008000f7213 */ /* 0x000fe20000000000 */
[----:B------:R-:W-:-:S02]  /*70e0*/  @!P4 IMAD.MOV R23, RZ, RZ, -R23 ;  /* 0x000000ffff17c224 */ /* 0x000fc400078e0a17 */
[--C-:B------:R-:W-:Y:S02]  /*70f0*/  @!P5 IMAD.IADD R18, R18, 0x1, -R11.reuse ;  /* 0x000000011212d824 */ /* 0x100fe400078e0a0b */
[----:B------:R-:W-:Y:S01]  /*7100*/  @!P3 IMAD.IADD R19, R19, 0x1, -R11 ;  /* 0x000000011313b824 */ /* 0x000fe200078e0a0b */
[----:B0-----:R-:W-:Y:S01]  /*7110*/  IABS R9, R7 ;  /* 0x0000000700097213 */ /* 0x001fe20000000000 */
[----:B------:R-:W-:Y:S01]  /*7120*/  IMAD.HI.U32 R16, R13, R15, RZ ;  /* 0x0000000f0d107227 */ /* 0x000fe200078e00ff */
[C---:B------:R-:W-:Y:S02]  /*7130*/  ISETP.GT.U32.AND P5, PT, R11.reuse, R18, PT ;  /* 0x000000120b00720c */ /* 0x040fe40003fa4070 */
[----:B------:R-:W-:Y:S01]  /*7140*/  ISETP.GT.U32.AND P6, PT, R11, R19, PT ;  /* 0x000000130b00720c */ /* 0x000fe20003fc4070 */
[----:B-1----:R-:W-:Y:S01]  /*7150*/  IMAD.MOV.U32 R0, RZ, RZ, R4 ;  /* 0x000000ffff007224 */ /* 0x002fe200078e0004 */
[----:B------:R-:W-:Y:S01]  /*7160*/  ISETP.GE.AND P3, PT, R3, RZ, PT ;  /* 0x000000ff0300720c */ /* 0x000fe20003f66270 */
[----:B------:R-:W-:Y:S01]  /*7170*/  IMAD.HI.U32 R4, R13, R9, RZ ;  /* 0x000000090d047227 */ /* 0x000fe200078e00ff */
[----:B------:R-:W-:-:S03]  /*7180*/  LOP3.LUT R3, R14, 0x110, RZ, 0xfc, !PT ;  /* 0x000001100e037812 */ /* 0x000fc600078efcff */
[----:B------:R-:W-:Y:S01]  /*7190*/  @!P2 IMAD.MOV R0, RZ, RZ, -R0 ;  /* 0x000000ffff00a224 */ /* 0x000fe200078e0a00 */
[C---:B------:R-:W-:Y:S01]  /*71a0*/  ISETP.GT.U32.AND P2, PT, R11.reuse, R20, PT ;  /* 0x000000140b00720c */ /* 0x040fe20003f44070 */
[----:B------:R-:W-:Y:S01]  /*71b0*/  IMAD.MOV R16, RZ, RZ, -R16 ;  /* 0x000000ffff107224 */ /* 0x000fe200078e0a10 */
[----:B------:R-:W-:Y:S01]  /*71c0*/  IABS R6, R3 ;  /* 0x0000000300067213 */ /* 0x000fe20000000000 */
[----:B------:R-:W-:Y:S01]  /*71d0*/  IMAD.MOV R4, RZ, RZ, -R4 ;  /* 0x000000ffff047224 */ /* 0x000fe200078e0a04 */
[----:B------:R0:W-:Y:S01]  /*71e0*/  STL [R1+0x1f4], R0 ;  /* 0x0001f40001007387 */ /* 0x0001e20000100800 */
[----:B------:R-:W-:Y:S02]  /*71f0*/  @!P5 IMAD.IADD R18, R18, 0x1, -R11 ;  /* 0x000000011212d824 */ /* 0x000fe400078e0a0b */
[----:B------:R-:W-:Y:S01]  /*7200*/  IMAD R9, R11, R4, R9 ;  /* 0x000000040b097224 */ /* 0x000fe200078e0209 */
[----:B------:R-:W-:Y:S01]  /*7210*/  IABS R4, R10 ;  /* 0x0000000a00047213 */ /* 0x000fe20000000000 */
[----:B------:R-:W-:Y:S01]  /*7220*/  @!P6 IMAD.IADD R19, R19, 0x1, -R11 ;  /* 0x000000011313e824 */ /* 0x000fe200078e0a0b */
[----:B------:R1:W-:Y:S01]  /*7230*/  STL [R1+0x58c], R23 ;  /* 0x00058c1701007387 */ /* 0x0003e20000100800 */
[----:B------:R-:W-:Y:S01]  /*7240*/  IMAD.HI.U32 R22, R13, R6, RZ ;  /* 0x000000060d167227 */ /* 0x000fe200078e00ff */
[----:B------:R-:W-:-:S03]  /*7250*/  ISETP.GT.U32.AND P6, PT, R11, R9, PT ;  /* 0x000000090b00720c */ /* 0x000fc60003fc4070 */
[----:B------:R-:W-:Y:S01]  /*7260*/  @!P2 IMAD.IADD R20, R20, 0x1, -R11 ;  /* 0x000000011414a824 */ /* 0x000fe200078e0a0b */
[----:B------:R-:W-:Y:S01]  /*7270*/  ISETP.GE.AND P2, PT, R7, RZ, PT ;  /* 0x000000ff0700720c */ /* 0x000fe20003f46270 */
[----:B------:R-:W-:Y:S01]  /*7280*/  IMAD R7, R11, R16, R15 ;  /* 0x000000100b077224 */ /* 0x000fe200078e020f */
[C---:B------:R-:W-:Y:S01]  /*7290*/  LOP3.LUT R15, R14.reuse, 0x114, RZ, 0xfc, !PT ;  /* 0x000001140e0f7812 */ /* 0x040fe200078efcff */
[----:B0-----:R-:W-:Y:S01]  /*72a0*/  IMAD.MOV.U32 R0, RZ, RZ, R19 ;  /* 0x000000ffff007224 */ /* 0x001fe200078e0013 */
[----:B-1----:R-:W-:Y:S01]  /*72b0*/  LOP3.LUT R23, R14, 0x140, RZ, 0xfc, !PT ;  /* 0x000001400e177812 */ /* 0x002fe200078efcff */
[----:B------:R-:W-:Y:S01]  /*72c0*/  IMAD.HI.U32 R16, R13, R4, RZ ;  /* 0x000000040d107227 */ /* 0x000fe200078e00ff */
[----:B------:R-:W-:Y:S02]  /*72d0*/  ISETP.GT.U32.AND P5, PT, R11, R7, PT ;  /* 0x000000070b00720c */ /* 0x000fe40003fa4070 */
[----:B------:R-:W-:Y:S01]  /*72e0*/  IABS R17, R15 ;  /* 0x0000000f00117213 */ /* 0x000fe20000000000 */
[----:B------:R-:W-:Y:S01]  /*72f0*/  @!P0 IMAD.MOV R0, RZ, RZ, -R0 ;  /* 0x000000ffff008224 */ /* 0x000fe200078e0a00 */
[----:B------:R-:W-:Y:S01]  /*7300*/  IABS R24, R23 ;  /* 0x0000001700187213 */ /* 0x000fe20000000000 */
[----:B------:R-:W-:-:S02]  /*7310*/  IMAD.MOV R16, RZ, RZ, -R16 ;  /* 0x000000ffff107224 */ /* 0x000fc400078e0a10 */
[--C-:B------:R-:W-:Y:S01]  /*7320*/  @!P6 IMAD.IADD R9, R9, 0x1, -R11.reuse ;  /* 0x000000010909e824 */ /* 0x100fe200078e0a0b */
[----:B------:R0:W-:Y:S01]  /*7330*/  STL [R1+0x5a4], R0 ;  /* 0x0005a40001007387 */ /* 0x0001e20000100800 */
[----:B------:R-:W-:Y:S01]  /*7340*/  IMAD.HI.U32 R21, R13, R17, RZ ;  /* 0x000000110d157227 */ /* 0x000fe200078e00ff */
[----:B------:R-:W-:Y:S02]  /*7350*/  ISETP.GE.AND P6, PT, R8, RZ, PT ;  /* 0x000000ff0800720c */ /* 0x000fe40003fc6270 */
[----:B------:R-:W-:Y:S01]  /*7360*/  LOP3.LUT R8, R14, 0x116, RZ, 0xfc, !PT ;  /* 0x000001160e087812 */ /* 0x000fe200078efcff */
[----:B------:R-:W-:Y:S01]  /*7370*/  @!P5 IMAD.IADD R7, R7, 0x1, -R11 ;  /* 0x000000010707d824 */ /* 0x000fe200078e0a0b */
[C---:B------:R-:W-:Y:S01]  /*7380*/  ISETP.GT.U32.AND P5, PT, R11.reuse, R9, PT ;  /* 0x000000090b00720c */ /* 0x040fe20003fa4070 */
[C---:B------:R-:W-:Y:S01]  /*7390*/  IMAD R4, R11.reuse, R16, R4 ;  /* 0x000000100b047224 */ /* 0x040fe200078e0204 */
[----:B------:R-:W-:Y:S01]  /*73a0*/  IABS R16, R8 ;  /* 0x0000000800107213 */ /* 0x000fe20000000000 */
[----:B------:R-:W-:Y:S01]  /*73b0*/  IMAD.MOV R19, RZ, RZ, -R21 ;  /* 0x000000ffff137224 */ /* 0x000fe200078e0a15 */
[----:B------:R-:W-:Y:S01]  /*73c0*/  ISETP.GT.U32.AND P4, PT, R11, R7, PT ;  /* 0x000000070b00720c */ /* 0x000fe20003f84070 */
[----:B0-----:R-:W-:-:S02]  /*73d0*/  IMAD.MOV.U32 R0, RZ, RZ, R18 ;  /* 0x000000ffff007224 */ /* 0x001fc400078e0012 */
[----:B------:R-:W-:Y:S02]  /*73e0*/  IMAD.MOV R22, RZ, RZ, -R22 ;  /* 0x000000ffff167224 */ /* 0x000fe400078e0a16 */
[----:B------:R-:W-:Y:S01]  /*73f0*/  @!P1 IMAD.MOV R20, RZ, RZ, -R20 ;  /* 0x000000ffff149224 */ /* 0x000fe200078e0a14 */
[----:B------:R-:W-:Y:S01]  /*7400*/  ISETP.GE.AND P1, PT, R3, RZ, PT ;  /* 0x000000ff0300720c */ /* 0x000fe20003f26270 */
[----:B------:R-:W-:Y:S01]  /*7410*/  @!P3 IMAD.MOV R0, RZ, RZ, -R0 ;  /* 0x000000ffff00b224 */ /* 0x000fe200078e0a00 */
[C---:B------:R-:W-:Y:S01]  /*7420*/  ISETP.GT.U32.AND P3, PT, R11.reuse, R4, PT ;  /* 0x000000040b00720c */ /* 0x040fe20003f64070 */
[C---:B------:R-:W-:Y:S01]  /*7430*/  IMAD R3, R11.reuse, R19, R17 ;  /* 0x000000130b037224 */ /* 0x040fe200078e0211 */
[----:B------:R-:W-:Y:S01]  /*7440*/  STL [R1+0x1c0], R20 ;  /* 0x0001c01401007387 */ /* 0x000fe20000100800 */
[----:B------:R-:W-:Y:S01]  /*7450*/  IMAD R6, R11, R22, R6 ;  /* 0x000000160b067224 */ /* 0x000fe200078e0206 */
[----:B------:R-:W-:Y:S01]  /*7460*/  LOP3.LUT R17, R14, 0x118, RZ, 0xfc, !PT ;  /* 0x000001180e117812 */ /* 0x000fe200078efcff */
[--C-:B------:R-:W-:Y:S01]  /*7470*/  @!P4 IMAD.IADD R7, R7, 0x1, -R11.reuse ;  /* 0x000000010707c824 */ /* 0x100fe200078e0a0b */
[----:B------:R-:W-:Y:S01]  /*7480*/  ISETP.GT.U32.AND P4, PT, R11, R3, PT ;  /* 0x000000030b00720c */ /* 0x000fe20003f84070 */
[----:B------:R-:W-:Y:S01]  /*7490*/  @!P5 IMAD.IADD R9, R9, 0x1, -R11 ;  /* 0x000000010909d824 */ /* 0x000fe200078e0a0b */
[----:B------:R-:W-:Y:S01]  /*74a0*/  ISETP.GT.U32.AND P0, PT, R11, R6, PT ;  /* 0x000000060b00720c */ /* 0x000fe20003f04070 */
[----:B------:R0:W-:Y:S01]  /*74b0*/  STL [R1+0x1c4], R0 ;  /* 0x0001c40001007387 */ /* 0x0001e20000100800 */
[----:B------:R-:W-:Y:S01]  /*74c0*/  ISETP.GE.AND P5, PT, R10, RZ, PT ;  /* 0x000000ff0a00720c */ /* 0x000fe20003fa6270 */
[----:B------:R-:W-:Y:S01]  /*74d0*/  IMAD.HI.U32 R10, R13, R16, RZ ;  /* 0x000000100d0a7227 */ /* 0x000fe200078e00ff */
[----:B------:R-:W-:-:S03]  /*74e0*/  LOP3.LUT R22, R14, 0x13c, RZ, 0xfc, !PT ;  /* 0x0000013c0e167812 */ /* 0x000fc600078efcff */
[----:B------:R-:W-:Y:S02]  /*74f0*/  @!P3 IMAD.IADD R4, R4, 0x1, -R11 ;  /* 0x000000010404b824 */ /* 0x000fe400078e0a0b */
[----:B------:R-:W-:Y:S02]  /*7500*/  IMAD.MOV R10, RZ, RZ, -R10 ;  /* 0x000000ffff0a7224 */ /* 0x000fe400078e0a0a */
[----:B0-----:R-:W-:Y:S01]  /*7510*/  IMAD.MOV.U32 R0, RZ, RZ, R9 ;  /* 0x000000ffff007224 */ /* 0x001fe200078e0009 */
[----:B------:R-:W-:Y:S01]  /*7520*/  IABS R9, R17 ;  /* 0x0000001100097213 */ /* 0x000fe20000000000 */
[--C-:B------:R-:W-:Y:S02]  /*7530*/  @!P4 IMAD.IADD R3, R3, 0x1, -R11.reuse ;  /* 0x000000010303c824 */ /* 0x100fe400078e0a0b */
[----:B------:R-:W-:Y:S01]  /*7540*/  @!P2 IMAD.MOV R0, RZ, RZ, -R0 ;  /* 0x000000ffff00a224 */ /* 0x000fe200078e0a00 */
[C---:B------:R-:W-:Y:S01]  /*7550*/  ISETP.GT.U32.AND P2, PT, R11.reuse, R4, PT ;  /* 0x000000040b00720c */ /* 0x040fe20003f44070 */
[----:B------:R-:W-:Y:S01]  /*7560*/  @!P0 IMAD.IADD R6, R6, 0x1, -R11 ;  /* 0x0000000106068824 */ /* 0x000fe200078e0a0b */
[C---:B------:R-:W-:Y:S01]  /*7570*/  ISETP.GT.U32.AND P4, PT, R11.reuse, R3, PT ;  /* 0x000000030b00720c */ /* 0x040fe20003f84070 */
[----:B------:R-:W-:Y:S01]  /*7580*/  IMAD R10, R11, R10, R16 ;  /* 0x0000000a0b0a7224 */ /* 0x000fe200078e0210 */
[----:B------:R0:W-:Y:S01]  /*7590*/  STL [R1+0x5ac], R0 ;  /* 0x0005ac0001007387 */ /* 0x0001e20000100800 */
[----:B------:R-:W-:Y:S01]  /*75a0*/  ISETP.GE.AND P0, PT, R15, RZ, PT ;  /* 0x000000ff0f00720c */ /* 0x000fe20003f06270 */
[----:B------:R-:W-:Y:S01]  /*75b0*/  IMAD.HI.U32 R25, R13, R24, RZ ;  /* 0x000000180d197227 */ /* 0x000fe200078e00ff */
[----:B------:R-:W-:-:S02]  /*75c0*/  ISETP.GT.U32.AND P3, PT, R11, R6, PT ;  /* 0x000000060b00720c */ /* 0x000fc40003f64070 */
[----:B------:R-:W-:Y:S01]  /*75d0*/  LOP3.LUT R15, R14, 0x11a, RZ, 0xfc, !PT ;  /* 0x0000011a0e0f7812 */ /* 0x000fe200078efcff */
[----:B------:R-:W-:-:S03]  /*75e0*/  IMAD.MOV R25, RZ, RZ, -R25 ;  /* 0x000000ffff197224 */ /* 0x000fc600078e0a19 */
[----:B------:R-:W-:Y:S01]  /*75f0*/  @!P2 IMAD.IADD R4, R4, 0x1, -R11 ;  /* 0x000000010404a824 */ /* 0x000fe200078e0a0b */
[----:B------:R-:W-:Y:S01]  /*7600*/  ISETP.GE.AND P2, PT, R17, RZ, PT ;  /* 0x000000ff1100720c */ /* 0x000fe20003f46270 */
[----:B0-----:R-:W-:Y:S01]  /*7610*/  IMAD.MOV.U32 R0, RZ, RZ, R7 ;  /* 0x000000ffff007224 */ /* 0x001fe200078e0007 */
[----:B------:R-:W-:Y:S01]  /*7620*/  IABS R16, R15 ;  /* 0x0000000f00107213 */ /* 0x000fe20000000000 */
[----:B------:R-:W-:-:S04]  /*7630*/  IMAD.HI.U32 R7, R13, R9, RZ ;  /* 0x000000090d077227 */ /* 0x000fc800078e00ff */
[----:B------:R-:W-:Y:S02]  /*7640*/  IMAD.MOV R7, RZ, RZ, -R7 ;  /* 0x000000ffff077224 */ /* 0x000fe400078e0a07 */
[----:B------:R-:W-:Y:S02]  /*7650*/  @!P4 IMAD.IADD R3, R3, 0x1, -R11 ;  /* 0x000000010303c824 */ /* 0x000fe400078e0a0b */
[C---:B------:R-:W-:Y:S01]  /*7660*/  IMAD R17, R11.reuse, R7, R9 ;  /* 0x000000070b117224 */ /* 0x040fe200078e0209 */
[----:B------:R-:W-:Y:S01]  /*7670*/  LOP3.LUT R7, R14, 0x11c, RZ, 0xfc, !PT ;  /* 0x0000011c0e077812 */ /* 0x000fe200078efcff */
[----:B------:R-:W-:Y:S01]  /*7680*/  @!P3 IMAD.IADD R6, R6, 0x1, -R11 ;  /* 0x000000010606b824 */ /* 0x000fe200078e0a0b */
[C---:B------:R-:W-:Y:S01]  /*7690*/  ISETP.GT.U32.AND P3, PT, R11.reuse, R10, PT ;  /* 0x0000000a0b00720c */ /* 0x040fe20003f64070 */
[----:B------:R-:W-:Y:S01]  /*76a0*/  @!P6 IMAD.MOV R0, RZ, RZ, -R0 ;  /* 0x000000ffff00e224 */ /* 0x000fe200078e0a00 */
[----:B------:R-:W-:Y:S01]  /*76b0*/  ISETP.GT.U32.AND P4, PT, R11, R17, PT ;  /* 0x000000110b00720c */ /* 0x000fe20003f84070 */
[----:B------:R-:W-:Y:S01]  /*76c0*/  IMAD.HI.U32 R19, R13, R16, RZ ;  /* 0x000000100d137227 */ /* 0x000fe200078e00ff */
[----:B------:R-:W-:-:S02]  /*76d0*/  ISETP.GE.AND P6, PT, R8, RZ, PT ;  /* 0x000000ff0800720c */ /* 0x000fc40003fc6270 */
[----:B------:R-:W-:Y:S01]  /*76e0*/  IABS R18, R7 ;  /* 0x0000000700127213 */ /* 0x000fe20000000000 */
[----:B------:R-:W-:Y:S01]  /*76f0*/  VIADD R8, R12, 0x11e ;  /* 0x0000011e0c087836 */ /* 0x000fe20000000000 */
[----:B------:R0:W-:Y:S01]  /*7700*/  STL [R1+0x5c4], R0 ;  /* 0x0005c40001007387 */ /* 0x0001e20000100800 */
[----:B------:R-:W-:-:S03]  /*7710*/  IMAD.MOV R19, RZ, RZ, -R19 ;  /* 0x000000ffff137224 */ /* 0x000fc600078e0a13 */
[----:B------:R-:W-:Y:S01]  /*7720*/  IABS R9, R8 ;  /* 0x0000000800097213 */ /* 0x000fe20000000000 */
[--C-:B------:R-:W-:Y:S01]  /*7730*/  @!P3 IMAD.IADD R10, R10, 0x1, -R11.reuse ;  /* 0x000000010a0ab824 */ /* 0x100fe200078e0a0b */
[----:B------:R-:W-:Y:S01]  /*7740*/  ISETP.GE.AND P3, PT, R15, RZ, PT ;  /* 0x000000ff0f00720c */ /* 0x000fe20003f66270 */
[----:B------:R-:W-:Y:S02]  /*7750*/  @!P4 IMAD.IADD R17, R17, 0x1, -R11 ;  /* 0x000000011111c824 */ /* 0x000fe400078e0a0b */
[C---:B------:R-:W-:Y:S01]  /*7760*/  IMAD R16, R11.reuse, R19, R16 ;  /* 0x000000130b107224 */ /* 0x040fe200078e0210 */
[----:B------:R-:W-:Y:S01]  /*7770*/  LOP3.LUT R19, R14, 0x126, RZ, 0xfc, !PT ;  /* 0x000001260e137812 */ /* 0x000fe200078efcff */
[----:B0-----:R-:W-:Y:S01]  /*7780*/  IMAD.MOV.U32 R0, RZ, RZ, R6 ;  /* 0x000000ffff007224 */ /* 0x001fe200078e0006 */
[C---:B------:R-:W-:Y:S01]  /*7790*/  ISETP.GT.U32.AND P4, PT, R11.reuse, R17, PT ;  /* 0x000000110b00720c */ /* 0x040fe20003f84070 */
[----:B------:R-:W-:Y:S02]  /*77a0*/  IMAD.MOV.U32 R6, RZ, RZ, R18 ;  /* 0x000000ffff067224 */ /* 0x000fe400078e0012 */
[----:B------:R-:W-:Y:S01]  /*77b0*/  @!P1 IMAD.MOV R0, RZ, RZ, -R0 ;  /* 0x000000ffff009224 */ /* 0x000fe200078e0a00 */
[----:B------:R-:W-:Y:S01]  /*77c0*/  ISETP.GT.U32.AND P1, PT, R11, R10, PT ;  /* 0x0000000a0b00720c */ /* 0x000fe20003f24070 */
[----:B------:R-:W-:-:S02]  /*77d0*/  IMAD.MOV.U32 R18, RZ, RZ, R4 ;  /* 0x000000ffff127224 */ /* 0x000fc400078e0004 */
[----:B------:R-:W-:Y:S01]  /*77e0*/  IMAD.MOV.U32 R15, RZ, RZ, R9 ;  /* 0x000000ffff0f7224 */ /* 0x000fe200078e0009 */
[----:B------:R0:W-:Y:S01]  /*77f0*/  STL [R1+0x1dc], R0 ;  /* 0x0001dc0001007387 */ /* 0x0001e20000100800 */
[----:B------:R-:W-:-:S04]  /*7800*/  IMAD.HI.U32 R9, R13, R6, RZ ;  /* 0x000000060d097227 */ /* 0x000fc800078e00ff */
[----:B------:R-:W-:Y:S01]  /*7810*/  @!P5 IMAD.MOV R18, RZ, RZ, -R18 ;  /* 0x000000ffff12d224 */ /* 0x000fe200078e0a12 */
[----:B------:R-:W-:Y:S01]  /*7820*/  ISETP.GT.U32.AND P5, PT, R11, R16, PT ;  /* 0x000000100b00720c */ /* 0x000fe20003fa4070 */
[----:B------:R-:W-:-:S03]  /*7830*/  IMAD.HI.U32 R4, R13, R15, RZ ;  /* 0x0000000f0d047227 */ /* 0x000fc600078e00ff */
[----:B------:R1:W-:Y:S01]  /*7840*/  STL [R1+0x1e0], R18 ;  /* 0x0001e01201007387 */ /* 0x0003e20000100800 */
[----:B0-----:R-:W-:Y:S02]  /*7850*/  IMAD.MOV.U32 R0, RZ, RZ, R3 ;  /* 0x000000ffff007224 */ /* 0x001fe400078e0003 */
[----:B------:R-:W-:Y:S01]  /*7860*/  IMAD.MOV R3, RZ, RZ, -R9 ;  /* 0x000000ffff037224 */ /* 0x000fe200078e0a09 */
[C---:B------:R-:W-:Y:S01]  /*7870*/  LOP3.LUT R9, R14.reuse, 0x120, RZ, 0xfc, !PT ;  /* 0x000001200e097812 */ /* 0x040fe200078efcff */
[--C-:B------:R-:W-:Y:S02]  /*7880*/  @!P4 IMAD.IADD R17, R17, 0x1, -R11.reuse ;  /* 0x000000011111c824 */ /* 0x100fe400078e0a0b */
[C---:B------:R-:W-:Y:S01]  /*7890*/  IMAD R3, R11.reuse, R3, R6 ;  /* 0x000000030b037224 */ /* 0x040fe200078e0206 */
[----:B------:R-:W-:Y:S01]  /*78a0*/  LOP3.LUT R6, R14, 0x122, RZ, 0xfc, !PT ;  /* 0x000001220e067812 */ /* 0x000fe200078efcff */
[----:B------:R-:W-:Y:S02]  /*78b0*/  IMAD.MOV R4, RZ, RZ, -R4 ;  /* 0x000000ffff047224 */ /* 0x000fe400078e0a04 */
[--C-:B------:R-:W-:Y:S01]  /*78c0*/  @!P1 IMAD.IADD R10, R10, 0x1, -R11.reuse ;  /* 0x000000010a0a9824 */ /* 0x100fe200078e0a0b */
[C---:B------:R-:W-:Y:S01]  /*78d0*/  ISETP.GT.U32.AND P4, PT, R11.reuse, R3, PT ;  /* 0x000000030b00720c */ /* 0x040fe20003f84070 */
[----:B------:R-:W-:Y:S01]  /*78e0*/  @!P5 IMAD.IADD R16, R16, 0x1, -R11 ;  /* 0x000000011010d824 */ /* 0x000fe200078e0a0b */
[----:B------:R-:W-:Y:S01]  /*78f0*/  ISETP.GE.AND P1, PT, R8, RZ, PT ;  /* 0x000000ff0800720c */ /* 0x000fe20003f26270 */
[C---:B------:R-:W-:Y:S01]  /*7900*/  IMAD R8, R11.reuse, R4, R15 ;  /* 0x000000040b087224 */ /* 0x040fe200078e020f */
[----:B------:R-:W-:Y:S01]  /*7910*/  IABS R15, R6 ;  /* 0x00000006000f7213 */ /* 0x000fe20000000000 */
[----:B-1----:R-:W-:Y:S01]  /*7920*/  IMAD.MOV.U32 R18, RZ, RZ, R10 ;  /* 0x000000ffff127224 */ /* 0x002fe200078e000a */
[----:B------:R-:W-:Y:S01]  /*7930*/  ISETP.GT.U32.AND P5, PT, R11, R16, PT ;  /* 0x000000100b00720c */ /* 0x000fe20003fa4070 */
[----:B------:R-:W-:Y:S01]  /*7940*/  @!P0 IMAD.MOV R0, RZ, RZ, -R0 ;  /* 0x000000ffff008224 */ /* 0x000fe200078e0a00 */
[----:B------:R-:W-:Y:S01]  /*7950*/  ISETP.GE.AND P0, PT, R7, RZ, PT ;  /* 0x000000ff0700720c */ /* 0x000fe20003f06270 */
[----:B------:R-:W-:Y:S01]  /*7960*/  @!P6 IMAD.MOV R18, RZ, RZ, -R18 ;  /* 0x000000ffff12e224 */ /* 0x000fe200078e0a12 */
[----:B------:R-:W-:-:S02]  /*7970*/  ISETP.GT.U32.AND P6, PT, R11, R8, PT ;  /* 0x000000080b00720c */ /* 0x000fc40003fc4070 */
[----:B------:R0:W-:Y:S01]  /*7980*/  STL [R1+0x928], R0 ;  /* 0x0009280001007387 */ /* 0x0001e20000100800 */
[--C-:B------:R-:W-:Y:S01]  /*7990*/  @!P4 IMAD.IADD R3, R3, 0x1, -R11.reuse ;  /* 0x000000010303c824 */ /* 0x100fe200078e0a0b */
[----:B------:R-:W-:Y:S02]  /*79a0*/  IABS R7, R9 ;  /* 0x0000000900077213 */ /* 0x000fe40000000000 */
[----:B------:R1:W-:Y:S01]  /*79b0*/  STL [R1+0x924], R18 ;  /* 0x0009241201007387 */ /* 0x0003e20000100800 */
[----:B------:R-:W-:Y:S02]  /*79c0*/  LOP3.LUT R4, R14, 0x124, RZ, 0xfc, !PT ;  /* 0x000001240e047812 */ /* 0x000fe400078efcff */
[----:B------:R-:W-:Y:S01]  /*79d0*/  ISETP.GT.U32.AND P4, PT, R11, R3, PT ;  /* 0x000000030b00720c */ /* 0x000fe20003f84070 */
[----:B------:R-:W-:Y:S01]  /*79e0*/  @!P5 IMAD.IADD R16, R16, 0x1, -R11 ;  /* 0x000000011010d824 */ /* 0x000fe200078e0a0b */
[----:B------:R-:W-:Y:S01]  /*79f0*/  ISETP.GE.AND P5, PT, R6, RZ, PT ;  /* 0x000000ff0600720c */ /* 0x000fe20003fa6270 */
[----:B0-----:R-:W-:Y:S01]  /*7a00*/  IMAD.MOV.U32 R0, RZ, RZ, R17 ;  /* 0x000000ffff007224 */ /* 0x001fe200078e0011 */
[----:B------:R-:W-:Y:S01]  /*7a10*/  IABS R10, R4 ;  /* 0x00000004000a7213 */ /* 0x000fe20000000000 */
[----:B------:R-:W-:-:S02]  /*7a20*/  @!P6 IMAD.IADD R8, R8, 0x1, -R11 ;  /* 0x000000010808e824 */ /* 0x000fc400078e0a0b */
[----:B------:R-:W-:Y:S01]  /*7a30*/  @!P2 IMAD.MOV R0, RZ, RZ, -R0 ;  /* 0x000000ffff00a224 */ /* 0x000fe200078e0a00 */
[----:B------:R-:W-:Y:S01]  /*7a40*/  ISETP.GE.AND P2, PT, R9, RZ, PT ;  /* 0x000000ff0900720c */ /* 0x000fe20003f46270 */
[----:B------:R-:W-:Y:S01]  /*7a50*/  IMAD.MOV.U32 R9, RZ, RZ, R15 ;  /* 0x000000ffff097224 */ /* 0x000fe200078e000f */
[----:B------:R-:W-:Y:S01]  /*7a60*/  ISETP.GT.U32.AND P6, PT, R11, R8, PT ;  /* 0x000000080b00720c */ /* 0x000fe20003fc4070 */
[C---:B------:R-:W-:Y:S01]  /*7a70*/  IMAD.HI.U32 R17, R13.reuse, R7, RZ ;  /* 0x000000070d117227 */ /* 0x040fe200078e00ff */
[----:B------:R0:W-:Y:S01]  /*7a80*/  STL [R1+0x1e4], R0 ;  /* 0x0001e40001007387 */ /* 0x0001e20000100800 */
[----:B-1----:R-:W-:Y:S02]  /*7a90*/  LOP3.LUT R18, R14, 0x12c, RZ, 0xfc, !PT ;  /* 0x0000012c0e127812 */ /* 0x002fe400078efcff */
[----:B------:R-:W-:-:S04]  /*7aa0*/  IMAD.HI.U32 R6, R13, R9, RZ ;  /* 0x000000090d067227 */ /* 0x000fc800078e00ff */
[----:B------:R-:W-:Y:S02]  /*7ab0*/  IMAD.MOV R17, RZ, RZ, -R17 ;  /* 0x000000ffff117224 */ /* 0x000fe400078e0a11 */
[----:B------:R-:W-:Y:S02]  /*7ac0*/  IMAD.MOV R6, RZ, RZ, -R6 ;  /* 0x000000ffff067224 */ /* 0x000fe400078e0a06 */
[----:B0-----:R-:W-:Y:S02]  /*7ad0*/  IMAD.MOV.U32 R0, RZ, RZ, R16 ;  /* 0x000000ffff007224 */ /* 0x001fe400078e0010 */
[----:B------:R-:W-:Y:S02]  /*7ae0*/  @!P4 IMAD.IADD R3, R3, 0x1, -R11 ;  /* 0x000000010303c824 */ /* 0x000fe400078e0a0b */
[----:B------:R-:W-:Y:S01]  /*7af0*/  @!P3 IMAD.MOV R0, RZ, RZ, -R0 ;  /* 0x000000ffff00b224 */ /* 0x000fe200078e0a00 */
[----:B------:R-:W-:Y:S01]  /*7b00*/  ISETP.GE.AND P3, PT, R4, RZ, PT ;  /* 0x000000ff0400720c */ /* 0x000fe20003f66270 */
[C---:B------:R-:W-:Y:S01]  /*7b10*/  IMAD R7, R11.reuse, R17, R7 ;  /* 0x000000110b077224 */ /* 0x040fe200078e0207 */
[----:B------:R-:W-:Y:S01]  /*7b20*/  LOP3.LUT R4, R14, 0x12a, RZ, 0xfc, !PT ;  /* 0x0000012a0e047812 */ /* 0x000fe200078efcff */
[----:B------:R-:W-:Y:S01]  /*7b30*/  IMAD R9, R11, R6, R9 ;  /* 0x000000060b097224 */ /* 0x000fe200078e0209 */
[----:B------:R0:W-:Y:S01]  /*7b40*/  STL [R1+0x1e8], R0 ;  /* 0x0001e80001007387 */ /* 0x0001e20000100800 */
[----:B------:R-:W-:Y:S01]  /*7b50*/  IMAD.HI.U32 R15, R13, R10, RZ ;  /* 0x0000000a0d0f7227 */ /* 0x000fe200078e00ff */
[----:B------:R-:W-:-:S02]  /*7b60*/  ISETP.GT.U32.AND P4, PT, R11, R7, PT ;  /* 0x000000070b00720c */ /* 0x000fc40003f84070 */
[----:B------:R-:W-:Y:S01]  /*7b70*/  IABS R6, R4 ;  /* 0x0000000400067213 */ /* 0x000fe20000000000 */
[----:B------:R-:W-:Y:S02]  /*7b80*/  IMAD.MOV R15, RZ, RZ, -R15 ;  /* 0x000000ffff0f7224 */ /* 0x000fe400078e0a0f */
[----:B------:R-:W-:Y:S01]  /*7b90*/  @!P6 IMAD.IADD R8, R8, 0x1, -R11 ;  /* 0x000000010808e824 */ /* 0x000fe200078e0a0b */
[----:B------:R-:W-:Y:S01]  /*7ba0*/  ISETP.GE.AND P6, PT, R19, RZ, PT ;  /* 0x000000ff1300720c */ /* 0x000fe20003fc6270 */
[C---:B------:R-:W-:Y:S01]  /*7bb0*/  IMAD R10, R11.reuse, R15, R10 ;  /* 0x0000000f0b0a7224 */ /* 0x040fe200078e020a */
[----:B------:R-:W-:Y:S01]  /*7bc0*/  IABS R19, R19 ;  /* 0x0000001300137213 */ /* 0x000fe20000000000 */
[----:B0-----:R-:W-:Y:S01]  /*7bd0*/  IMAD.MOV.U32 R0, RZ, RZ, R3 ;  /* 0x000000ffff007224 */ /* 0x001fe200078e0003 */
[----:B------:R-:W-:Y:S02]  /*7be0*/  LOP3.LUT R15, R14, 0x128, RZ, 0xfc, !PT ;  /* 0x000001280e0f7812 */ /* 0x000fe400078efcff */
[----:B------:R-:W-:Y:S01]  /*7bf0*/  IABS R3, R18 ;  /* 0x0000001200037213 */ /* 0x000fe20000000000 */
[----:B------:R-:W-:Y:S01]  /*7c00*/  @!P0 IMAD.MOV R0, RZ, RZ, -R0 ;  /* 0x000000ffff008224 */ /* 0x000fe200078e0a00 */
[----:B------:R-:W-:Y:S01]  /*7c10*/  ISETP.GT.U32.AND P0, PT, R11, R9, PT ;  /* 0x000000090b00720c */ /* 0x000fe20003f04070 */
[----:B------:R-:W-:Y:S01]  /*7c20*/  @!P4 IMAD.IADD R7, R7, 0x1, -R11 ;  /* 0x000000010707c824 */ /* 0x000fe200078e0a0b */
[----:B------:R-:W-:Y:S01]  /*7c30*/  IABS R17, R15 ;  /* 0x0000000f00117213 */ /* 0x000fe20000000000 */
[----:B------:R-:W-:Y:S01]  /*7c40*/  IMAD.HI.U32 R20, R13, R19, RZ ;  /* 0x000000130d147227 */ /* 0x000fe200078e00ff */
[----:B------:R0:W-:Y:S02]  /*7c50*/  STL [R1+0x910], R0 ;  /* 0x0009100001007387 */ /* 0x0001e40000100800 */
[----:B------:R-:W-:Y:S01]  /*7c60*/  ISETP.GT.U32.AND P4, PT, R11, R7, PT ;  /* 0x000000070b00720c */ /* 0x000fe20003f84070 */
[----:B------:R-:W-:-:S02]  /*7c70*/  IMAD.MOV R20, RZ, RZ, -R20 ;  /* 0x000000ffff147224 */ /* 0x000fc400078e0a14 */
[----:B------:R-:W-:-:S04]  /*7c80*/  IMAD.HI.U32 R16, R13, R17, RZ ;  /* 0x000000110d107227 */ /* 0x000fc800078e00ff */
[--C-:B------:R-:W-:Y:S02]  /*7c90*/  @!P0 IMAD.IADD R9, R9, 0x1, -R11.reuse ;  /* 0x0000000109098824 */ /* 0x100fe400078e0a0b */
[----:B0-----:R-:W-:Y:S02]  /*7ca0*/  IMAD.MOV.U32 R0, RZ, RZ, R8 ;  /* 0x000000ffff007224 */ /* 0x001fe400078e0008 */
[----:B------:R-:W-:Y:S01]  /*7cb0*/  IMAD.MOV R16, RZ, RZ, -R16 ;  /* 0x000000ffff107224 */ /* 0x000fe200078e0a10 */
[C---:B------:R-:W-:Y:S01]  /*7cc0*/  ISETP.GT.U32.AND P0, PT, R11.reuse, R9, PT ;  /* 0x000000090b00720c */ /* 0x040fe20003f04070 */
[----:B------:R-:W-:Y:S01]  /*7cd0*/  @!P1 IMAD.MOV R0, RZ, RZ, -R0 ;  /* 0x000000ffff009224 */ /* 0x000fe200078e0a00 */
[----:B------:R-:W-:Y:S01]  /*7ce0*/  ISETP.GT.U32.AND P1, PT, R11, R10, PT ;  /* 0x0000000a0b00720c */ /* 0x000fe20003f24070 */
[----:B------:R-:W-:Y:S01]  /*7cf0*/  @!P4 IMAD.IADD R7, R7, 0x1, -R11 ;  /* 0x000000010707c824 */ /* 0x000fe200078e0a0b */
[----:B------:R-:W-:Y:S01]  /*7d00*/  ISETP.GE.AND P4, PT, R15, RZ, PT ;  /* 0x000000ff0f00720c */ /* 0x000fe20003f86270 */
[----:B------:R-:W-:Y:S01]  /*7d10*/  IMAD R15, R11, R20, R19 ;  /* 0x000000140b0f7224 */ /* 0x000fe200078e0213 */
[----:B------:R0:W-:Y:S01]  /*7d20*/  STL [R1+0x90c], R0 ;  /* 0x00090c0001007387 */ /* 0x0001e20000100800 */
[----:B------:R-:W-:-:S02]  /*7d30*/  IMAD.MOV.U32 R21, RZ, RZ, R7 ;  /* 0x000000ffff157224 */ /* 0x000fc400078e0007 */
[----:B------:R-:W-:Y:S02]  /*7d40*/  IMAD R17, R11, R16, R17 ;  /* 0x000000100b117224 */ /* 0x000fe400078e0211 */
[----:B------:R-:W-:-:S04]  /*7d50*/  IMAD.HI.U32 R16, R13, R3, RZ ;  /* 0x000000030d107227 */ /* 0x000fc800078e00ff */
[--C-:B------:R-:W-:Y:S02]  /*7d60*/  @!P1 IMAD.IADD R10, R10, 0x1, -R11.reuse ;  /* 0x000000010a0a9824 */ /* 0x100fe400078e0a0b */
[----:B------:R-:W-:Y:S01]  /*7d70*/  @!P0 IMAD.IADD R9, R9, 0x1, -R11 ;  /* 0x0000000109098824 */ /* 0x000fe200078e0a0b */
[C---:B------:R-:W-:Y:S01]  /*7d80*/  ISETP.GT.U32.AND P0, PT, R11.reuse, R15, PT ;  /* 0x0000000f0b00720c */ /* 0x040fe20003f04070 */
[----:B------:R-:W-:Y:S01]  /*7d90*/  @!P2 IMAD.MOV R21, RZ, RZ, -R21 ;  /* 0x000000ffff15a224 */ /* 0x000fe200078e0a15 */
[C---:B------:R-:W-:Y:S01]  /*7da0*/  ISETP.GT.U32.AND P1, PT, R11.reuse, R10, PT ;  /* 0x0000000a0b00720c */ /* 0x040fe20003f24070 */
[----:B0-----:R-:W-:Y:S01]  /*7db0*/  IMAD.MOV.U32 R0, RZ, RZ, R9 ;  /* 0x000000ffff007224 */ /* 0x001fe200078e0009 */
[C---:B------:R-:W-:Y:S01]  /*7dc0*/  ISETP.GT.U32.AND P2, PT, R11.reuse, R17, PT ;  /* 0x000000110b00720c */ /* 0x040fe20003f44070 */
[----:B------:R-:W-:Y:S01]  /*7dd0*/  IMAD.MOV R7, RZ, RZ, -R16 ;  /* 0x000000ffff077224 */ /* 0x000fe200078e0a10 */
[----:B------:R-:W-:Y:S01]  /*7de0*/  STL [R1+0x1c8], R21 ;  /* 0x0001c81501007387 */ /* 0x000fe20000100800 */
[----:B------:R-:W-:Y:S01]  /*7df0*/  @!P5 IMAD.MOV R0, RZ, RZ, -R0 ;  /* 0x000000ffff00d224 */ /* 0x000fe200078e0a00 */
[----:B------:R-:W-:Y:S01]  /*7e00*/  ISETP.GE.AND P5, PT, R4, RZ, PT ;  /* 0x000000ff0400720c */ /* 0x000fe20003fa6270 */
[----:B------:R-:W-:Y:S01]  /*7e10*/  IMAD R3, R11, R7, R3 ;  /* 0x000000070b037224 */ /* 0x000fe200078e0203 */
[----:B------:R-:W-:Y:S01]  /*7e20*/  LOP3.LUT R9, R14, 0x132, RZ, 0xfc, !PT ;  /* 0x000001320e097812 */ /* 0x000fe200078efcff */
[----:B------:R-:W-:Y:S01]  /*7e30*/  IMAD.HI.U32 R8, R13, R6, RZ ;  /* 0x000000060d087227 */ /* 0x000fe200078e00ff */
[----:B------:R0:W-:Y:S02]  /*7e40*/  STL [R1+0x1d8], R0 ;  /* 0x0001d80001007387 */ /* 0x0001e40000100800 */
[----:B------:R-:W-:Y:S01]  /*7e50*/  IABS R16, R9 ;  /* 0x0000000900107213 */ /* 0x000fe20000000000 */
[----:B------:R-:W-:-:S02]  /*7e60*/  @!P1 IMAD.IADD R10, R10, 0x1, -R11 ;  /* 0x000000010a0a9824 */ /* 0x000fc400078e0a0b */
[--C-:B------:R-:W-:Y:S02]  /*7e70*/  @!P0 IMAD.IADD R15, R15, 0x1, -R11.reuse ;  /* 0x000000010f0f8824 */ /* 0x100fe400078e0a0b */
[----:B------:R-:W-:Y:S02]  /*7e80*/  IMAD.MOV R8, RZ, RZ, -R8 ;  /* 0x000000ffff087224 */ /* 0x000fe400078e0a08 */
[----:B------:R-:W-:Y:S01]  /*7e90*/  @!P2 IMAD.IADD R17, R17, 0x1, -R11 ;  /* 0x000000011111a824 */ /* 0x000fe200078e0a0b */
[C---:B------:R-:W-:Y:S01]  /*7ea0*/  ISETP.GT.U32.AND P0, PT, R11.reuse, R15, PT ;  /* 0x0000000f0b00720c */ /* 0x040fe20003f04070 */
[----:B0-----:R-:W-:Y:S02]  /*7eb0*/  IMAD.MOV.U32 R0, RZ, RZ, R10 ;  /* 0x000000ffff007224 */ /* 0x001fe400078e000a */
[C---:B------:R-:W-:Y:S01]  /*7ec0*/  IMAD R4, R11.reuse, R8, R6 ;  /* 0x000000080b047224 */ /* 0x040fe200078e0206 */
[----:B------:R-:W-:Y:S01]  /*7ed0*/  LOP3.LUT R8, R14, 0x130, RZ, 0xfc, !PT ;  /* 0x000001300e087812 */ /* 0x000fe200078efcff */
[----:B------:R-:W-:Y:S01]  /*7ee0*/  @!P3 IMAD.MOV R0, RZ, RZ, -R0 ;  /* 0x000000ffff00b224 */ /* 0x000fe200078e0a00 */
[----:B------:R-:W-:Y:S01]  /*7ef0*/  ISETP.GT.U32.AND P3, PT, R11, R3, PT ;  /* 0x000000030b00720c */ /* 0x000fe20003f64070 */
[----:B------:R-:W-:Y:S01]  /*7f00*/  VIADD R6, R12, 0x12e ;  /* 0x0000012e0c067836 */ /* 0x000fe20000000000 */
[----:B------:R-:W-:-:S02]  /*7f10*/  IABS R10, R8 ;  /* 0x00000008000a7213 */ /* 0x000fc40000000000 */
[----:B------:R-:W-:Y:S01]  /*7f20*/  ISETP.GT.U32.AND P1, PT, R11, R4, PT ;  /* 0x000000040b00720c */ /* 0x000fe20003f24070 */
[----:B------:R-:W-:Y:S01]  /*7f30*/  STL [R1+0x904], R0 ;  /* 0x0009040001007387 */ /* 0x000fe20000100800 */
[----:B------:R-:W-:Y:S01]  /*7f40*/  IABS R7, R6 ;  /* 0x0000000600077213 */ /* 0x000fe20000000000 */
[----:B------:R-:W-:Y:S01]  /*7f50*/  @!P0 IMAD.IADD R15, R15, 0x1, -R11 ;  /* 0x000000010f0f8824 */ /* 0x000fe200078e0a0b */
[----:B------:R-:W-:Y:S01]  /*7f60*/  ISETP.GE.AND P0, PT, R18, RZ, PT ;  /* 0x000000ff1200720c */ /* 0x000fe20003f06270 */
[----:B------:R-:W-:Y:S01]  /*7f70*/  IMAD.HI.U32 R18, R13, R10, RZ ;  /* 0x0000000a0d127227 */ /* 0x000fe200078e00ff */
[----:B------:R-:W-:-:S03]  /*7f80*/  ISETP.GT.U32.AND P2, PT, R11, R17, PT ;  /* 0x000000110b00720c */ /* 0x000fc60003f44070 */
[----:B------:R-:W-:Y:S02]  /*7f90*/  @!P3 IMAD.IADD R3, R3, 0x1, -R11 ;  /* 0x000000010303b824 */ /* 0x000fe400078e0a0b */
[----:B------:R-:W-:-:S03]  /*7fa0*/  IMAD.HI.U32 R19, R13, R7, RZ ;  /* 0x000000070d137227 */ /* 0x000fc600078e00ff */
[C---:B------:R-:W-:Y:S01]  /*7fb0*/  ISETP.GT.U32.AND P3, PT, R11.reuse, R3, PT ;  /* 0x000000030b00720c */ /* 0x040fe20003f64070 */
[----:B------:R-:W-:Y:S02]  /*7fc0*/  IMAD.MOV.U32 R20, RZ, RZ, R15 ;  /* 0x000000ffff147224 */ /* 0x000fe400078e000f */
[----:B------:R-:W-:Y:S02]  /*7fd0*/  IMAD.MOV R18, RZ, RZ, -R18 ;  /* 0x000000ffff127224 */ /* 0x000fe400078e0a12 */
[----:B------:R-:W-:Y:S02]  /*7fe0*/  IMAD.MOV R19, RZ, RZ, -R19 ;  /* 0x000000ffff137224 */ /* 0x000fe400078e0a13 */
[----:B------:R-:W-:Y:S01]  /*7ff0*/  @!P6 IMAD.MOV R20, RZ, RZ, -R20 ;  /* 0x000000ffff14e224 */ /* 0x000fe200078e0a14 */
[----:B------:R-:W-:Y:S01]  /*8000*/  ISETP.GE.AND P6, PT, R6, RZ, PT ;  /* 0x000000ff0600720c */ /* 0x000fe20003fc6270 */
[C---:B------:R-:W-:Y:S02]  /*8010*/  IMAD R6, R11.reuse, R18, R10 ;  /* 0x000000120b067224 */ /* 0x040fe400078e020a */
[----:B------:R-:W-:Y:S01]  /*8020*/  @!P1 IMAD.IADD R4, R4, 0x1, -R11 ;  /* 0x0000000104049824 */ /* 0x000fe200078e0a0b */
[----:B------:R0:W-:Y:S01]  /*8030*/  STL [R1+0x8ec], R20 ;  /* 0x0008ec1401007387 */ /* 0x0001e20000100800 */
[----:B------:R-:W-:-:S02]  /*8040*/  IMAD R7, R11, R19, R7 ;  /* 0x000000130b077224 */ /* 0x000fc400078e0207 */
[--C-:B------:R-:W-:Y:S01]  /*8050*/  @!P3 IMAD.IADD R3, R3, 0x1, -R11.reuse ;  /* 0x000000010303b824 */ /* 0x100fe200078e0a0b */
[----:B------:R-:W-:Y:S01]  /*8060*/  ISETP.GT.U32.AND P3, PT, R11, R6, PT ;  /* 0x000000060b00720c */ /* 0x000fe20003f64070 */
[----:B------:R-:W-:Y:S01]  /*8070*/  @!P2 IMAD.IADD R17, R17, 0x1, -R11 ;  /* 0x000000011111a824 */ /* 0x000fe200078e0a0b */
[----:B------:R-:W-:Y:S01]  /*8080*/  ISETP.GT.U32.AND P1, PT, R11, R4, PT ;  /* 0x000000040b00720c */ /* 0x000fe20003f24070 */
[----:B------:R-:W-:Y:S01]  /*8090*/  IMAD.HI.U32 R15, R13, R16, RZ ;  /* 0x000000100d0f7227 */ /* 0x000fe200078e00ff */
[----:B------:R-:W-:Y:S02]  /*80a0*/  ISETP.GT.U32.AND P2, PT, R11, R7, PT ;  /* 0x000000070b00720c */ /* 0x000fe40003f44070 */
[----:B0-----:R-:W-:Y:S01]  /*80b0*/  LOP3.LUT R20, R14, 0x142, RZ, 0xfc, !PT ;  /* 0x000001420e147812 */ /* 0x001fe200078efcff */
[----:B------:R-:W-:Y:S02]  /*80c0*/  IMAD.MOV.U32 R0, RZ, RZ, R17 ;  /* 0x000000ffff007224 */ /* 0x000fe400078e0011 */
[----:B------:R-:W-:-:S02]  /*80d0*/  IMAD.MOV R15, RZ, RZ, -R15 ;  /* 0x000000ffff0f7224 */ /* 0x000fc400078e0a0f */
[----:B------:R-:W-:Y:S01]  /*80e0*/  @!P4 IMAD.MOV R0, RZ, RZ, -R0 ;  /* 0x000000ffff00c224 */ /* 0x000fe200078e0a00 */
[----:B------:R-:W-:Y:S01]  /*80f0*/  ISETP.GE.AND P4, PT, R8, RZ, PT ;  /* 0x000000ff0800720c */ /* 0x000fe20003f86270 */
[--C-:B------:R-:W-:Y:S01]  /*8100*/  @!P3 IMAD.IADD R6, R6, 0x1, -R11.reuse ;  /* 0x000000010606b824 */ /* 0x100fe200078e0a0b */
[----:B------:R-:W-:Y:S01]  /*8110*/  LOP3.LUT R8, R14, 0x134, RZ, 0xfc, !PT ;  /* 0x000001340e087812 */ /* 0x000fe200078efcff */
[--C-:B------:R-:W-:Y:S01]  /*8120*/  @!P1 IMAD.IADD R4, R4, 0x1, -R11.reuse ;  /* 0x0000000104049824 */ /* 0x100fe200078e0a0b */
[----:B------:R-:W-:Y:S01]  /*8130*/  ISETP.GE.AND P1, PT, R9, RZ, PT ;  /* 0x000000ff0900720c */ /* 0x000fe20003f26270 */
[----:B------:R-:W-:Y:S01]  /*8140*/  @!P2 IMAD.IADD R7, R7, 0x1, -R11 ;  /* 0x000000010707a824 */ /* 0x000fe200078e0a0b */
[----:B------:R-:W-:Y:S01]  /*8150*/  IABS R21, R8 ;  /* 0x0000000800157213 */ /* 0x000fe20000000000 */
[----:B------:R-:W-:Y:S01]  /*8160*/  IMAD.MOV.U32 R17, RZ, RZ, R4 ;  /* 0x000000ffff117224 */ /* 0x000fe200078e0004 */
[C---:B------:R-:W-:Y:S01]  /*8170*/  ISETP.GT.U32.AND P3, PT, R11.reuse, R6, PT ;  /* 0x000000060b00720c */ /* 0x040fe20003f64070 */
[----:B------:R0:W-:Y:S01]  /*8180*/  STL [R1+0x1cc], R0 ;  /* 0x0001cc0001007387 */ /* 0x0001e20000100800 */
[----:B------:R-:W-:Y:S01]  /*8190*/  ISETP.GT.U32.AND P2, PT, R11, R7, PT ;  /* 0x000000070b00720c */ /* 0x000fe20003f44070 */
[----:B------:R-:W-:Y:S01]  /*81a0*/  IMAD.HI.U32 R9, R13, R21, RZ ;  /* 0x000000150d097227 */ /* 0x000fe200078e00ff */
[----:B------:R-:W-:-:S03]  /*81b0*/  LOP3.LUT R4, R14, 0x136, RZ, 0xfc, !PT ;  /* 0x000001360e047812 */ /* 0x000fc600078efcff */
[----:B------:R-:W-:Y:S01]  /*81c0*/  IMAD.MOV R9, RZ, RZ, -R9 ;  /* 0x000000ffff097224 */ /* 0x000fe200078e0a09 */
[----:B------:R-:W-:Y:S01]  /*81d0*/  IABS R18, R4 ;  /* 0x0000000400127213 */ /* 0x000fe20000000000 */
[----:B------:R-:W-:Y:S01]  /*81e0*/  @!P5 IMAD.MOV R17, RZ, RZ, -R17 ;  /* 0x000000ffff11d224 */ /* 0x000fe200078e0a11 */
[----:B------:R-:W-:Y:S01]  /*81f0*/  ISETP.GE.AND P5, PT, R8, RZ, PT ;  /* 0x000000ff0800720c */ /* 0x000fe20003fa6270 */
[----:B------:R-:W-:Y:S02]  /*8200*/  IMAD R21, R11, R9, R21 ;  /* 0x000000090b157224 */ /* 0x000fe400078e0215 */
[----:B------:R-:W-:Y:S01]  /*8210*/  IMAD.HI.U32 R8, R13, R18, RZ ;  /* 0x000000120d087227 */ /* 0x000fe200078e00ff */
[----:B------:R1:W-:Y:S03]  /*8220*/  STL [R1+0x1d4], R17 ;  /* 0x0001d41101007387 */ /* 0x0003e60000100800 */
[--C-:B------:R-:W-:Y:S01]  /*8230*/  @!P3 IMAD.IADD R6, R6, 0x1, -R11.reuse ;  /* 0x000000010606b824 */ /* 0x100fe200078e0a0b */
[----:B------:R-:W-:Y:S01]  /*8240*/  ISETP.GT.U32.AND P3, PT, R11, R21, PT ;  /* 0x000000150b00720c */ /* 0x000fe20003f64070 */
[----:B------:R-:W-:-:S02]  /*8250*/  @!P2 IMAD.IADD R7, R7, 0x1, -R11 ;  /* 0x000000010707a824 */ /* 0x000fc400078e0a0b */
[----:B------:R-:W-:Y:S02]  /*8260*/  IMAD.MOV R8, RZ, RZ, -R8 ;  /* 0x000000ffff087224 */ /* 0x000fe400078e0a08 */
[----:B0-----:R-:W-:Y:S01]  /*8270*/  IMAD.MOV.U32 R0, RZ, RZ, R3 ;  /* 0x000000ffff007224 */ /* 0x001fe200078e0003 */
[----:B------:R-:W-:Y:S01]  /*8280*/  LOP3.LUT R3, R14, 0x13a, RZ, 0xfc, !PT ;  /* 0x0000013a0e037812 */ /* 0x000fe200078efcff */
[C---:B------:R-:W-:Y:S02]  /*8290*/  IMAD R18, R11.reuse, R8, R18 ;  /* 0x000000080b127224 */ /* 0x040fe400078e0212 */
[----:B------:R-:W-:Y:S02]  /*82a0*/  IMAD.MOV.U32 R10, RZ, RZ, R7 ;  /* 0x000000ffff0a7224 */ /* 0x000fe400078e0007 */
[----:B------:R-:W-:Y:S01]  /*82b0*/  IMAD R15, R11, R15, R16 ;  /* 0x0000000f0b0f7224 */ /* 0x000fe200078e0210 */
[----:B------:R-:W-:Y:S01]  /*82c0*/  IABS R16, R3 ;  /* 0x0000000300107213 */ /* 0x000fe20000000000 */
[----:B------:R-:W-:Y:S01]  /*82d0*/  @!P0 IMAD.MOV R0, RZ, RZ, -R0 ;  /* 0x000000ffff008224 */ /* 0x000fe200078e0a00 */
[----:B------:R-:W-:Y:S01]  /*82e0*/  ISETP.GE.AND P0, PT, R4, RZ, PT ;  /* 0x000000ff0400720c */ /* 0x000fe20003f06270 */
[----:B------:R-:W-:Y:S01]  /*82f0*/  @!P6 IMAD.MOV R10, RZ, RZ, -R10 ;  /* 0x000000ffff0ae224 */ /* 0x000fe200078e0a0a */
[----:B------:R-:W-:Y:S01]  /*8300*/  LOP3.LUT R4, R14, 0x138, RZ, 0xfc, !PT ;  /* 0x000001380e047812 */ /* 0x000fe200078efcff */
[----:B------:R-:W-:Y:S01]  /*8310*/  @!P3 IMAD.IADD R21, R21, 0x1, -R11 ;  /* 0x000000011515b824 */ /* 0x000fe200078e0a0b */
[----:B------:R-:W-:Y:S01]  /*8320*/  ISETP.GT.U32.AND P6, PT, R11, R18, PT ;  /* 0x000000120b00720c */ /* 0x000fe20003fc4070 */
[----:B------:R-:W-:Y:S01]  /*8330*/  IMAD.HI.U32 R8, R13, R16, RZ ;  /* 0x000000100d087227 */ /* 0x000fe200078e00ff */
[C---:B------:R-:W-:Y:S01]  /*8340*/  ISETP.GT.U32.AND P2, PT, R11.reuse, R15, PT ;  /* 0x0000000f0b00720c */ /* 0x040fe20003f44070 */
[----:B------:R0:W-:Y:S01]  /*8350*/  STL [R1+0x908], R0 ;  /* 0x0009080001007387 */ /* 0x0001e20000100800 */
[----:B-1----:R-:W-:Y:S01]  /*8360*/  IABS R17, R4 ;  /* 0x0000000400117213 */ /* 0x002fe20000000000 */
[----:B------:R-:W-:Y:S01]  /*8370*/  IMAD.MOV R8, RZ, RZ, -R8 ;  /* 0x000000ffff087224 */ /* 0x000fe200078e0a08 */
[----:B------:R-:W-:Y:S01]  /*8380*/  ISETP.GT.U32.AND P3, PT, R11, R21, PT ;  /* 0x000000150b00720c */ /* 0x000fe20003f64070 */
[----:B------:R-:W-:Y:S01]  /*8390*/  VIADD R19, R12, 0x13e ;  /* 0x0000013e0c137836 */ /* 0x000fe20000000000 */
[----:B------:R-:W-:Y:S01]  /*83a0*/  STL [R1+0x8f0], R10 ;  /* 0x0008f00a01007387 */ /* 0x000fe20000100800 */
[----:B------:R-:W-:-:S04]  /*83b0*/  IMAD.HI.U32 R9, R13, R17, RZ ;  /* 0x000000110d097227 */ /* 0x000fc800078e00ff */
[----:B------:R-:W-:Y:S01]  /*83c0*/  IMAD.MOV R7, RZ, RZ, -R9 ;  /* 0x000000ffff077224 */ /* 0x000fe200078e0a09 */
[----:B------:R-:W-:Y:S01]  /*83d0*/  LOP3.LUT R9, R14, 0x144, RZ, 0xfc, !PT ;  /* 0x000001440e097812 */ /* 0x000fe200078efcff */
[--C-:B------:R-:W-:Y:S02]  /*83e0*/  @!P6 IMAD.IADD R18, R18, 0x1, -R11.reuse ;  /* 0x000000011212e824 */ /* 0x100fe400078e0a0b */
[----:B------:R-:W-:Y:S02]  /*83f0*/  @!P2 IMAD.IADD R15, R15, 0x1, -R11 ;  /* 0x000000010f0fa824 */ /* 0x000fe400078e0a0b */
[----:B0-----:R-:W-:Y:S01]  /*8400*/  IMAD.MOV.U32 R0, RZ, RZ, R6 ;  /* 0x000000ffff007224 */ /* 0x001fe200078e0006 */
[----:B------:R-:W-:Y:S01]  /*8410*/  IABS R6, R22 ;  /* 0x0000001600067213 */ /* 0x000fe20000000000 */
[C---:B------:R-:W-:Y:S01]  /*8420*/  IMAD R17, R11.reuse, R7, R17 ;  /* 0x000000070b117224 */ /* 0x040fe200078e0211 */
[----:B------:R-:W-:Y:S01]  /*8430*/  ISETP.GT.U32.AND P6, PT, R11, R18, PT ;  /* 0x000000120b00720c */ /* 0x000fe20003fc4070 */
[----:B------:R-:W-:Y:S01]  /*8440*/  @!P3 IMAD.IADD R21, R21, 0x1, -R11 ;  /* 0x000000011515b824 */ /* 0x000fe200078e0a0b */
[C---:B------:R-:W-:Y:S01]  /*8450*/  ISETP.GT.U32.AND P2, PT, R11.reuse, R15, PT ;  /* 0x0000000f0b00720c */ /* 0x040fe20003f44070 */
[C---:B------:R-:W-:Y:S01]  /*8460*/  IMAD R16, R11.reuse, R8, R16 ;  /* 0x000000080b107224 */ /* 0x040fe200078e0210 */
[----:B------:R-:W-:Y:S01]  /*8470*/  ISETP.GT.U32.AND P3, PT, R11, R17, PT ;  /* 0x000000110b00720c */ /* 0x000fe20003f64070 */
[----:B------:R-:W-:Y:S01]  /*8480*/  IMAD.HI.U32 R8, R13, R6, RZ ;  /* 0x000000060d087227 */ /* 0x000fe200078e00ff */
[----:B------:R-:W-:-:S03]  /*8490*/  IABS R7, R19 ;  /* 0x0000001300077213 */ /* 0x000fc60000000000 */
[----:B------:R-:W-:Y:S02]  /*84a0*/  IMAD.MOV R8, RZ, RZ, -R8 ;  /* 0x000000ffff087224 */ /* 0x000fe400078e0a08 */
[----:B------:R-:W-:Y:S01]  /*84b0*/  @!P4 IMAD.MOV R0, RZ, RZ, -R0 ;  /* 0x000000ffff00c224 */ /* 0x000fe200078e0a00 */
[----:B------:R-:W-:Y:S01]  /*84c0*/  ISETP.GE.AND P4, PT, R4, RZ, PT ;  /* 0x000000ff0400720c */ /* 0x000fe20003f86270 */
[----:B------:R-:W-:Y:S01]  /*84d0*/  @!P6 IMAD.IADD R18, R18, 0x1, -R11 ;  /* 0x000000011212e824 */ /* 0x000fe200078e0a0b */
[C---:B------:R-:W-:Y:S01]  /*84e0*/  ISETP.GT.U32.AND P6, PT, R11.reuse, R16, PT ;  /* 0x000000100b00720c */ /* 0x040fe20003fc4070 */
[----:B------:R-:W-:Y:S01]  /*84f0*/  IMAD R6, R11, R8, R6 ;  /* 0x000000080b067224 */ /* 0x000fe200078e0206 */
[----:B------:R0:W-:Y:S01]  /*8500*/  STL [R1+0x1d0], R0 ;  /* 0x0001d00001007387 */ /* 0x0001e20000100800 */
[----:B------:R-:W-:Y:S01]  /*8510*/  IMAD.HI.U32 R92, R13, R7, RZ ;  /* 0x000000070d5c7227 */ /* 0x000fe200078e00ff */
[----:B------:R-:W-:-:S03]  /*8520*/  IABS R4, R20 ;  /* 0x0000001400047213 */ /* 0x000fc60000000000 */
[--C-:B------:R-:W-:Y:S01]  /*8530*/  @!P2 IMAD.IADD R15, R15, 0x1, -R11.reuse ;  /* 0x000000010f0fa824 */ /* 0x100fe200078e0a0b */
[----:B------:R-:W-:Y:S01]  /*8540*/  ISETP.GE.AND P2, PT, R3, RZ, PT ;  /* 0x000000ff0300720c */ /* 0x000fe20003f46270 */
[----:B------:R-:W-:Y:S01]  /*8550*/  @!P3 IMAD.IADD R17, R17, 0x1, -R11 ;  /* 0x000000011111b824 */ /* 0x000fe200078e0a0b */
[C---:B------:R-:W-:Y:S01]  /*8560*/  ISETP.GT.U32.AND P3, PT, R11.reuse, R6, PT ;  /* 0x000000060b00720c */ /* 0x040fe20003f64070 */
[----:B------:R-:W-:Y:S01]  /*8570*/  IMAD.MOV R92, RZ, RZ, -R92 ;  /* 0x000000ffff5c7224 */ /* 0x000fe200078e0a5c */
[----:B------:R-:W-:Y:S01]  /*8580*/  IABS R3, R9 ;  /* 0x0000000900037213 */ /* 0x000fe20000000000 */
[----:B0-----:R-:W-:Y:S01]  /*8590*/  IMAD.MOV.U32 R0, RZ, RZ, R15 ;  /* 0x000000ffff007224 */ /* 0x001fe200078e000f */
[----:B------:R-:W-:Y:S01]  /*85a0*/  LOP3.LUT R15, R14, 0x148, RZ, 0xfc, !PT ;  /* 0x000001480e0f7812 */ /* 0x000fe200078efcff */
[----:B------:R-:W-:Y:S02]  /*85b0*/  IMAD R7, R11, R92, R7 ;  /* 0x0000005c0b077224 */ /* 0x000fe400078e0207 */
[----:B------:R-:W-:-:S02]  /*85c0*/  @!P1 IMAD.MOV R0, RZ, RZ, -R0 ;  /* 0x000000ffff009224 */ /* 0x000fc400078e0a00 */
[--C-:B------:R-:W-:Y:S01]  /*85d0*/  @!P6 IMAD.IADD R16, R16, 0x1, -R11.reuse ;  /* 0x000000011010e824 */ /* 0x100fe200078e0a0b */
[----:B------:R-:W-:Y:S01]  /*85e0*/  ISETP.GT.U32.AND P6, PT, R11, R7, PT ;  /* 0x000000070b00720c */ /* 0x000fe20003fc4070 */
[----:B------:R-:W-:Y:S01]  /*85f0*/  IMAD.HI.U32 R8, R13, R4, RZ ;  /* 0x000000040d087227 */ /* 0x000fe200078e00ff */
[----:B------:R0:W-:Y:S02]  /*8600*/  STL [R1+0x74], R0 ;  /* 0x0000740001007387 */ /* 0x0001e40000100800 */
[C---:B------:R-:W-:Y:S01]  /*8610*/  ISETP.GT.U32.AND P1, PT, R11.reuse, R16, PT ;  /* 0x000000100b00720c */ /* 0x040fe20003f24070 */
[----:B------:R-:W-:Y:S01]  /*8620*/  @!P3 IMAD.IADD R6, R6, 0x1, -R11 ;  /* 0x000000010606b824 */ /* 0x000fe200078e0a0b */
[C---:B------:R-:W-:Y:S01]  /*8630*/  ISETP.GT.U32.AND P3, PT, R11.reuse, R17, PT ;  /* 0x000000110b00720c */ /* 0x040fe20003f64070 */
[----:B------:R-:W-:Y:S02]  /*8640*/  IMAD.MOV R92, RZ, RZ, -R8 ;  /* 0x000000ffff5c7224 */ /* 0x000fe400078e0a08 */
[----:B------:R-:W-:-:S02]  /*8650*/  IMAD R8, R11, R25, R24 ;  /* 0x000000190b087224 */ /* 0x000fc400078e0218 */
[----:B------:R-:W-:Y:S02]  /*8660*/  IMAD R4, R11, R92, R4 ;  /* 0x0000005c0b047224 */ /* 0x000fe400078e0204 */
[----:B0-----:R-:W-:Y:S01]  /*8670*/  IMAD.MOV.U32 R0, RZ, RZ, R21 ;  /* 0x000000ffff007224 */ /* 0x001fe200078e0015 */
[----:B------:R-:W-:Y:S01]  /*8680*/  IABS R21, R15 ;  /* 0x0000000f00157213 */ /* 0x000fe20000000000 */
[--C-:B------:R-:W-:Y:S01]  /*8690*/  @!P6 IMAD.IADD R7, R7, 0x1, -R11.reuse ;  /* 0x000000010707e824 */ /* 0x100fe200078e0a0b */
[----:B------:R-:W-:Y:S01]  /*86a0*/  ISETP.GT.U32.AND P6, PT, R11, R6, PT ;  /* 0x000000060b00720c */ /* 0x000fe20003fc4070 */
[----:B------:R-:W-:Y:S02]  /*86b0*/  @!P5 IMAD.MOV R0, RZ, RZ, -R0 ;  /* 0x000000ffff00d224 */ /* 0x000fe400078e0a00 */
[----:B------:R-:W-:Y:S01]  /*86c0*/  IMAD.HI.U32 R10, R13, R3, RZ ;  /* 0x000000030d0a7227 */ /* 0x000fe200078e00ff */
[----:B------:R-:W-:Y:S02]  /*86d0*/  ISETP.GT.U32.AND P5, PT, R11, R7, PT ;  /* 0x000000070b00720c */ /* 0x000fe40003fa4070 */
[----:B------:R0:W-:Y:S01]  /*86e0*/  STL [R1+0x8cc], R0 ;  /* 0x0008cc0001007387 */ /* 0x0001e20000100800 */
[--C-:B------:R-:W-:Y:S01]  /*86f0*/  @!P3 IMAD.IADD R17, R17, 0x1, -R11.reuse ;  /* 0x000000011111b824 */ /* 0x100fe200078e0a0b */
[C---:B------:R-:W-:Y:S01]  /*8700*/  ISETP.GT.U32.AND P3, PT, R11.reuse, R4, PT ;  /* 0x000000040b00720c */ /* 0x040fe20003f64070 */
[----:B------:R-:W-:Y:S01]  /*8710*/  IMAD.MOV R24, RZ, RZ, -R10 ;  /* 0x000000ffff187224 */ /* 0x000fe200078e0a0a */
[----:B------:R-:W-:Y:S01]  /*8720*/  LOP3.LUT R10, R14, 0x146, RZ, 0xfc, !PT ;  /* 0x000001460e0a7812 */ /* 0x000fe200078efcff */
[----:B------:R-:W-:Y:S01]  /*8730*/  @!P1 IMAD.IADD R16, R16, 0x1, -R11 ;  /* 0x0000000110109824 */ /* 0x000fe200078e0a0b */
[----:B------:R-:W-:Y:S01]  /*8740*/  ISETP.GE.AND P1, PT, R22, RZ, PT ;  /* 0x000000ff1600720c */ /* 0x000fe20003f26270 */
[----:B------:R-:W-:Y:S01]  /*8750*/  IMAD R3, R11, R24, R3 ;  /* 0x000000180b037224 */ /* 0x000fe200078e0203 */
[----:B------:R-:W-:Y:S01]  /*8760*/  IABS R24, R10 ;  /* 0x0000000a00187213 */ /* 0x000fe20000000000 */
[----:B------:R-:W-:-:S02]  /*8770*/  @!P6 IMAD.IADD R6, R6, 0x1, -R11 ;  /* 0x000000010606e824 */ /* 0x000fc400078e0a0b */
[----:B0-----:R-:W-:Y:S01]  /*8780*/  IMAD.MOV.U32 R0, RZ, RZ, R18 ;  /* 0x000000ffff007224 */ /* 0x001fe200078e0012 */
[C---:B------:R-:W-:Y:S01]  /*8790*/  ISETP.GT.U32.AND P6, PT, R11.reuse, R3, PT ;  /* 0x000000030b00720c */ /* 0x040fe20003fc4070 */
[----:B------:R-:W-:Y:S01]  /*87a0*/  IMAD.MOV.U32 R25, RZ, RZ, R17 ;  /* 0x000000ffff197224 */ /* 0x000fe200078e0011 */
[----:B------:R-:W-:Y:S01]  /*87b0*/  LOP3.LUT R17, R14, 0x14a, RZ, 0xfc, !PT ;  /* 0x0000014a0e117812 */ /* 0x000fe200078efcff */
[----:B------:R-:W-:Y:S01]  /*87c0*/  @!P0 IMAD.MOV R0, RZ, RZ, -R0 ;  /* 0x000000ffff008224 */ /* 0x000fe200078e0a00 */
[----:B------:R-:W-:Y:S01]  /*87d0*/  ISETP.GT.U32.AND P0, PT, R11, R8, PT ;  /* 0x000000080b00720c */ /* 0x000fe20003f04070 */
[----:B------:R-:W-:Y:S01]  /*87e0*/  @!P3 IMAD.IADD R4, R4, 0x1, -R11 ;  /* 0x000000010404b824 */ /* 0x000fe200078e0a0b */
[----:B------:R-:W-:Y:S01]  /*87f0*/  ISETP.GE.AND P3, PT, R20, RZ, PT ;  /* 0x000000ff1400720c */ /* 0x000fe20003f66270 */
[----:B------:R-:W-:Y:S01]  /*8800*/  IMAD.HI.U32 R22, R13, R24, RZ ;  /* 0x000000180d167227 */ /* 0x000fe200078e00ff */
[----:B------:R0:W-:Y:S01]  /*8810*/  STL [R1+0x8e4], R0 ;  /* 0x0008e40001007387 */ /* 0x0001e20000100800 */
[----:B------:R-:W-:-:S02]  /*8820*/  IABS R20, R17 ;  /* 0x0000001100147213 */ /* 0x000fc40000000000 */
[----:B------:R-:W-:Y:S01]  /*8830*/  @!P5 IMAD.IADD R7, R7, 0x1, -R11 ;  /* 0x000000010707d824 */ /* 0x000fe200078e0a0b */
[----:B------:R-:W-:Y:S01]  /*8840*/  ISETP.GE.AND P5, PT, R19, RZ, PT ;  /* 0x000000ff1300720c */ /* 0x000fe20003fa6270 */
[----:B------:R-:W-:Y:S02]  /*8850*/  @!P4 IMAD.MOV R25, RZ, RZ, -R25 ;  /* 0x000000ffff19c224 */ /* 0x000fe400078e0a19 */
[----:B------:R-:W-:-:S03]  /*8860*/  IMAD.HI.U32 R18, R13, R21, RZ ;  /* 0x000000150d127227 */ /* 0x000fc600078e00ff */
[----:B------:R-:W-:Y:S01]  /*8870*/  STL [R1+0x70], R25 ;  /* 0x0000701901007387 */ /* 0x000fe20000100800 */
[--C-:B------:R-:W-:Y:S01]  /*8880*/  @!P0 IMAD.IADD R8, R8, 0x1, -R11.reuse ;  /* 0x0000000108088824 */ /* 0x100fe200078e0a0b */
[----:B------:R-:W-:Y:S01]  /*8890*/  ISETP.GE.AND P0, PT, R23, RZ, PT ;  /* 0x000000ff1700720c */ /* 0x000fe20003f06270 */
[----:B0-----:R-:W-:Y:S02]  /*88a0*/  IMAD.MOV.U32 R0, RZ, RZ, R16 ;  /* 0x000000ffff007224 */ /* 0x001fe400078e0010 */
[----:B------:R-:W-:Y:S01]  /*88b0*/  IMAD.MOV R22, RZ, RZ, -R22 ;  /* 0x000000ffff167224 */ /* 0x000fe200078e0a16 */
[C---:B------:R-:W-:Y:S01]  /*88c0*/  ISETP.GT.U32.AND P4, PT, R11.reuse, R8, PT ;  /* 0x000000080b00720c */ /* 0x040fe20003f84070 */
[----:B------:R-:W-:Y:S01]  /*88d0*/  @!P2 IMAD.MOV R0, RZ, RZ, -R0 ;  /* 0x000000ffff00a224 */ /* 0x000fe200078e0a00 */
[C---:B------:R-:W-:Y:S01]  /*88e0*/  ISETP.GT.U32.AND P2, PT, R11.reuse, R4, PT ;  /* 0x000000040b00720c */ /* 0x040fe20003f44070 */
[----:B------:R-:W-:Y:S02]  /*88f0*/  IMAD.MOV R19, RZ, RZ, -R18 ;  /* 0x000000ffff137224 */ /* 0x000fe400078e0a12 */
[----:B------:R-:W-:Y:S01]  /*8900*/  IMAD R18, R11, R22, R24 ;  /* 0x000000160b127224 */ /* 0x000fe200078e0218 */
[----:B------:R0:W-:Y:S01]  /*8910*/  STL [R1+0xb8], R0 ;  /* 0x0000b80001007387 */ /* 0x0001e20000100800 */
[----:B------:R-:W-:-:S02]  /*8920*/  @!P6 IMAD.IADD R3, R3, 0x1, -R11 ;  /* 0x000000010303e824 */ /* 0x000fc400078e0a0b */
[----:B------:R-:W-:Y:S02]  /*8930*/  IMAD.MOV.U32 R16, RZ, RZ, R6 ;  /* 0x000000ffff107224 */ /* 0x000fe400078e0006 */
[C---:B------:R-:W-:Y:S01]  /*8940*/  IMAD R19, R11.reuse, R19, R21 ;  /* 0x000000130b137224 */ /* 0x040fe200078e0215 */
[C---:B------:R-:W-:Y:S01]  /*8950*/  ISETP.GT.U32.AND P6, PT, R11.reuse, R3, PT ;  /* 0x000000030b00720c */ /* 0x040fe20003fc4070 */
[----:B------:R-:W-:Y:S01]  /*8960*/  @!P1 IMAD.MOV R16, RZ, RZ, -R16 ;  /* 0x000000ffff109224 */ /* 0x000fe200078e0a10 */
[C---:B------:R-:W-:Y:S01]  /*8970*/  ISETP.GT.U32.AND P1, PT, R11.reuse, R18, PT ;  /* 0x000000120b00720c */ /* 0x040fe20003f24070 */
[----:B------:R-:W-:Y:S01]  /*8980*/  @!P4 IMAD.IADD R8, R8, 0x1, -R11 ;  /* 0x000000010808c824 */ /* 0x000fe200078e0a0b */
[----:B------:R-:W-:Y:S01]  /*8990*/  ISETP.GT.U32.AND P4, PT, R11, R19, PT ;  /* 0x000000130b00720c */ /* 0x000fe20003f84070 */
[----:B0-----:R-:W-:Y:S01]  /*89a0*/  IMAD.MOV.U32 R0, RZ, RZ, R7 ;  /* 0x000000ffff007224 */ /* 0x001fe200078e0007 */
[----:B------:R0:W-:Y:S01]  /*89b0*/  STL [R1+0x8c4], R16 ;  /* 0x0008c41001007387 */ /* 0x0001e20000100800 */
[----:B------:R-:W-:Y:S01]  /*89c0*/  @!P2 IMAD.IADD R4, R4, 0x1, -R11 ;  /* 0x000000010404a824 */ /* 0x000fe200078e0a0b */
[----:B------:R-:W-:Y:S01]  /*89d0*/  ISETP.GE.AND P2, PT, R10, RZ, PT ;  /* 0x000000ff0a00720c */ /* 0x000fe20003f46270 */
[----:B------:R-:W-:Y:S01]  /*89e0*/  @!P5 IMAD.MOV R0, RZ, RZ, -R0 ;  /* 0x000000ffff00d224 */ /* 0x000fe200078e0a00 */
[----:B------:R-:W-:Y:S01]  /*89f0*/  ISETP.GE.AND P5, PT, R9, RZ, PT ;  /* 0x000000ff0900720c */ /* 0x000fe20003fa6270 */
[----:B------:R-:W-:-:S03]  /*8a00*/  IMAD.HI.U32 R9, R13, R20, RZ ;  /* 0x000000140d097227 */ /* 0x000fc600078e00ff */
[----:B------:R1:W-:Y:S01]  /*8a10*/  STL [R1+0x8c8], R0 ;  /* 0x0008c80001007387 */ /* 0x0003e20000100800 */
[--C-:B------:R-:W-:Y:S01]  /*8a20*/  @!P6 IMAD.IADD R3, R3, 0x1, -R11.reuse ;  /* 0x000000010303e824 */ /* 0x100fe200078e0a0b */
[----:B------:R-:W-:Y:S01]  /*8a30*/  ISETP.GE.AND P6, PT, R15, RZ, PT ;  /* 0x000000ff0f00720c */ /* 0x000fe20003fc6270 */
[----:B0-----:R-:W-:Y:S02]  /*8a40*/  IMAD.MOV.U32 R16, RZ, RZ, R8 ;  /* 0x000000ffff107224 */ /* 0x001fe400078e0008 */
[----:B------:R-:W-:Y:S01]  /*8a50*/  @!P1 IMAD.IADD R18, R18, 0x1, -R11 ;  /* 0x0000000112129824 */ /* 0x000fe200078e0a0b */
[----:B------:R-:W-:Y:S01]  /*8a60*/  ISETP.GE.AND P1, PT, R17, RZ, PT ;  /* 0x000000ff1100720c */ /* 0x000fe20003f26270 */
[----:B------:R-:W-:Y:S01]  /*8a70*/  @!P0 IMAD.MOV R16, RZ, RZ, -R16 ;  /* 0x000000ffff108224 */ /* 0x000fe200078e0a10 */
[C---:B------:R-:W-:Y:S01]  /*8a80*/  LOP3.LUT R17, R14.reuse, 0x150, RZ, 0xfc, !PT ;  /* 0x000001500e117812 */ /* 0x040fe200078efcff */
[----:B------:R-:W-:Y:S01]  /*8a90*/  IMAD.MOV R9, RZ, RZ, -R9 ;  /* 0x000000ffff097224 */ /* 0x000fe200078e0a09 */
[C---:B------:R-:W-:Y:S01]  /*8aa0*/  ISETP.GT.U32.AND P0, PT, R11.reuse, R18, PT ;  /* 0x000000120b00720c */ /* 0x040fe20003f04070 */
[----:B-1----:R-:W-:Y:S01]  /*8ab0*/  IMAD.MOV.U32 R0, RZ, RZ, R4 ;  /* 0x000000ffff007224 */ /* 0x002fe200078e0004 */
[----:B------:R-:W-:Y:S01]  /*8ac0*/  STL [R1+0x88], R16 ;  /* 0x0000881001007387 */ /* 0x000fe20000100800 */
[----:B------:R-:W-:Y:S01]  /*8ad0*/  IMAD R20, R11, R9, R20 ;  /* 0x000000090b147224 */ /* 0x000fe200078e0214 */
[C---:B------:R-:W-:Y:S01]  /*8ae0*/  LOP3.LUT R4, R14.reuse, 0x152, RZ, 0xfc, !PT ;  /* 0x000001520e047812 */ /* 0x040fe200078efcff */
[----:B------:R-:W-:Y:S01]  /*8af0*/  @!P3 IMAD.MOV R0, RZ, RZ, -R0 ;  /* 0x000000ffff00b224 */ /* 0x000fe200078e0a00 */
[----:B------:R-:W-:Y:S01]  /*8b00*/  LOP3.LUT R9, R14, 0x15a, RZ, 0xfc, !PT ;  /* 0x0000015a0e097812 */ /* 0x000fe200078efcff */
[----:B------:R-:W-:-:S02]  /*8b10*/  VIADD R6, R12, 0x14e ;  /* 0x0000014e0c067836 */ /* 0x000fc40000000000 */
[--C-:B------:R-:W-:Y:S01]  /*8b20*/  @!P4 IMAD.IADD R19, R19, 0x1, -R11.reuse ;  /* 0x000000011313c824 */ /* 0x100fe200078e0a0b */
[----:B------:R0:W-:Y:S02]  /*8b30*/  STL [R1+0xfc], R0 ;  /* 0x0000fc0001007387 */ /* 0x0001e40000100800 */
[----:B------:R-:W-:Y:S01]  /*8b40*/  IABS R7, R6 ;  /* 0x0000000600077213 */ /* 0x000fe20000000000 */
[----:B------:R-:W-:Y:S01]  /*8b50*/  @!P0 IMAD.IADD R18, R18, 0x1, -R11 ;  /* 0x0000000112128824 */ /* 0x000fe200078e0a0b */
[----:B------:R-:W-:Y:S02]  /*8b60*/  ISETP.GT.U32.AND P3, PT, R11, R19, PT ;  /* 0x000000130b00720c */ /* 0x000fe40003f64070 */
[----:B------:R-:W-:Y:S01]  /*8b70*/  ISETP.GE.AND P0, PT, R17, RZ, PT ;  /* 0x000000ff1100720c */ /* 0x000fe20003f06270 */
[----:B------:R-:W-:Y:S01]  /*8b80*/  IMAD.HI.U32 R10, R13, R7, RZ ;  /* 0x000000070d0a7227 */ /* 0x000fe200078e00ff */
[----:B------:R-:W-:Y:S02]  /*8b90*/  IABS R17, R17 ;  /* 0x0000001100117213 */ /* 0x000fe40000000000 */
[----:B------:R-:W-:Y:S01]  /*8ba0*/  ISETP.GE.AND P4, PT, R6, RZ, PT ;  /* 0x000000ff0600720c */ /* 0x000fe20003f86270 */
[----:B0-----:R-:W-:Y:S01]  /*8bb0*/  IMAD.MOV.U32 R0, RZ, RZ, R3 ;  /* 0x000000ffff007224 */ /* 0x001fe200078e0003 */
[----:B------:R-:W-:Y:S01]  /*8bc0*/  LOP3.LUT R3, R14, 0x154, RZ, 0xfc, !PT ;  /* 0x000001540e037812 */ /* 0x000fe200078efcff */
[----:B------:R-:W-:Y:S01]  /*8bd0*/  IMAD.MOV R10, RZ, RZ, -R10 ;  /* 0x000000ffff0a7224 */ /* 0x000fe200078e0a0a */
[----:B------:R-:W-:Y:S01]  /*8be0*/  IABS R16, R9 ;  /* 0x0000000900107213 */ /* 0x000fe20000000000 */
[----:B------:R-:W-:Y:S01]  /*8bf0*/  @!P5 IMAD.MOV R0, RZ, RZ, -R0 ;  /* 0x000000ffff00d224 */ /* 0x000fe200078e0a00 */
[----:B------:R-:W-:Y:S01]  /*8c00*/  ISETP.GT.U32.AND P5, PT, R11, R20, PT ;  /* 0x000000140b00720c */ /* 0x000fe20003fa4070 */
[----:B------:R-:W-:-:S03]  /*8c10*/  IMAD.HI.U32 R8, R13, R17, RZ ;  /* 0x000000110d087227 */ /* 0x000fc600078e00ff */
[----:B------:R0:W-:Y:S01]  /*8c20*/  STL [R1+0x8d0], R0 ;  /* 0x0008d00001007387 */ /* 0x0001e20000100800 */
[----:B------:R-:W-:Y:S01]  /*8c30*/  IMAD R15, R11, R10, R7 ;  /* 0x0000000a0b0f7224 */ /* 0x000fe200078e0207 */
[----:B------:R-:W-:Y:S01]  /*8c40*/  IABS R7, R3 ;  /* 0x0000000300077213 */ /* 0x000fe20000000000 */
[----:B------:R-:W-:Y:S01]  /*8c50*/  IMAD.MOV R8, RZ, RZ, -R8 ;  /* 0x000000ffff087224 */ /* 0x000fe200078e0a08 */
[----:B------:R-:W-:Y:S01]  /*8c60*/  IABS R10, R4 ;  /* 0x00000004000a7213 */ /* 0x000fe20000000000 */
[----:B------:R-:W-:Y:S01]  /*8c70*/  @!P3 IMAD.IADD R19, R19, 0x1, -R11 ;  /* 0x000000011313b824 */ /* 0x000fe200078e0a0b */
[C---:B------:R-:W-:Y:S01]  /*8c80*/  ISETP.GT.U32.AND P3, PT, R11.reuse, R15, PT ;  /* 0x0000000f0b00720c */ /* 0x040fe20003f64070 */
[----:B------:R-:W-:Y:S02]  /*8c90*/  IMAD R17, R11, R8, R17 ;  /* 0x000000080b117224 */ /* 0x000fe400078e0211 */
[----:B------:R-:W-:Y:S01]  /*8ca0*/  @!P5 IMAD.IADD R20, R20, 0x1, -R11 ;  /* 0x000000011414d824 */ /* 0x000fe200078e0a0b */
[----:B------:R-:W-:Y:S01]  /*8cb0*/  ISETP.GE.AND P5, PT, R4, RZ, PT ;  /* 0x000000ff0400720c */ /* 0x000fe20003fa6270 */
[----:B0-----:R-:W-:Y:S01]  /*8cc0*/  IMAD.MOV.U32 R0, RZ, RZ, R18 ;  /* 0x000000ffff007224 */ /* 0x001fe200078e0012 */
[----:B------:R-:W-:Y:S01]  /*8cd0*/  LOP3.LUT R18, R14, 0x158, RZ, 0xfc, !PT ;  /* 0x000001580e127812 */ /* 0x000fe200078efcff */
[----:B------:R-:W-:-:S04]  /*8ce0*/  IMAD.HI.U32 R4, R13, R7, RZ ;  /* 0x000000070d047227 */ /* 0x000fc800078e00ff */
[----:B------:R-:W-:Y:S01]  /*8cf0*/  @!P2 IMAD.MOV R0, RZ, RZ, -R0 ;  /* 0x000000ffff00a224 */ /* 0x000fe200078e0a00 */
[----:B------:R-:W-:Y:S01]  /*8d00*/  ISETP.GT.U32.AND P2, PT, R11, R20, PT ;  /* 0x000000140b00720c */ /* 0x000fe20003f44070 */
[----:B------:R-:W-:Y:S02]  /*8d10*/  IMAD.MOV R4, RZ, RZ, -R4 ;  /* 0x000000ffff047224 */ /* 0x000fe400078e0a04 */
[----:B------:R-:W-:Y:S01]  /*8d20*/  @!P3 IMAD.IADD R15, R15, 0x1, -R11 ;  /* 0x000000010f0fb824 */ /* 0x000fe200078e0a0b */
[----:B------:R0:W-:Y:S01]  /*8d30*/  STL [R1+0x8e8], R0 ;  /* 0x0008e80001007387 */ /* 0x0001e20000100800 */
[----:B------:R-:W-:Y:S02]  /*8d40*/  IMAD R7, R11, R4, R7 ;  /* 0x000000040b077224 */ /* 0x000fe400078e0207 */
[----:B------:R-:W-:Y:S01]  /*8d50*/  IMAD.HI.U32 R6, R13, R10, RZ ;  /* 0x0000000a0d067227 */ /* 0x000fe200078e00ff */
[----:B------:R-:W-:-:S03]  /*8d60*/  ISETP.GT.U32.AND P3, PT, R11, R15, PT ;  /* 0x0000000f0b00720c */ /* 0x000fc60003f64070 */
[----:B------:R-:W-:Y:S02]  /*8d70*/  IMAD.MOV R6, RZ, RZ, -R6 ;  /* 0x000000ffff067224 */ /* 0x000fe400078e0a06 */
[----:B------:R-:W-:Y:S01]  /*8d80*/  @!P2 IMAD.IADD R20, R20, 0x1, -R11 ;  /* 0x000000011414a824 */ /* 0x000fe200078e0a0b */
[C---:B------:R-:W-:Y:S01]  /*8d90*/  ISETP.GT.U32.AND P2, PT, R11.reuse, R17, PT ;  /* 0x000000110b00720c */ /* 0x040fe20003f44070 */
[----:B0-----:R-:W-:Y:S01]  /*8da0*/  IMAD.MOV.U32 R0, RZ, RZ, R19 ;  /* 0x000000ffff007224 */ /* 0x001fe200078e0013 */
[----:B------:R-:W-:Y:S01]  /*8db0*/  IABS R19, R18 ;  /* 0x0000001200137213 */ /* 0x000fe20000000000 */
[----:B------:R-:W-:Y:S01]  /*8dc0*/  IMAD R10, R11, R6, R10 ;  /* 0x000000060b0a7224 */ /* 0x000fe200078e020a */
[C---:B------:R-:W-:Y:S01]  /*8dd0*/  LOP3.LUT R6, R14.reuse, 0x15c, RZ, 0xfc, !PT ;  /* 0x0000015c0e067812 */ /* 0x040fe200078efcff */
[----:B------:R-:W-:Y:S01]  /*8de0*/  @!P6 IMAD.MOV R0, RZ, RZ, -R0 ;  /* 0x000000ffff00e224 */ /* 0x000fe200078e0a00 */
[----:B------:R-:W-:Y:S01]  /*8df0*/  ISETP.GE.AND P6, PT, R3, RZ, PT ;  /* 0x000000ff0300720c */ /* 0x000fe20003fc6270 */
[----:B------:R-:W-:Y:S01]  /*8e00*/  @!P3 IMAD.IADD R15, R15, 0x1, -R11 ;  /* 0x000000010f0fb824 */ /* 0x000fe200078e0a0b */
[----:B------:R-:W-:-:S02]  /*8e10*/  LOP3.LUT R3, R14, 0x156, RZ, 0xfc, !PT ;  /* 0x000001560e037812 */ /* 0x000fc400078efcff */
[----:B------:R0:W-:Y:S01]  /*8e20*/  STL [R1+0xf4], R0 ;  /* 0x0000f40001007387 */ /* 0x0001e20000100800 */
[----:B------:R-:W-:Y:S02]  /*8e30*/  ISETP.GT.U32.AND P3, PT, R11, R10, PT ;  /* 0x0000000a0b00720c */ /* 0x000fe40003f64070 */
[----:B------:R-:W-:Y:S01]  /*8e40*/  @!P2 IMAD.IADD R17, R17, 0x1, -R11 ;  /* 0x000000011111a824 */ /* 0x000fe200078e0a0b */
[----:B------:R-:W-:Y:S02]  /*8e50*/  ISETP.GT.U32.AND P2, PT, R11, R7, PT ;  /* 0x000000070b00720c */ /* 0x000fe40003f44070 */
[----:B------:R-:W-:Y:S02]  /*8e60*/  IABS R8, R3 ;  /* 0x0000000300087213 */ /* 0x000fe40000000000 */
[----:B------:R-:W-:Y:S01]  /*8e70*/  IABS R4, R6 ;  /* 0x0000000600047213 */ /* 0x000fe20000000000 */
[----:B0-----:R-:W-:Y:S02]  /*8e80*/  IMAD.MOV.U32 R0, RZ, RZ, R20 ;  /* 0x000000ffff007224 */ /* 0x001fe400078e0014 */
[----:B------:R-:W-:-:S04]  /*8e90*/  IMAD.HI.U32 R20, R13, R8, RZ ;  /* 0x000000080d147227 */ /* 0x000fc800078e00ff */
[----:B------:R-:W-:Y:S01]  /*8ea0*/  @!P1 IMAD.MOV R0, RZ, RZ, -R0 ;  /* 0x000000ffff009224 */ /* 0x000fe200078e0a00 */
[----:B------:R-:W-:Y:S01]  /*8eb0*/  ISETP.GT.U32.AND P1, PT, R11, R17, PT ;  /* 0x000000110b00720c */ /* 0x000fe20003f24070 */
[--C-:B------:R-:W-:Y:S02]  /*8ec0*/  @!P2 IMAD.IADD R7, R7, 0x1, -R11.reuse ;  /* 0x000000010707a824 */ /* 0x100fe400078e0a0b */
[----:B------:R-:W-:Y:S01]  /*8ed0*/  IMAD.MOV R20, RZ, RZ, -R20 ;  /* 0x000000ffff147224 */ /* 0x000fe200078e0a14 */
[----:B------:R0:W-:Y:S01]  /*8ee0*/  STL [R1+0x1a8], R0 ;  /* 0x0001a80001007387 */ /* 0x0001e20000100800 */
[----:B------:R-:W-:Y:S01]  /*8ef0*/  @!P3 IMAD.IADD R10, R10, 0x1, -R11 ;  /* 0x000000010a0ab824 */ /* 0x000fe200078e0a0b */
[----:B------:R-:W-:-:S04]  /*8f00*/  ISETP.GT.U32.AND P2, PT, R11, R7, PT ;  /* 0x000000070b00720c */ /* 0x000fc80003f44070 */
[----:B------:R-:W-:-:S03]  /*8f10*/  ISETP.GT.U32.AND P3, PT, R11, R10, PT ;  /* 0x0000000a0b00720c */ /* 0x000fc60003f64070 */
[----:B------:R-:W-:Y:S02]  /*8f20*/  @!P1 IMAD.IADD R17, R17, 0x1, -R11 ;  /* 0x0000000111119824 */ /* 0x000fe400078e0a0b */
[----:B0-----:R-:W-:Y:S02]  /*8f30*/  IMAD.MOV.U32 R0, RZ, RZ, R15 ;  /* 0x000000ffff007224 */ /* 0x001fe400078e000f */
[----:B------:R-:W-:-:S04]  /*8f40*/  IMAD.HI.U32 R15, R13, R4, RZ ;  /* 0x000000040d0f7227 */ /* 0x000fc800078e00ff */
[----:B------:R-:W-:Y:S01]  /*8f50*/  @!P4 IMAD.MOV R0, RZ, RZ, -R0 ;  /* 0x000000ffff00c224 */ /* 0x000fe200078e0a00 */
[----:B------:R-:W-:Y:S01]  /*8f60*/  ISETP.GE.AND P4, PT, R3, RZ, PT ;  /* 0x000000ff0300720c */ /* 0x000fe20003f86270 */
[----:B------:R-:W-:Y:S02]  /*8f70*/  IMAD R3, R11, R20, R8 ;  /* 0x000000140b037224 */ /* 0x000fe400078e0208 */
[----:B------:R-:W-:Y:S01]  /*8f80*/  IMAD.HI.U32 R8, R13, R16, RZ ;  /* 0x000000100d087227 */ /* 0x000fe200078e00ff */
[----:B------:R0:W-:Y:S02]  /*8f90*/  STL [R1+0x8b0], R0 ;  /* 0x0008b00001007387 */ /* 0x0001e40000100800 */
[----:B------:R-:W-:Y:S01]  /*8fa0*/  ISETP.GT.U32.AND P1, PT, R11, R3, PT ;  /* 0x000000030b00720c */ /* 0x000fe20003f24070 */
[----:B------:R-:W-:-:S04]  /*8fb0*/  IMAD.HI.U32 R20, R13, R19, RZ ;  /* 0x000000130d147227 */ /* 0x000fc800078e00ff */
[----:B------:R-:W-:Y:S02]  /*8fc0*/  IMAD.MOV R8, RZ, RZ, -R8 ;  /* 0x000000ffff087224 */ /* 0x000fe400078e0a08 */
[----:B------:R-:W-:Y:S02]  /*8fd0*/  IMAD.MOV R20, RZ, RZ, -R20 ;  /* 0x000000ffff147224 */ /* 0x000fe400078e0a14 */
[----:B0-----:R-:W-:Y:S02]  /*8fe0*/  IMAD.MOV.U32 R0, RZ, RZ, R17 ;  /* 0x000000ffff007224 */ /* 0x001fe400078e0011 */
[----:B------:R-:W-:Y:S02]  /*8ff0*/  IMAD.MOV R15, RZ, RZ, -R15 ;  /* 0x000000ffff0f7224 */ /* 0x000fe400078e0a0f */
[----:B------:R-:W-:Y:S02]  /*9000*/  @!P0 IMAD.MOV R0, RZ, RZ, -R0 ;  /* 0x000000ffff008224 */ /* 0x000fe400078e0a00 */
[----:B------:R-:W-:-:S02]  /*9010*/  IMAD R16, R11, R8, R16 ;  /* 0x000000080b107224 */ /* 0x000fc400078e0210 */
[----:B------:R-:W-:Y:S01]  /*9020*/  @!P2 IMAD.IADD R7, R7, 0x1, -R11 ;  /* 0x000000010707a824 */ /* 0x000fe200078e0a0b */
[----:B------:R0:W-:Y:S01]  /*9030*/  STL [R1+0x194], R0 ;  /* 0x0001940001007387 */ /* 0x0001e20000100800 */
[C---:B------:R-:W-:Y:S01]  /*9040*/  IMAD R19, R11.reuse, R20, R19 ;  /* 0x000000140b137224 */ /* 0x040fe200078e0213 */
[C---:B------:R-:W-:Y:S01]  /*9050*/  ISETP.GT.U32.AND P2, PT, R11.reuse, R16, PT ;  /* 0x000000100b00720c */ /* 0x040fe20003f44070 */
[----:B------:R-:W-:Y:S02]  /*9060*/  IMAD R4, R11, R15, R4 ;  /* 0x0000000f0b047224 */ /* 0x000fe400078e0204 */
[--C-:B------:R-:W-:Y:S01]  /*9070*/  @!P1 IMAD.IADD R3, R3, 0x1, -R11.reuse ;  /* 0x0000000103039824 */ /* 0x100fe200078e0a0b */
[C---:B------:R-:W-:Y:S01]  /*9080*/  ISETP.GT.U32.AND P1, PT, R11.reuse, R19, PT ;  /* 0x000000130b00720c */ /* 0x040fe20003f24070 */
[----:B------:R-:W-:Y:S02]  /*9090*/  VIADD R8, R12, 0x15e ;  /* 0x0000015e0c087836 */ /* 0x000fe40000000000 */
[----:B------:R-:W-:Y:S01]  /*90a0*/  @!P3 IMAD.IADD R10, R10, 0x1, -R11 ;  /* 0x000000010a0ab824 */ /* 0x000fe200078e0a0b */
[C---:B------:R-:W-:Y:S01]  /*90b0*/  ISETP.GT.U32.AND P0, PT, R11.reuse, R3, PT ;  /* 0x000000030b00720c */ /* 0x040fe20003f04070 */
[----:B0-----:R-:W-:Y:S01]  /*90c0*/  IMAD.MOV.U32 R0, RZ, RZ, R7 ;  /* 0x000000ffff007224 */ /* 0x001fe200078e0007 */
[----:B------:R-:W-:Y:S01]  /*90d0*/  LOP3.LUT R7, R14, 0x160, RZ, 0xfc, !PT ;  /* 0x000001600e077812 */ /* 0x000fe200078efcff */
[----:B------:R-:W-:Y:S01]  /*90e0*/  IMAD.MOV.U32 R17, RZ, RZ, R10 ;  /* 0x000000ffff117224 */ /* 0x000fe200078e000a */
[----:B------:R-:W-:Y:S01]  /*90f0*/  IABS R15, R8 ;  /* 0x00000008000f7213 */ /* 0x000fe20000000000 */
[----:B------:R-:W-:Y:S01]  /*9100*/  @!P6 IMAD.MOV R0, RZ, RZ, -R0 ;  /* 0x000000ffff00e224 */ /* 0x000fe200078e0a00 */
[----:B------:R-:W-:Y:S01]  /*9110*/  ISETP.GT.U32.AND P6, PT, R11, R4, PT ;  /* 0x000000040b00720c */ /* 0x000fe20003fc4070 */
[--C-:B------:R-:W-:Y:S01]  /*9120*/  @!P2 IMAD.IADD R16, R16, 0x1, -R11.reuse ;  /* 0x000000011010a824 */ /* 0x100fe200078e0a0b */
[----:B------:R-:W-:Y:S01]  /*9130*/  IABS R20, R7 ;  /* 0x0000000700147213 */ /* 0x000fe20000000000 */
[----:B------:R-:W-:Y:S01]  /*9140*/  @!P1 IMAD.IADD R19, R19, 0x1, -R11 ;  /* 0x0000000113139824 */ /* 0x000fe200078e0a0b */
[----:B------:R-:W-:Y:S01]  /*9150*/  ISETP.GE.AND P1, PT, R8, RZ, PT ;  /* 0x000000ff0800720c */ /* 0x000fe20003f26270 */
[----:B------:R-:W-:Y:S01]  /*9160*/  IMAD.MOV.U32 R10, RZ, RZ, R15 ;  /* 0x000000ffff0a7224 */ /* 0x000fe200078e000f */
[----:B------:R-:W-:Y:S01]  /*9170*/  ISETP.GE.AND P3, PT, R18, RZ, PT ;  /* 0x000000ff1200720c */ /* 0x000fe20003f66270 */
[----:B------:R-:W-:Y:S01]  /*9180*/  @!P5 IMAD.MOV R17, RZ, RZ, -R17 ;  /* 0x000000ffff11d224 */ /* 0x000fe200078e0a11 */
[----:B------:R-:W-:Y:S01]  /*9190*/  ISETP.GE.AND P5, PT, R9, RZ, PT ;  /* 0x000000ff0900720c */ /* 0x000fe20003fa6270 */
[----:B------:R-:W-:Y:S01]  /*91a0*/  IMAD.HI.U32 R8, R13, R20, RZ ;  /* 0x000000140d087227 */ /* 0x000fe200078e00ff */
[----:B------:R-:W-:-:S02]  /*91b0*/  ISETP.GT.U32.AND P2, PT, R11, R19, PT ;  /* 0x000000130b00720c */ /* 0x000fc40003f44070 */
[----:B------:R0:W-:Y:S01]  /*91c0*/  STL [R1+0x19c], R17 ;  /* 0x00019c1101007387 */ /* 0x0001e20000100800 */
[--C-:B------:R-:W-:Y:S01]  /*91d0*/  @!P6 IMAD.IADD R4, R4, 0x1, -R11.reuse ;  /* 0x000000010404e824 */ /* 0x100fe200078e0a0b */
[----:B------:R-:W-:Y:S01]  /*91e0*/  ISETP.GT.U32.AND P6, PT, R11, R16, PT ;  /* 0x000000100b00720c */ /* 0x000fe20003fc4070 */
[----:B------:R-:W-:Y:S01]  /*91f0*/  @!P0 IMAD.IADD R3, R3, 0x1, -R11 ;  /* 0x0000000103038824 */ /* 0x000fe200078e0a0b */
[----:B------:R1:W-:Y:S01]  /*9200*/  STL [R1+0x8a8], R0 ;  /* 0x0008a80001007387 */ /* 0x0003e20000100800 */
[----:B------:R-:W-:Y:S01]  /*9210*/  IMAD.HI.U32 R9, R13, R10, RZ ;  /* 0x0000000a0d097227 */ /* 0x000fe200078e00ff */
[----:B------:R-:W-:Y:S02]  /*9220*/  ISETP.GE.AND P0, PT, R6, RZ, PT ;  /* 0x000000ff0600720c */ /* 0x000fe40003f06270 */
[----:B------:R-:W-:Y:S01]  /*9230*/  LOP3.LUT R6, R14, 0x162, RZ, 0xfc, !PT ;  /* 0x000001620e067812 */ /* 0x000fe200078efcff */
[----:B------:R-:W-:Y:S02]  /*9240*/  IMAD.MOV R8, RZ, RZ, -R8 ;  /* 0x000000ffff087224 */ /* 0x000fe400078e0a08 */
[----:B------:R-:W-:Y:S01]  /*9250*/  IMAD.MOV R9, RZ, RZ, -R9 ;  /* 0x000000ffff097224 */ /* 0x000fe200078e0a09 */
[----:B0-----:R-:W-:Y:S01]  /*9260*/  IABS R17, R6 ;  /* 0x0000000600117213 */ /* 0x001fe20000000000 */
[----:B------:R-:W-:-:S02]  /*9270*/  IMAD R20, R11, R8, R20 ;  /* 0x000000080b147224 */ /* 0x000fc400078e0214 */
[----:B-1----:R-:W-:Y:S01]  /*9280*/  IMAD.MOV.U32 R0, RZ, RZ, R3 ;  /* 0x000000ffff007224 */ /* 0x002fe200078e0003 */
[C---:B------:R-:W-:Y:S01]  /*9290*/  LOP3.LUT R3, R14.reuse, 0x164, RZ, 0xfc, !PT ;  /* 0x000001640e037812 */ /* 0x040fe200078efcff */
[C---:B------:R-:W-:Y:S01]  /*92a0*/  IMAD R10, R11.reuse, R9, R10 ;  /* 0x000000090b0a7224 */ /* 0x040fe200078e020a */
[----:B------:R-:W-:Y:S01]  /*92b0*/  LOP3.LUT R9, R14, 0x166, RZ, 0xfc, !PT ;  /* 0x000001660e097812 */ /* 0x000fe200078efcff */
[----:B------:R-:W-:Y:S01]  /*92c0*/  @!P4 IMAD.MOV R0, RZ, RZ, -R0 ;  /* 0x000000ffff00c224 */ /* 0x000fe200078e0a00 */
[C---:B------:R-:W-:Y:S01]  /*92d0*/  ISETP.GT.U32.AND P4, PT, R11.reuse, R4, PT ;  /* 0x000000040b00720c */ /* 0x040fe20003f84070 */
[--C-:B------:R-:W-:Y:S01]  /*92e0*/  @!P6 IMAD.IADD R16, R16, 0x1, -R11.reuse ;  /* 0x000000011010e824 */ /* 0x100fe200078e0a0b */
[----:B------:R-:W-:Y:S01]  /*92f0*/  ISETP.GT.U32.AND P6, PT, R11, R20, PT ;  /* 0x000000140b00720c */ /* 0x000fe20003fc4070 */
[----:B------:R-:W-:Y:S01]  /*9300*/  @!P2 IMAD.IADD R19, R19, 0x1, -R11 ;  /* 0x000000011313a824 */ /* 0x000fe200078e0a0b */
[----:B------:R-:W-:Y:S01]  /*9310*/  ISETP.GT.U32.AND P2, PT, R11, R10, PT ;  /* 0x0000000a0b00720c */ /* 0x000fe20003f44070 */
[----:B------:R0:W-:Y:S01]  /*9320*/  STL [R1+0x8ac], R0 ;  /* 0x0008ac0001007387 */ /* 0x0001e20000100800 */
[----:B------:R-:W-:Y:S01]  /*9330*/  IABS R15, R9 ;  /* 0x00000009000f7213 */ /* 0x000fe20000000000 */
[----:B------:R-:W-:Y:S01]  /*9340*/  IMAD.HI.U32 R18, R13, R17, RZ ;  /* 0x000000110d127227 */ /* 0x000fe200078e00ff */
[----:B------:R-:W-:-:S03]  /*9350*/  IABS R8, R3 ;  /* 0x0000000300087213 */ /* 0x000fc60000000000 */
[----:B------:R-:W-:Y:S02]  /*9360*/  IMAD.MOV R18, RZ, RZ, -R18 ;  /* 0x000000ffff127224 */ /* 0x000fe400078e0a12 */
[----:B------:R-:W-:Y:S01]  /*9370*/  @!P4 IMAD.IADD R4, R4, 0x1, -R11 ;  /* 0x000000010404c824 */ /* 0x000fe200078e0a0b */
[----:B------:R-:W-:Y:S01]  /*9380*/  ISETP.GE.AND P4, PT, R7, RZ, PT ;  /* 0x000000ff0700720c */ /* 0x000fe20003f86270 */
[----:B0-----:R-:W-:Y:S02]  /*9390*/  IMAD.MOV.U32 R0, RZ, RZ, R19 ;  /* 0x000000ffff007224 */ /* 0x001fe400078e0013 */
[----:B------:R-:W-:Y:S02]  /*93a0*/  @!P6 IMAD.IADD R20, R20, 0x1, -R11 ;  /* 0x000000011414e824 */ /* 0x000fe400078e0a0b */
[----:B------:R-:W-:Y:S02]  /*93b0*/  IMAD.MOV.U32 R7, RZ, RZ, R15 ;  /* 0x000000ffff077224 */ /* 0x000fe400078e000f */
[----:B------:R-:W-:Y:S01]  /*93c0*/  IMAD.HI.U32 R15, R13, R8, RZ ;  /* 0x000000080d0f7227 */ /* 0x000fe200078e00ff */
[----:B------:R-:W-:-:S03]  /*93d0*/  ISETP.GT.U32.AND P6, PT, R11, R20, PT ;  /* 0x000000140b00720c */ /* 0x000fc60003fc4070 */
[----:B------:R-:W-:Y:S01]  /*93e0*/  @!P2 IMAD.IADD R10, R10, 0x1, -R11 ;  /* 0x000000010a0aa824 */ /* 0x000fe200078e0a0b */
[----:B------:R-:W-:Y:S01]  /*93f0*/  ISETP.GE.AND P2, PT, R6, RZ, PT ;  /* 0x000000ff0600720c */ /* 0x000fe20003f46270 */
[----:B------:R-:W-:Y:S02]  /*9400*/  @!P3 IMAD.MOV R0, RZ, RZ, -R0 ;  /* 0x000000ffff00b224 */ /* 0x000fe400078e0a00 */
[----:B------:R-:W-:Y:S01]  /*9410*/  IMAD.HI.U32 R6, R13, R7, RZ ;  /* 0x000000070d067227 */ /* 0x000fe200078e00ff */
[----:B------:R-:W-:Y:S02]  /*9420*/  ISETP.GT.U32.AND P3, PT, R11, R10, PT ;  /* 0x0000000a0b00720c */ /* 0x000fe40003f64070 */
[----:B------:R0:W-:Y:S01]  /*9430*/  STL [R1+0x18c], R0 ;  /* 0x00018c0001007387 */ /* 0x0001e20000100800 */
[----:B------:R-:W-:Y:S02]  /*9440*/  IMAD.MOV R15, RZ, RZ, -R15 ;  /* 0x000000ffff0f7224 */ /* 0x000fe400078e0a0f */
[----:B------:R-:W-:-:S02]  /*9450*/  IMAD.MOV R6, RZ, RZ, -R6 ;  /* 0x000000ffff067224 */ /* 0x000fc400078e0a06 */
[C---:B------:R-:W-:Y:S02]  /*9460*/  IMAD R8, R11.reuse, R15, R8 ;  /* 0x0000000f0b087224 */ /* 0x040fe400078e0208 */
[C---:B------:R-:W-:Y:S01]  /*9470*/  IMAD R17, R11.reuse, R18, R17 ;  /* 0x000000120b117224 */ /* 0x040fe200078e0211 */
[----:B------:R-:W-:Y:S01]  /*9480*/  LOP3.LUT R18, R14, 0x168, RZ, 0xfc, !PT ;  /* 0x000001680e127812 */ /* 0x000fe200078efcff */
[C---:B------:R-:W-:Y:S02]  /*9490*/  IMAD R7, R11.reuse, R6, R7 ;  /* 0x000000060b077224 */ /* 0x040fe400078e0207 */
[----:B0-----:R-:W-:Y:S01]  /*94a0*/  IMAD.MOV.U32 R0, RZ, RZ, R4 ;  /* 0x000000ffff007224 */ /* 0x001fe200078e0004 */
[----:B------:R-:W-:Y:S01]  /*94b0*/  IABS R6, R18 ;  /* 0x0000001200067213 */ /* 0x000fe20000000000 */
[----:B------:R-:W-:Y:S01]  /*94c0*/  @!P5 IMAD.MOV R16, RZ, RZ, -R16 ;  /* 0x000000ffff10d224 */ /* 0x000fe200078e0a10 */
[C---:B------:R-:W-:Y:S01]  /*94d0*/  ISETP.GT.U32.AND P5, PT, R11.reuse, R17, PT ;  /* 0x000000110b00720c */ /* 0x040fe20003fa4070 */
[----:B------:R-:W-:Y:S01]  /*94e0*/  @!P0 IMAD.MOV R0, RZ, RZ, -R0 ;  /* 0x000000ffff008224 */ /* 0x000fe200078e0a00 */
[C---:B------:R-:W-:Y:S01]  /*94f0*/  ISETP.GT.U32.AND P0, PT, R11.reuse, R8, PT ;  /* 0x000000080b00720c */ /* 0x040fe20003f04070 */
[--C-:B------:R-:W-:Y:S01]  /*9500*/  @!P6 IMAD.IADD R20, R20, 0x1, -R11.reuse ;  /* 0x000000011414e824 */ /* 0x100fe200078e0a0b */
[----:B------:R-:W-:Y:S01]  /*9510*/  ISETP.GT.U32.AND P6, PT, R11, R7, PT ;  /* 0x000000070b00720c */ /* 0x000fe20003fc4070 */
[--C-:B------:R-:W-:Y:S01]  /*9520*/  @!P3 IMAD.IADD R10, R10, 0x1, -R11.reuse ;  /* 0x000000010a0ab824 */ /* 0x100fe200078e0a0b */
[----:B------:R-:W-:Y:S01]  /*9530*/  ISETP.GE.AND P3, PT, R3, RZ, PT ;  /* 0x000000ff0300720c */ /* 0x000fe20003f66270 */
[----:B------:R-:W-:Y:S01]  /*9540*/  IMAD.HI.U32 R15, R13, R6, RZ ;  /* 0x000000060d0f7227 */ /* 0x000fe200078e00ff */
[----:B------:R-:W-:Y:S01]  /*9550*/  LOP3.LUT R3, R14, 0x16a, RZ, 0xfc, !PT ;  /* 0x0000016a0e037812 */ /* 0x000fe200078efcff */
[----:B------:R-:W-:Y:S03]  /*9560*/  STL [R1+0x190], R16 ;  /* 0x0001901001007387 */ /* 0x000fe60000100800 */
[----:B------:R-:W-:Y:S01]  /*9570*/  IABS R4, R3 ;  /* 0x0000000300047213 */ /* 0x000fe20000000000 */
[--C-:B------:R-:W-:Y:S01]  /*9580*/  @!P5 IMAD.IADD R17, R17, 0x1, -R11.reuse ;  /* 0x000000011111d824 */ /* 0x100fe200078e0a0b */
[----:B------:R0:W-:Y:S01]  /*9590*/  STL [R1+0x8a4], R0 ;  /* 0x0008a40001007387 */ /* 0x0001e20000100800 */
[--C-:B------:R-:W-:Y:S01]  /*95a0*/  @!P0 IMAD.IADD R8, R8, 0x1, -R11.reuse ;  /* 0x0000000108088824 */ /* 0x100fe200078e0a0b */
[----:B------:R-:W-:Y:S01]  /*95b0*/  ISETP.GE.AND P5, PT, R9, RZ, PT ;  /* 0x000000ff0900720c */ /* 0x000fe20003fa6270 */
[----:B------:R-:W-:Y:S01]  /*95c0*/  @!P6 IMAD.IADD R7, R7, 0x1, -R11 ;  /* 0x000000010707e824 */ /* 0x000fe200078e0a0b */
[----:B------:R-:W-:-:S02]  /*95d0*/  ISETP.GT.U32.AND P0, PT, R11, R17, PT ;  /* 0x000000110b00720c */ /* 0x000fc40003f04070 */
[----:B------:R-:W-:Y:S02]  /*95e0*/  ISETP.GT.U32.AND P6, PT, R11, R8, PT ;  /* 0x000000080b00720c */ /* 0x000fe40003fc4070 */
[----:B------:R-:W-:Y:S01]  /*95f0*/  LOP3.LUT R9, R14, 0x16c, RZ, 0xfc, !PT ;  /* 0x0000016c0e097812 */ /* 0x000fe200078efcff */
[----:B0-----:R-:W-:Y:S02]  /*9600*/  IMAD.MOV.U32 R0, RZ, RZ, R10 ;  /* 0x000000ffff007224 */ /* 0x001fe400078e000a */
[----:B------:R-:W-:Y:S01]  /*9610*/  IMAD.MOV R10, RZ, RZ, -R15 ;  /* 0x000000ffff0a7224 */ /* 0x000fe200078e0a0f */
[----:B------:R-:W-:Y:S01]  /*9620*/  IABS R21, R9 ;  /* 0x0000000900157213 */ /* 0x000fe20000000000 */
[----:B------:R-:W-:-:S04]  /*9630*/  IMAD.HI.U32 R15, R13, R4, RZ ;  /* 0x000000040d0f7227 */ /* 0x000fc800078e00ff */
[----:B------:R-:W-:Y:S02]  /*9640*/  IMAD.MOV R15, RZ, RZ, -R15 ;  /* 0x000000ffff0f7224 */ /* 0x000fe400078e0a0f */
[C---:B------:R-:W-:Y:S02]  /*9650*/  IMAD R6, R11.reuse, R10, R6 ;  /* 0x0000000a0b067224 */ /* 0x040fe400078e0206 */
[----:B------:R-:W-:Y:S01]  /*9660*/  IMAD R4, R11, R15, R4 ;  /* 0x0000000f0b047224 */ /* 0x000fe200078e0204 */
[----:B------:R-:W-:Y:S01]  /*9670*/  LOP3.LUT R15, R14, 0x170, RZ, 0xfc, !PT ;  /* 0x000001700e0f7812 */ /* 0x000fe200078efcff */
[--C-:B------:R-:W-:Y:S02]  /*9680*/  @!P6 IMAD.IADD R8, R8, 0x1, -R11.reuse ;  /* 0x000000010808e824 */ /* 0x100fe400078e0a0b */
[----:B------:R-:W-:Y:S01]  /*9690*/  @!P0 IMAD.IADD R17, R17, 0x1, -R11 ;  /* 0x0000000111118824 */ /* 0x000fe200078e0a0b */
[C---:B------:R-:W-:Y:S01]  /*96a0*/  ISETP.GT.U32.AND P6, PT, R11.reuse, R4, PT ;  /* 0x000000040b00720c */ /* 0x040fe20003fc4070 */
[----:B------:R-:W-:Y:S01]  /*96b0*/  VIADD R10, R12, 0x16e ;  /* 0x0000016e0c0a7836 */ /* 0x000fe20000000000 */
[----:B------:R-:W-:Y:S01]  /*96c0*/  ISETP.GT.U32.AND P0, PT, R11, R6, PT ;  /* 0x000000060b00720c */ /* 0x000fe20003f04070 */
[----:B------:R-:W-:-:S03]  /*96d0*/  IMAD.HI.U32 R22, R13, R21, RZ ;  /* 0x000000150d167227 */ /* 0x000fc600078e00ff */
[----:B------:R-:W-:Y:S01]  /*96e0*/  IABS R16, R10 ;  /* 0x0000000a00107213 */ /* 0x000fe20000000000 */
[----:B------:R-:W-:Y:S02]  /*96f0*/  IMAD.MOV R22, RZ, RZ, -R22 ;  /* 0x000000ffff167224 */ /* 0x000fe400078e0a16 */
[----:B------:R-:W-:Y:S01]  /*9700*/  @!P1 IMAD.MOV R0, RZ, RZ, -R0 ;  /* 0x000000ffff009224 */ /* 0x000fe200078e0a00 */
[----:B------:R-:W-:Y:S01]  /*9710*/  ISETP.GT.U32.AND P1, PT, R11, R7, PT ;  /* 0x000000070b00720c */ /* 0x000fe20003f24070 */
[----:B------:R-:W-:-:S03]  /*9720*/  IMAD.HI.U32 R19, R13, R16, RZ ;  /* 0x000000100d137227 */ /* 0x000fc600078e00ff */
[----:B------:R0:W-:Y:S01]  /*9730*/  STL [R1+0x890], R0 ;  /* 0x0008900001007387 */ /* 0x0001e20000100800 */
[--C-:B------:R-:W-:Y:S02]  /*9740*/  @!P6 IMAD.IADD R4, R4, 0x1, -R11.reuse ;  /* 0x000000010404e824 */ /* 0x100fe400078e0a0b */
[----:B------:R-:W-:Y:S01]  /*9750*/  @!P0 IMAD.IADD R6, R6, 0x1, -R11 ;  /* 0x0000000106068824 */ /* 0x000fe200078e0a0b */
[----:B------:R-:W-:Y:S01]  /*9760*/  ISETP.GE.AND P0, PT, R3, RZ, PT ;  /* 0x000000ff0300720c */ /* 0x000fe20003f06270 */
[C---:B------:R-:W-:Y:S01]  /*9770*/  IMAD R3, R11.reuse, R22, R21 ;  /* 0x000000160b037224 */ /* 0x040fe200078e0215 */
[C---:B------:R-:W-:Y:S01]  /*9780*/  ISETP.GT.U32.AND P6, PT, R11.reuse, R4, PT ;  /* 0x000000040b00720c */ /* 0x040fe20003fc4070 */
[----:B------:R-:W-:Y:S02]  /*9790*/  @!P2 IMAD.MOV R17, RZ, RZ, -R17 ;  /* 0x000000ffff11a224 */ /* 0x000fe400078e0a11 */
[----:B------:R-:W-:Y:S01]  /*97a0*/  IMAD.MOV R19, RZ, RZ, -R19 ;  /* 0x000000ffff137224 */ /* 0x000fe200078e0a13 */
[----:B------:R-:W-:Y:S01]  /*97b0*/  ISETP.GT.U32.AND P2, PT, R11, R3, PT ;  /* 0x000000030b00720c */ /* 0x000fe20003f44070 */
[----:B0-----:R-:W-:-:S02]  /*97c0*/  IMAD.MOV.U32 R0, RZ, RZ, R20 ;  /* 0x000000ffff007224 */ /* 0x001fc400078e0014 */
[C---:B------:R-:W-:Y:S02]  /*97d0*/  IMAD R16, R11.reuse, R19, R16 ;  /* 0x000000130b107224 */ /* 0x040fe400078e0210 */
[----:B------:R-:W-:Y:S01]  /*97e0*/  @!P4 IMAD.MOV R0, RZ, RZ, -R0 ;  /* 0x000000ffff00c224 */ /* 0x000fe200078e0a00 */
[----:B------:R-:W-:Y:S01]  /*97f0*/  ISETP.GT.U32.AND P4, PT, R11, R6, PT ;  /* 0x000000060b00720c */ /* 0x000fe20003f84070 */
[--C-:B------:R-:W-:Y:S01]  /*9800*/  @!P1 IMAD.IADD R7, R7, 0x1, -R11.reuse ;  /* 0x0000000107079824 */ /* 0x100fe200078e0a0b */
[----:B------:R-:W-:Y:S01]  /*9810*/  ISETP.GE.AND P1, PT, R18, RZ, PT ;  /* 0x000000ff1200720c */ /* 0x000fe20003f26270 */
[--C-:B------:R-:W-:Y:S01]  /*9820*/  @!P6 IMAD.IADD R4, R4, 0x1, -R11.reuse ;  /* 0x000000010404e824 */ /* 0x100fe200078e0a0b */
[----:B------:R-:W-:Y:S01]  /*9830*/  ISETP.GT.U32.AND P6, PT, R11, R16, PT ;  /* 0x000000100b00720c */ /* 0x000fe20003fc4070 */
[----:B------:R-:W-:Y:S01]  /*9840*/  @!P3 IMAD.MOV R8, RZ, RZ, -R8 ;  /* 0x000000ffff08b224 */ /* 0x000fe200078e0a08 */
[----:B------:R-:W-:Y:S01]  /*9850*/  IABS R18, R15 ;  /* 0x0000000f00127213 */ /* 0x000fe20000000000 */
[----:B------:R-:W-:Y:S01]  /*9860*/  @!P2 IMAD.IADD R3, R3, 0x1, -R11 ;  /* 0x000000010303a824 */ /* 0x000fe200078e0a0b */
[----:B------:R0:W-:Y:S01]  /*9870*/  STL [R1+0xbc], R0 ;  /* 0x0000bc0001007387 */ /* 0x0001e20000100800 */
[----:B------:R-:W-:-:S03]  /*9880*/  ISETP.GE.AND P3, PT, R9, RZ, PT ;  /* 0x000000ff0900720c */ /* 0x000fc60003f66270 */
[----:B------:R1:W-:Y:S01]  /*9890*/  STL [R1+0xd8], R17 ;  /* 0x0000d81101007387 */ /* 0x0003e20000100800 */
[----:B------:R-:W-:Y:S01]  /*98a0*/  ISETP.GT.U32.AND P2, PT, R11, R3, PT ;  /* 0x000000030b00720c */ /* 0x000fe20003f44070 */
[--C-:B------:R-:W-:Y:S01]  /*98b0*/  @!P4 IMAD.IADD R6, R6, 0x1, -R11.reuse ;  /* 0x000000010606c824 */ /* 0x100fe200078e0a0b */
[----:B------:R-:W-:Y:S01]  /*98c0*/  ISETP.GE.AND P4, PT, R15, RZ, PT ;  /* 0x000000ff0f00720c */ /* 0x000fe20003f86270 */
[----:B------:R2:W-:Y:S01]  /*98d0*/  STL [R1+0x888], R8 ;  /* 0x0008880801007387 */ /* 0x0005e20000100800 */
[----:B------:R-:W-:Y:S02]  /*98e0*/  @!P6 IMAD.IADD R16, R16, 0x1, -R11 ;  /* 0x000000011010e824 */ /* 0x000fe400078e0a0b */
[----:B0-----:R-:W-:Y:S01]  /*98f0*/  IMAD.MOV.U32 R0, RZ, RZ, R7 ;  /* 0x000000ffff007224 */ /* 0x001fe200078e0007 */
[----:B------:R-:W-:Y:S01]  /*9900*/  LOP3.LUT R7, R14, 0x172, RZ, 0xfc, !PT ;  /* 0x000001720e077812 */ /* 0x000fe200078efcff */
[----:B-1----:R-:W-:Y:S01]  /*9910*/  IMAD.MOV.U32 R17, RZ, RZ, R6 ;  /* 0x000000ffff117224 */ /* 0x002fe200078e0006 */
[----:B------:R-:W-:Y:S01]  /*9920*/  ISETP.GT.U32.AND P6, PT, R11, R16, PT ;  /* 0x000000100b00720c */ /* 0x000fe20003fc4070 */
[----:B------:R-:W-:Y:S01]  /*9930*/  @!P5 IMAD.MOV R0, RZ, RZ, -R0 ;  /* 0x000000ffff00d224 */ /* 0x000fe200078e0a00 */
[----:B------:R-:W-:Y:S01]  /*9940*/  ISETP.GE.AND P5, PT, R10, RZ, PT ;  /* 0x000000ff0a00720c */ /* 0x000fe20003fa6270 */
[----:B--2---:R-:W-:Y:S01]  /*9950*/  IMAD.HI.U32 R8, R13, R18, RZ ;  /* 0x000000120d087227 */ /* 0x004fe200078e00ff */
[----:B------:R-:W-:-:S02]  /*9960*/  LOP3.LUT R6, R14, 0x176, RZ, 0xfc, !PT ;  /* 0x000001760e067812 */ /* 0x000fc400078efcff */
[----:B------:R0:W-:Y:S01]  /*9970*/  STL [R1+0x88c], R0 ;  /* 0x00088c0001007387 */ /* 0x0001e20000100800 */
[----:B------:R-:W-:Y:S01]  /*9980*/  IMAD.MOV R9, RZ, RZ, -R8 ;  /* 0x000000ffff097224 */ /* 0x000fe200078e0a08 */
[----:B------:R-:W-:Y:S01]  /*9990*/  IABS R8, R7 ;  /* 0x0000000700087213 */ /* 0x000fe20000000000 */
[----:B------:R-:W-:Y:S01]  /*99a0*/  @!P1 IMAD.MOV R17, RZ, RZ, -R17 ;  /* 0x000000ffff119224 */ /* 0x000fe200078e0a11 */
[----:B------:R-:W-:Y:S01]  /*99b0*/  ISETP.GE.AND P1, PT, R7, RZ, PT ;  /* 0x000000ff0700720c */ /* 0x000fe20003f26270 */
[----:B------:R-:W-:Y:S02]  /*99c0*/  IMAD R9, R11, R9, R18 ;  /* 0x000000090b097224 */ /* 0x000fe400078e0212 */
[----:B------:R-:W-:Y:S01]  /*99d0*/  IMAD.MOV.U32 R18, RZ, RZ, R8 ;  /* 0x000000ffff127224 */ /* 0x000fe200078e0008 */
[----:B------:R-:W-:Y:S01]  /*99e0*/  STL [R1+0xc4], R17 ;  /* 0x0000c41101007387 */ /* 0x000fe20000100800 */
[--C-:B------:R-:W-:Y:S02]  /*99f0*/  @!P2 IMAD.IADD R3, R3, 0x1, -R11.reuse ;  /* 0x000000010303a824 */ /* 0x100fe400078e0a0b */
[----:B0-----:R-:W-:Y:S01]  /*9a00*/  IMAD.MOV.U32 R0, RZ, RZ, R4 ;  /* 0x000000ffff007224 */ /* 0x001fe200078e0004 */
[----:B------:R-:W-:Y:S01]  /*9a10*/  LOP3.LUT R4, R14, 0x174, RZ, 0xfc, !PT ;  /* 0x000001740e047812 */ /* 0x000fe200078efcff */
[----:B------:R-:W-:Y:S01]  /*9a20*/  @!P6 IMAD.IADD R16, R16, 0x1, -R11 ;  /* 0x000000011010e824 */ /* 0x000fe200078e0a0b */
[----:B------:R-:W-:Y:S01]  /*9a30*/  ISETP.GE.AND P6, PT, R6, RZ, PT ;  /* 0x000000ff0600720c */ /* 0x000fe20003fc6270 */
[----:B------:R-:W-:Y:S01]  /*9a40*/  @!P0 IMAD.MOV R0, RZ, RZ, -R0 ;  /* 0x000000ffff008224 */ /* 0x000fe200078e0a00 */
[----:B------:R-:W-:Y:S01]  /*9a50*/  ISETP.GT.U32.AND P0, PT, R11, R9, PT ;  /* 0x000000090b00720c */ /* 0x000fe20003f04070 */
[----:B------:R-:W-:Y:S01]  /*9a60*/  IMAD.HI.U32 R7, R13, R18, RZ ;  /* 0x000000120d077227 */ /* 0x000fe200078e00ff */
[----:B------:R-:W-:-:S02]  /*9a70*/  IABS R8, R4 ;  /* 0x0000000400087213 */ /* 0x000fc40000000000 */
[----:B------:R0:W-:Y:S01]  /*9a80*/  STL [R1+0xec], R0 ;  /* 0x0000ec0001007387 */ /* 0x0001e20000100800 */
[----:B------:R-:W-:Y:S01]  /*9a90*/  IMAD.MOV R7, RZ, RZ, -R7 ;  /* 0x000000ffff077224 */ /* 0x000fe200078e0a07 */
[----:B------:R-:W-:Y:S01]  /*9aa0*/  ISETP.GE.AND P2, PT, R4, RZ, PT ;  /* 0x000000ff0400720c */ /* 0x000fe20003f46270 */
[----:B------:R-:W-:Y:S01]  /*9ab0*/  IMAD.HI.U32 R10, R13, R8, RZ ;  /* 0x000000080d0a7227 */ /* 0x000fe200078e00ff */
[----:B------:R-:W-:-:S03]  /*9ac0*/  LOP3.LUT R4, R14, 0x178, RZ, 0xfc, !PT ;  /* 0x000001780e047812 */ /* 0x000fc600078efcff */
[----:B------:R-:W-:Y:S02]  /*9ad0*/  IMAD.MOV R10, RZ, RZ, -R10 ;  /* 0x000000ffff0a7224 */ /* 0x000fe400078e0a0a */
[----:B------:R-:W-:Y:S02]  /*9ae0*/  @!P0 IMAD.IADD R9, R9, 0x1, -R11 ;  /* 0x0000000109098824 */ /* 0x000fe400078e0a0b */
[----:B0-----:R-:W-:Y:S02]  /*9af0*/  IMAD.MOV.U32 R0, RZ, RZ, R3 ;  /* 0x000000ffff007224 */ /* 0x001fe400078e0003 */
[C---:B------:R-:W-:Y:S01]  /*9b00*/  IMAD R8, R11.reuse, R10, R8 ;  /* 0x0000000a0b087224 */ /* 0x040fe200078e0208 */
[C---:B------:R-:W-:Y:S01]  /*9b10*/  ISETP.GT.U32.AND P0, PT, R11.reuse, R9, PT ;  /* 0x000000090b00720c */ /* 0x040fe20003f04070 */
[----:B------:R-:W-:Y:S02]  /*9b20*/  @!P3 IMAD.MOV R0, RZ, RZ, -R0 ;  /* 0x000000ffff00b224 */ /* 0x000fe400078e0a00 */
[----:B------:R-:W-:Y:S01]  /*9b30*/  IMAD R18, R11, R7, R18 ;  /* 0x000000070b127224 */ /* 0x000fe200078e0212 */
[----:B------:R-:W-:Y:S01]  /*9b40*/  IABS R7, R6 ;  /* 0x0000000600077213 */ /* 0x000fe20000000000 */
[----:B------:R-:W-:Y:S01]  /*9b50*/  VIADD R10, R12, 0x17e ;  /* 0x0000017e0c0a7836 */ /* 0x000fe20000000000 */
[----:B------:R0:W-:Y:S01]  /*9b60*/  STL [R1+0x870], R0 ;  /* 0x0008700001007387 */ /* 0x0001e20000100800 */
[----:B------:R-:W-:-:S02]  /*9b70*/  IABS R6, R4 ;  /* 0x0000000400067213 */ /* 0x000fc40000000000 */
[----:B------:R-:W-:Y:S01]  /*9b80*/  ISETP.GT.U32.AND P3, PT, R11, R18, PT ;  /* 0x000000120b00720c */ /* 0x000fe20003f64070 */
[----:B------:R-:W-:Y:S01]  /*9b90*/  IMAD.HI.U32 R3, R13, R7, RZ ;  /* 0x000000070d037227 */ /* 0x000fe200078e00ff */
[----:B------:R-:W-:-:S03]  /*9ba0*/  IABS R17, R10 ;  /* 0x0000000a00117213 */ /* 0x000fc60000000000 */
[----:B------:R-:W-:Y:S01]  /*9bb0*/  @!P0 IMAD.IADD R9, R9, 0x1, -R11 ;  /* 0x0000000109098824 */ /* 0x000fe200078e0a0b */
[----:B------:R-:W-:Y:S01]  /*9bc0*/  ISETP.GE.AND P0, PT, R4, RZ, PT ;  /* 0x000000ff0400720c */ /* 0x000fe20003f06270 */
[----:B0-----:R-:W-:Y:S01]  /*9bd0*/  IMAD.MOV.U32 R0, RZ, RZ, R16 ;  /* 0x000000ffff007224 */ /* 0x001fe200078e0010 */
[----:B------:R-:W-:Y:S01]  /*9be0*/  LOP3.LUT R16, R14, 0x17a, RZ, 0xfc, !PT ;  /* 0x0000017a0e107812 */ /* 0x000fe200078efcff */
[----:B------:R-:W-:Y:S02]  /*9bf0*/  IMAD.MOV R3, RZ, RZ, -R3 ;  /* 0x000000ffff037224 */ /* 0x000fe400078e0a03 */
[----:B------:R-:W-:Y:S01]  /*9c00*/  @!P5 IMAD.MOV R0, RZ, RZ, -R0 ;  /* 0x000000ffff00d224 */ /* 0x000fe200078e0a00 */
[C---:B------:R-:W-:Y:S01]  /*9c10*/  ISETP.GT.U32.AND P5, PT, R11.reuse, R8, PT ;  /* 0x000000080b00720c */ /* 0x040fe20003fa4070 */
[----:B------:R-:W-:Y:S01]  /*9c20*/  @!P3 IMAD.IADD R18, R18, 0x1, -R11 ;  /* 0x000000011212b824 */ /* 0x000fe200078e0a0b */
[----:B------:R-:W-:Y:S01]  /*9c30*/  IABS R4, R16 ;  /* 0x0000001000047213 */ /* 0x000fe20000000000 */
[----:B------:R-:W-:Y:S01]  /*9c40*/  IMAD R7, R11, R3, R7 ;  /* 0x000000030b077224 */ /* 0x000fe200078e0207 */
[----:B------:R0:W-:Y:S01]  /*9c50*/  STL [R1+0x884], R0 ;  /* 0x0008840001007387 */ /* 0x0001e20000100800 */
[----:B------:R-:W-:Y:S01]  /*9c60*/  IMAD.HI.U32 R3, R13, R6, RZ ;  /* 0x000000060d037227 */ /* 0x000fe200078e00ff */
[----:B------:R-:W-:-:S03]  /*9c70*/  ISETP.GT.U32.AND P3, PT, R11, R18, PT ;  /* 0x000000120b00720c */ /* 0x000fc60003f64070 */
[----:B------:R-:W-:-:S04]  /*9c80*/  IMAD.HI.U32 R15, R13, R4, RZ ;  /* 0x000000040d0f7227 */ /* 0x000fc800078e00ff */
[----:B------:R-:W-:Y:S02]  /*9c90*/  @!P5 IMAD.IADD R8, R8, 0x1, -R11 ;  /* 0x000000010808d824 */ /* 0x000fe400078e0a0b */
[----:B------:R-:W-:Y:S02]  /*9ca0*/  IMAD.MOV R15, RZ, RZ, -R15 ;  /* 0x000000ffff0f7224 */ /* 0x000fe400078e0a0f */
[----:B0-----:R-:W-:Y:S01]  /*9cb0*/  IMAD.MOV.U32 R0, RZ, RZ, R9 ;  /* 0x000000ffff007224 */ /* 0x001fe200078e0009 */
[C---:B------:R-:W-:Y:S01]  /*9cc0*/  ISETP.GT.U32.AND P5, PT, R11.reuse, R8, PT ;  /* 0x000000080b00720c */ /* 0x040fe20003fa4070 */
[C---:B------:R-:W-:Y:S01]  /*9cd0*/  IMAD R4, R11.reuse, R15, R4 ;  /* 0x0000000f0b047224 */ /* 0x040fe200078e0204 */
[C---:B------:R-:W-:Y:S01]  /*9ce0*/  LOP3.LUT R9, R14.reuse, 0x17c, RZ, 0xfc, !PT ;  /* 0x0000017c0e097812 */ /* 0x040fe200078efcff */
[----:B------:R-:W-:Y:S02]  /*9cf0*/  IMAD.MOV R3, RZ, RZ, -R3 ;  /* 0x000000ffff037224 */ /* 0x000fe400078e0a03 */
[----:B------:R-:W-:Y:S01]  /*9d00*/  @!P4 IMAD.MOV R0, RZ, RZ, -R0 ;  /* 0x000000ffff00c224 */ /* 0x000fe200078e0a00 */
[C---:B------:R-:W-:Y:S01]  /*9d10*/  ISETP.GT.U32.AND P4, PT, R11.reuse, R7, PT ;  /* 0x000000070b00720c */ /* 0x040fe20003f84070 */
[----:B------:R-:W-:Y:S01]  /*9d20*/  IMAD R6, R11, R3, R6 ;  /* 0x000000030b067224 */ /* 0x000fe200078e0206 */
[----:B------:R-:W-:Y:S01]  /*9d30*/  LOP3.LUT R3, R14, 0x180, RZ, 0xfc, !PT ;  /* 0x000001800e037812 */ /* 0x000fe200078efcff */
[----:B------:R-:W-:Y:S01]  /*9d40*/  @!P3 IMAD.IADD R18, R18, 0x1, -R11 ;  /* 0x000000011212b824 */ /* 0x000fe200078e0a0b */
[----:B------:R0:W-:Y:S01]  /*9d50*/  STL [R1+0xe4], R0 ;  /* 0x0000e40001007387 */ /* 0x0001e20000100800 */
[----:B------:R-:W-:-:S02]  /*9d60*/  IABS R20, R9 ;  /* 0x0000000900147213 */ /* 0x000fc40000000000 */
[----:B------:R-:W-:Y:S01]  /*9d70*/  @!P5 IMAD.IADD R8, R8, 0x1, -R11 ;  /* 0x000000010808d824 */ /* 0x000fe200078e0a0b */
[C---:B------:R-:W-:Y:S02]  /*9d80*/  ISETP.GT.U32.AND P5, PT, R11.reuse, R4, PT ;  /* 0x000000040b00720c */ /* 0x040fe40003fa4070 */
[----:B------:R-:W-:Y:S01]  /*9d90*/  ISETP.GT.U32.AND P3, PT, R11, R6, PT ;  /* 0x000000060b00720c */ /* 0x000fe20003f64070 */
[----:B------:R-:W-:Y:S01]  /*9da0*/  IMAD.HI.U32 R19, R13, R20, RZ ;  /* 0x000000140d137227 */ /* 0x000fe200078e00ff */
[----:B------:R-:W-:-:S03]  /*9db0*/  IABS R15, R3 ;  /* 0x00000003000f7213 */ /* 0x000fc60000000000 */
[----:B0-----:R-:W-:Y:S02]  /*9dc0*/  IMAD.MOV.U32 R0, RZ, RZ, R18 ;  /* 0x000000ffff007224 */ /* 0x001fe400078e0012 */
[--C-:B------:R-:W-:Y:S02]  /*9dd0*/  @!P4 IMAD.IADD R7, R7, 0x1, -R11.reuse ;  /* 0x000000010707c824 */ /* 0x100fe400078e0a0b */
[----:B------:R-:W-:Y:S01]  /*9de0*/  @!P1 IMAD.MOV R0, RZ, RZ, -R0 ;  /* 0x000000ffff009224 */ /* 0x000fe200078e0a00 */
[----:B------:R-:W-:Y:S01]  /*9df0*/  ISETP.GE.AND P1, PT, R16, RZ, PT ;  /* 0x000000ff1000720c */ /* 0x000fe20003f26270 */
[----:B------:R-:W-:Y:S01]  /*9e00*/  @!P5 IMAD.IADD R4, R4, 0x1, -R11 ;  /* 0x000000010404d824 */ /* 0x000fe200078e0a0b */
[----:B------:R-:W-:Y:S01]  /*9e10*/  ISETP.GT.U32.AND P4, PT, R11, R7, PT ;  /* 0x000000070b00720c */ /* 0x000fe20003f84070 */
[----:B------:R-:W-:Y:S01]  /*9e20*/  IMAD.HI.U32 R16, R13, R17, RZ ;  /* 0x000000110d107227 */ /* 0x000fe200078e00ff */
[----:B------:R0:W-:Y:S02]  /*9e30*/  STL [R1+0xe0], R0 ;  /* 0x0000e00001007387 */ /* 0x0001e40000100800 */
[----:B------:R-:W-:Y:S01]  /*9e40*/  ISETP.GT.U32.AND P5, PT, R11, R4, PT ;  /* 0x000000040b00720c */ /* 0x000fe20003fa4070 */
[----:B------:R-:W-:-:S02]  /*9e50*/  IMAD.MOV R16, RZ, RZ, -R16 ;  /* 0x000000ffff107224 */ /* 0x000fc400078e0a10 */
[----:B------:R-:W-:Y:S02]  /*9e60*/  @!P3 IMAD.IADD R6, R6, 0x1, -R11 ;  /* 0x000000010606b824 */ /* 0x000fe400078e0a0b */
[----:B------:R-:W-:Y:S02]  /*9e70*/  IMAD R16, R11, R16, R17 ;  /* 0x000000100b107224 */ /* 0x000fe400078e0211 */
[----:B------:R-:W-:Y:S01]  /*9e80*/  IMAD.HI.U32 R18, R13, R15, RZ ;  /* 0x0000000f0d127227 */ /* 0x000fe200078e00ff */
[----:B------:R-:W-:-:S03]  /*9e90*/  ISETP.GT.U32.AND P3, PT, R11, R6, PT ;  /* 0x000000060b00720c */ /* 0x000fc60003f64070 */
[----:B------:R-:W-:Y:S02]  /*9ea0*/  IMAD.MOV R18, RZ, RZ, -R18 ;  /* 0x000000ffff127224 */ /* 0x000fe400078e0a12 */
[----:B------:R-:W-:Y:S01]  /*9eb0*/  @!P5 IMAD.IADD R4, R4, 0x1, -R11 ;  /* 0x000000010404d824 */ /* 0x000fe200078e0a0b */
[----:B------:R-:W-:Y:S01]  /*9ec0*/  ISETP.GT.U32.AND P5, PT, R11, R16, PT ;  /* 0x000000100b00720c */ /* 0x000fe20003fa4070 */
[----:B------:R-:W-:Y:S02]  /*9ed0*/  IMAD.MOV R19, RZ, RZ, -R19 ;  /* 0x000000ffff137224 */ /* 0x000fe400078e0a13 */
[----:B0-----:R-:W-:Y:S01]  /*9ee0*/  IMAD.MOV.U32 R0, RZ, RZ, R8 ;  /* 0x000000ffff007224 */ /* 0x001fe200078e0008 */
[----:B------:R-:W-:Y:S01]  /*9ef0*/  LOP3.LUT R8, R14, 0x182, RZ, 0xfc, !PT ;  /* 0x000001820e087812 */ /* 0x000fe200078efcff */
[----:B------:R-:W-:Y:S02]  /*9f00*/  @!P4 IMAD.IADD R7, R7, 0x1, -R11 ;  /* 0x000000010707c824 */ /* 0x000fe400078e0a0b */
[----:B------:R-:W-:-:S02]  /*9f10*/  IMAD R15, R11, R18, R15 ;  /* 0x000000120b0f7224 */ /* 0x000fc400078e020f */
[----:B------:R-:W-:Y:S02]  /*9f20*/  IMAD R20, R11, R19, R20 ;  /* 0x000000130b147224 */ /* 0x000fe400078e0214 */
[----:B------:R-:W-:Y:S01]  /*9f30*/  @!P2 IMAD.MOV R0, RZ, RZ, -R0 ;  /* 0x000000ffff00a224 */ /* 0x000fe200078e0a00 */
[----:B------:R-:W-:Y:S01]  /*9f40*/  ISETP.GE.AND P2, PT, R9, RZ, PT ;  /* 0x000000ff0900720c */ /* 0x000fe20003f46270 */
[----:B------:R-:W-:Y:S01]  /*9f50*/  @!P6 IMAD.MOV R7, RZ, RZ, -R7 ;  /* 0x000000ffff07e224 */ /* 0x000fe200078e0a07 */
[C---:B------:R-:W-:Y:S01]  /*9f60*/  ISETP.GT.U32.AND P6, PT, R11.reuse, R15, PT ;  /* 0x0000000f0b00720c */ /* 0x040fe20003fc4070 */
[--C-:B------:R-:W-:Y:S01]  /*9f70*/  @!P3 IMAD.IADD R6, R6, 0x1, -R11.reuse ;  /* 0x000000010606b824 */ /* 0x100fe200078e0a0b */
[----:B------:R-:W-:Y:S01]  /*9f80*/  LOP3.LUT R9, R14, 0x184, RZ, 0xfc, !PT ;  /* 0x000001840e097812 */ /* 0x000fe200078efcff */
[----:B------:R-:W-:Y:S01]  /*9f90*/  @!P5 IMAD.IADD R16, R16, 0x1, -R11 ;  /* 0x000000011010d824 */ /* 0x000fe200078e0a0b */
[C---:B------:R-:W-:Y:S01]  /*9fa0*/  ISETP.GT.U32.AND P4, PT, R11.reuse, R20, PT ;  /* 0x000000140b00720c */ /* 0x040fe20003f84070 */
[----:B------:R-:W-:Y:S01]  /*9fb0*/  IMAD.MOV.U32 R19, RZ, RZ, R6 ;  /* 0x000000ffff137224 */ /* 0x000fe200078e0006 */
[----:B------:R-:W-:Y:S01]  /*9fc0*/  ISETP.GE.AND P3, PT, R10, RZ, PT ;  /* 0x000000ff0a00720c */ /* 0x000fe20003f66270 */
[----:B------:R-:W-:Y:S01]  /*9fd0*/  STL [R1+0x86c], R0 ;  /* 0x00086c0001007387 */ /* 0x000fe20000100800 */
[----:B------:R-:W-:Y:S01]  /*9fe0*/  IABS R10, R8 ;  /* 0x00000008000a7213 */ /* 0x000fe20000000000 */
[----:B------:R-:W-:Y:S01]  /*9ff0*/  @!P0 IMAD.MOV R19, RZ, RZ, -R19 ;  /* 0x000000ffff138224 */ /* 0x000fe200078e0a13 */
[----:B------:R-:W-:Y:S01]  /*a000*/  IABS R17, R9 ;  /* 0x0000000900117213 */ /* 0x000fe20000000000 */
[----:B------:R0:W-:Y:S01]  /*a010*/  STL [R1+0x868], R7 ;  /* 0x0008680701007387 */ /* 0x0001e20000100800 */
[----:B------:R-:W-:Y:S01]  /*a020*/  ISETP.GT.U32.AND P5, PT, R11, R16, PT ;  /* 0x000000100b00720c */ /* 0x000fe20003fa4070 */
[----:B------:R-:W-:Y:S01]  /*a030*/  @!P6 IMAD.IADD R15, R15, 0x1, -R11 ;  /* 0x000000010f0fe824 */ /* 0x000fe200078e0a0b */
[----:B------:R-:W-:Y:S01]  /*a040*/  ISETP.GE.AND P0, PT, R3, RZ, PT ;  /* 0x000000ff0300720c */ /* 0x000fe20003f06270 */
[----:B------:R-:W-:Y:S01]  /*a050*/  IMAD.MOV.U32 R3, RZ, RZ, R17 ;  /* 0x000000ffff037224 */ /* 0x000fe200078e0011 */
[----:B------:R-:W-:Y:S01]  /*a060*/  LOP3.LUT R17, R14, 0x186, RZ, 0xfc, !PT ;  /* 0x000001860e117812 */ /* 0x000fe200078efcff */
[----:B------:R-:W-:Y:S01]  /*a070*/  @!P4 IMAD.IADD R20, R20, 0x1, -R11 ;  /* 0x000000011414c824 */ /* 0x000fe200078e0a0b */
[----:B------:R-:W-:Y:S01]  /*a080*/  ISETP.GT.U32.AND P6, PT, R11, R15, PT ;  /* 0x0000000f0b00720c */ /* 0x000fe20003fc4070 */
[----:B------:R-:W-:Y:S01]  /*a090*/  IMAD.HI.U32 R6, R13, R3, RZ ;  /* 0x000000030d067227 */ /* 0x000fe200078e00ff */
[----:B------:R-:W-:Y:S02]  /*a0a0*/  STL [R1+0xcc], R19 ;  /* 0x0000cc1301007387 */ /* 0x000fe40000100800 */
[----:B------:R-:W-:Y:S01]  /*a0b0*/  ISETP.GT.U32.AND P4, PT, R11, R20, PT ;  /* 0x000000140b00720c */ /* 0x000fe20003f84070 */
[----:B0-----:R-:W-:-:S04]  /*a0c0*/  IMAD.HI.U32 R7, R13, R10, RZ ;  /* 0x0000000a0d077227 */ /* 0x001fc800078e00ff */
[----:B------:R-:W-:Y:S02]  /*a0d0*/  IMAD.MOV R7, RZ, RZ, -R7 ;  /* 0x000000ffff077224 */ /* 0x000fe400078e0a07 */
[----:B------:R-:W-:Y:S01]  /*a0e0*/  IMAD.MOV.U32 R0, RZ, RZ, R4 ;  /* 0x000000ffff007224 */ /* 0x000fe200078e0004 */
[----:B------:R-:W-:Y:S01]  /*a0f0*/  IABS R4, R17 ;  /* 0x0000001100047213 */ /* 0x000fe20000000000 */
[C---:B------:R-:W-:Y:S01]  /*a100*/  IMAD R10, R11.reuse, R7, R10 ;  /* 0x000000070b0a7224 */ /* 0x040fe200078e020a */
[----:B------:R-:W-:Y:S01]  /*a110*/  LOP3.LUT R7, R14, 0x188, RZ, 0xfc, !PT ;  /* 0x000001880e077812 */ /* 0x000fe200078efcff */
[----:B------:R-:W-:Y:S02]  /*a120*/  IMAD.MOV R6, RZ, RZ, -R6 ;  /* 0x000000ffff067224 */ /* 0x000fe400078e0a06 */
[----:B------:R-:W-:Y:S01]  /*a130*/  @!P5 IMAD.IADD R16, R16, 0x1, -R11 ;  /* 0x000000011010d824 */ /* 0x000fe200078e0a0b */
[C---:B------:R-:W-:Y:S01]  /*a140*/  ISETP.GT.U32.AND P5, PT, R11.reuse, R10, PT ;  /* 0x0000000a0b00720c */ /* 0x040fe20003fa4070 */
[----:B------:R-:W-:Y:S01]  /*a150*/  IMAD R3, R11, R6, R3 ;  /* 0x000000060b037224 */ /* 0x000fe200078e0203 */
[----:B------:R-:W-:Y:S01]  /*a160*/  IABS R22, R7 ;  /* 0x0000000700167213 */ /* 0x000fe20000000000 */
[----:B------:R-:W-:-:S04]  /*a170*/  IMAD.HI.U32 R6, R13, R4, RZ ;  /* 0x000000040d067227 */ /* 0x000fc800078e00ff */
[----:B------:R-:W-:Y:S02]  /*a180*/  IMAD.MOV R6, RZ, RZ, -R6 ;  /* 0x000000ffff067224 */ /* 0x000fe400078e0a06 */
[--C-:B------:R-:W-:Y:S01]  /*a190*/  @!P6 IMAD.IADD R15, R15, 0x1, -R11.reuse ;  /* 0x000000010f0fe824 */ /* 0x100fe200078e0a0b */
[C---:B------:R-:W-:Y:S01]  /*a1a0*/  ISETP.GT.U32.AND P6, PT, R11.reuse, R3, PT ;  /* 0x000000030b00720c */ /* 0x040fe20003fc4070 */
[----:B------:R-:W-:Y:S02]  /*a1b0*/  IMAD R4, R11, R6, R4 ;  /* 0x000000060b047224 */ /* 0x000fe400078e0204 */
[----:B------:R-:W-:Y:S01]  /*a1c0*/  @!P1 IMAD.MOV R0, RZ, RZ, -R0 ;  /* 0x000000ffff009224 */ /* 0x000fe200078e0a00 */
[----:B------:R-:W-:Y:S01]  /*a1d0*/  ISETP.GE.AND P1, PT, R8, RZ, PT ;  /* 0x000000ff0800720c */ /* 0x000fe20003f26270 */
[--C-:B------:R-:W-:Y:S01]  /*a1e0*/  @!P4 IMAD.IADD R20, R20, 0x1, -R11.reuse ;  /* 0x000000011414c824 */ /* 0x100fe200078e0a0b */
[----:B------:R-:W-:Y:S01]  /*a1f0*/  ISETP.GE.AND P4, PT, R9, RZ, PT ;  /* 0x000000ff0900720c */ /* 0x000fe20003f86270 */
[----:B------:R-:W-:Y:S01]  /*a200*/  @!P5 IMAD.IADD R10, R10, 0x1, -R11 ;  /* 0x000000010a0ad824 */ /* 0x000fe200078e0a0b */
[----:B------:R-:W-:Y:S01]  /*a210*/  ISETP.GT.U32.AND P5, PT, R11, R4, PT ;  /* 0x000000040b00720c */ /* 0x000fe20003fa4070 */
[----:B------:R0:W-:Y:S01]  /*a220*/  STL [R1+0xd0], R0 ;  /* 0x0000d00001007387 */ /* 0x0001e20000100800 */
[C---:B------:R-:W-:Y:S01]  /*a230*/  LOP3.LUT R9, R14.reuse, 0x18a, RZ, 0xfc, !PT ;  /* 0x0000018a0e097812 */ /* 0x040fe200078efcff */
[----:B------:R-:W-:Y:S01]  /*a240*/  IMAD.HI.U32 R23, R13, R22, RZ ;  /* 0x000000160d177227 */ /* 0x000fe200078e00ff */
[----:B------:R-:W-:-:S02]  /*a250*/  LOP3.LUT R8, R14, 0x18c, RZ, 0xfc, !PT ;  /* 0x0000018c0e087812 */ /* 0x000fc400078efcff */
[----:B------:R-:W-:Y:S01]  /*a260*/  IABS R21, R9 ;  /* 0x0000000900157213 */ /* 0x000fe20000000000 */
[----:B------:R-:W-:Y:S01]  /*a270*/  @!P6 IMAD.IADD R3, R3, 0x1, -R11 ;  /* 0x000000010303e824 */ /* 0x000fe200078e0a0b */
[----:B------:R-:W-:Y:S01]  /*a280*/  IABS R18, R8 ;  /* 0x0000000800127213 */ /* 0x000fe20000000000 */
[----:B------:R-:W-:Y:S01]  /*a290*/  IMAD.MOV R23, RZ, RZ, -R23 ;  /* 0x000000ffff177224 */ /* 0x000fe200078e0a17 */
[----:B------:R-:W-:Y:S01]  /*a2a0*/  ISETP.GE.AND P6, PT, R17, RZ, PT ;  /* 0x000000ff1100720c */ /* 0x000fe20003fc6270 */
[----:B0-----:R-:W-:Y:S02]  /*a2b0*/  IMAD.MOV.U32 R0, RZ, RZ, R20 ;  /* 0x000000ffff007224 */ /* 0x001fe400078e0014 */
[----:B------:R-:W-:Y:S01]  /*a2c0*/  @!P5 IMAD.IADD R4, R4, 0x1, -R11 ;  /* 0x000000010404d824 */ /* 0x000fe200078e0a0b */
[C---:B------:R-:W-:Y:S01]  /*a2d0*/  ISETP.GT.U32.AND P5, PT, R11.reuse, R3, PT ;  /* 0x000000030b00720c */ /* 0x040fe20003fa4070 */
[----:B------:R-:W-:Y:S01]  /*a2e0*/  @!P2 IMAD.MOV R0, RZ, RZ, -R0 ;  /* 0x000000ffff00a224 */ /* 0x000fe200078e0a00 */
[----:B------:R-:W-:Y:S01]  /*a2f0*/  ISETP.GT.U32.AND P2, PT, R11, R10, PT ;  /* 0x0000000a0b00720c */ /* 0x000fe20003f44070 */
[----:B------:R-:W-:-:S03]  /*a300*/  IMAD.HI.U32 R19, R13, R21, RZ ;  /* 0x000000150d137227 */ /* 0x000fc600078e00ff */
[----:B------:R0:W-:Y:S01]  /*a310*/  STL [R1+0x848], R0 ;  /* 0x0008480001007387 */ /* 0x0001e20000100800 */
[----:B------:R-:W-:-:S04]  /*a320*/  IMAD.HI.U32 R17, R13, R18, RZ ;  /* 0x000000120d117227 */ /* 0x000fc800078e00ff */
[----:B------:R-:W-:Y:S02]  /*a330*/  IMAD.MOV R19, RZ, RZ, -R19 ;  /* 0x000000ffff137224 */ /* 0x000fe400078e0a13 */
[C---:B------:R-:W-:Y:S02]  /*a340*/  IMAD R22, R11.reuse, R23, R22 ;  /* 0x000000170b167224 */ /* 0x040fe400078e0216 */
[----:B------:R-:W-:Y:S02]  /*a350*/  IMAD.MOV R17, RZ, RZ, -R17 ;  /* 0x000000ffff117224 */ /* 0x000fe400078e0a11 */
[----:B0-----:R-:W-:Y:S02]  /*a360*/  IMAD.MOV.U32 R0, RZ, RZ, R16 ;  /* 0x000000ffff007224 */ /* 0x001fe400078e0010 */
[----:B------:R-:W-:Y:S01]  /*a370*/  @!P2 IMAD.IADD R10, R10, 0x1, -R11 ;  /* 0x000000010a0aa824 */ /* 0x000fe200078e0a0b */
[C---:B------:R-:W-:Y:S01]  /*a380*/  ISETP.GT.U32.AND P2, PT, R11.reuse, R22, PT ;  /* 0x000000160b00720c */ /* 0x040fe20003f44070 */
[----:B------:R-:W-:Y:S01]  /*a390*/  @!P3 IMAD.MOV R0, RZ, RZ, -R0 ;  /* 0x000000ffff00b224 */ /* 0x000fe200078e0a00 */
[C---:B------:R-:W-:Y:S01]  /*a3a0*/  ISETP.GT.U32.AND P3, PT, R11.reuse, R4, PT ;  /* 0x000000040b00720c */ /* 0x040fe20003f64070 */
[----:B------:R-:W-:-:S02]  /*a3b0*/  IMAD R21, R11, R19, R21 ;  /* 0x000000130b157224 */ /* 0x000fc400078e0215 */
[----:B------:R-:W-:Y:S01]  /*a3c0*/  VIADD R6, R12, 0x18e ;  /* 0x0000018e0c067836 */ /* 0x000fe20000000000 */
[----:B------:R0:W-:Y:S01]  /*a3d0*/  STL [R1+0x864], R0 ;  /* 0x0008640001007387 */ /* 0x0001e20000100800 */
[C---:B------:R-:W-:Y:S02]  /*a3e0*/  IMAD R18, R11.reuse, R17, R18 ;  /* 0x000000110b127224 */ /* 0x040fe400078e0212 */
[----:B------:R-:W-:Y:S01]  /*a3f0*/  @!P0 IMAD.MOV R15, RZ, RZ, -R15 ;  /* 0x000000ffff0f8224 */ /* 0x000fe200078e0a0f */
[----:B------:R-:W-:Y:S01]  /*a400*/  ISETP.GT.U32.AND P0, PT, R11, R21, PT ;  /* 0x000000150b00720c */ /* 0x000fe20003f04070 */
[--C-:B------:R-:W-:Y:S01]  /*a410*/  @!P5 IMAD.IADD R3, R3, 0x1, -R11.reuse ;  /* 0x000000010303d824 */ /* 0x100fe200078e0a0b */
[----:B------:R-:W-:Y:S01]  /*a420*/  IABS R20, R6 ;  /* 0x0000000600147213 */ /* 0x000fe20000000000 */
[----:B------:R-:W-:Y:S01]  /*a430*/  @!P2 IMAD.IADD R22, R22, 0x1, -R11 ;  /* 0x000000011616a824 */ /* 0x000fe200078e0a0b */
[----:B------:R-:W-:Y:S01]  /*a440*/  ISETP.GT.U32.AND P5, PT, R11, R18, PT ;  /* 0x000000120b00720c */ /* 0x000fe20003fa4070 */
[----:B------:R-:W-:Y:S01]  /*a450*/  STL [R1+0xb0], R15 ;  /* 0x0000b00f01007387 */ /* 0x000fe20000100800 */
[----:B0-----:R-:W-:Y:S01]  /*a460*/  IMAD.MOV.U32 R0, RZ, RZ, R10 ;  /* 0x000000ffff007224 */ /* 0x001fe200078e000a */
[----:B------:R-:W-:Y:S01]  /*a470*/  ISETP.GE.AND P2, PT, R8, RZ, PT ;  /* 0x000000ff0800720c */ /* 0x000fe20003f46270 */
[----:B------:R-:W-:Y:S01]  /*a480*/  IMAD.HI.U32 R10, R13, R20, RZ ;  /* 0x000000140d0a7227 */ /* 0x000fe200078e00ff */
[----:B------:R-:W-:-:S03]  /*a490*/  LOP3.LUT R8, R14, 0x192, RZ, 0xfc, !PT ;  /* 0x000001920e087812 */ /* 0x000fc600078efcff */
[----:B------:R-:W-:Y:S01]  /*a4a0*/  @!P1 IMAD.MOV R0, RZ, RZ, -R0 ;  /* 0x000000ffff009224 */ /* 0x000fe200078e0a00 */
[----:B------:R-:W-:Y:S01]  /*a4b0*/  ISETP.GE.AND P1, PT, R7, RZ, PT ;  /* 0x000000ff0700720c */ /* 0x000fe20003f26270 */
[----:B------:R-:W-:Y:S01]  /*a4c0*/  IMAD.MOV R10, RZ, RZ, -R10 ;  /* 0x000000ffff0a7224 */ /* 0x000fe200078e0a0a */
[----:B------:R-:W-:Y:S01]  /*a4d0*/  LOP3.LUT R7, R14, 0x190, RZ, 0xfc, !PT ;  /* 0x000001900e077812 */ /* 0x000fe200078efcff */
[--C-:B------:R-:W-:Y:S01]  /*a4e0*/  @!P3 IMAD.IADD R4, R4, 0x1, -R11.reuse ;  /* 0x000000010404b824 */ /* 0x100fe200078e0a0b */
[----:B------:R0:W-:Y:S01]  /*a4f0*/  STL [R1+0x9c], R0 ;  /* 0x00009c0001007387 */ /* 0x0001e20000100800 */
[----:B------:R-:W-:Y:S01]  /*a500*/  ISETP.GE.AND P3, PT, R9, RZ, PT ;  /* 0x000000ff0900720c */ /* 0x000fe20003f66270 */
[--C-:B------:R-:W-:Y:S01]  /*a510*/  @!P0 IMAD.IADD R21, R21, 0x1, -R11.reuse ;  /* 0x0000000115158824 */ /* 0x100fe200078e0a0b */
[C---:B------:R-:W-:Y:S01]  /*a520*/  ISETP.GT.U32.AND P0, PT, R11.reuse, R22, PT ;  /* 0x000000160b00720c */ /* 0x040fe20003f04070 */
[C---:B------:R-:W-:Y:S01]  /*a530*/  IMAD R9, R11.reuse, R10, R20 ;  /* 0x0000000a0b097224 */ /* 0x040fe200078e0214 */
[----:B------:R-:W-:Y:S01]  /*a540*/  IABS R10, R7 ;  /* 0x00000007000a7213 */ /* 0x000fe20000000000 */
[----:B------:R-:W-:Y:S01]  /*a550*/  @!P5 IMAD.IADD R18, R18, 0x1, -R11 ;  /* 0x000000011212d824 */ /* 0x000fe200078e0a0b */
[----:B------:R-:W-:Y:S01]  /*a560*/  ISETP.GT.U32.AND P5, PT, R11, R21, PT ;  /* 0x000000150b00720c */ /* 0x000fe20003fa4070 */
[----:B0-----:R-:W-:Y:S01]  /*a570*/  IMAD.MOV.U32 R0, RZ, RZ, R3 ;  /* 0x000000ffff007224 */ /* 0x001fe200078e0003 */
[----:B------:R-:W-:Y:S01]  /*a580*/  IABS R3, R8 ;  /* 0x0000000800037213 */ /* 0x000fe20000000000 */
[----:B------:R-:W-:-:S04]  /*a590*/  IMAD.HI.U32 R15, R13, R10, RZ ;  /* 0x0000000a0d0f7227 */ /* 0x000fc800078e00ff */
[----:B------:R-:W-:Y:S01]  /*a5a0*/  @!P4 IMAD.MOV R0, RZ, RZ, -R0 ;  /* 0x000000ffff00c224 */ /* 0x000fe200078e0a00 */
[C---:B------:R-:W-:Y:S01]  /*a5b0*/  ISETP.GT.U32.AND P4, PT, R11.reuse, R18, PT ;  /* 0x000000120b00720c */ /* 0x040fe20003f84070 */
[----:B------:R-:W-:Y:S02]  /*a5c0*/  IMAD.MOV R15, RZ, RZ, -R15 ;  /* 0x000000ffff0f7224 */ /* 0x000fe400078e0a0f */
[--C-:B------:R-:W-:Y:S01]  /*a5d0*/  @!P0 IMAD.IADD R22, R22, 0x1, -R11.reuse ;  /* 0x0000000116168824 */ /* 0x100fe200078e0a0b */
[----:B------:R0:W-:Y:S01]  /*a5e0*/  STL [R1+0x850], R0 ;  /* 0x0008500001007387 */ /* 0x0001e20000100800 */
[----:B------:R-:W-:Y:S01]  /*a5f0*/  ISETP.GE.AND P0, PT, R6, RZ, PT ;  /* 0x000000ff0600720c */ /* 0x000fe20003f06270 */
[----:B------:R-:W-:Y:S02]  /*a600*/  IMAD R10, R11, R15, R10 ;  /* 0x0000000f0b0a7224 */ /* 0x000fe400078e020a */
[----:B------:R-:W-:Y:S01]  /*a610*/  @!P5 IMAD.IADD R21, R21, 0x1, -R11 ;  /* 0x000000011515d824 */ /* 0x000fe200078e0a0b */
[----:B------:R-:W-:-:S02]  /*a620*/  ISETP.GE.AND P5, PT, R7, RZ, PT ;  /* 0x000000ff0700720c */ /* 0x000fc40003fa6270 */
[C---:B------:R-:W-:Y:S01]  /*a630*/  LOP3.LUT R7, R14.reuse, 0x198, RZ, 0xfc, !PT ;  /* 0x000001980e077812 */ /* 0x040fe200078efcff */
[----:B------:R-:W-:Y:S02]  /*a640*/  IMAD.MOV.U32 R23, RZ, RZ, R21 ;  /* 0x000000ffff177224 */ /* 0x000fe400078e0015 */
[----:B0-----:R-:W-:Y:S01]  /*a650*/  IMAD.MOV.U32 R0, RZ, RZ, R4 ;  /* 0x000000ffff007224 */ /* 0x001fe200078e0004 */
[----:B------:R-:W-:Y:S01]  /*a660*/  IABS R16, R7 ;  /* 0x0000000700107213 */ /* 0x000fe20000000000 */
[----:B------:R-:W-:Y:S01]  /*a670*/  IMAD.MOV.U32 R4, RZ, RZ, R3 ;  /* 0x000000ffff047224 */ /* 0x000fe200078e0003 */
[----:B------:R-:W-:Y:S01]  /*a680*/  LOP3.LUT R3, R14, 0x194, RZ, 0xfc, !PT ;  /* 0x000001940e037812 */ /* 0x000fe200078efcff */
[----:B------:R-:W-:Y:S01]  /*a690*/  @!P6 IMAD.MOV R0, RZ, RZ, -R0 ;  /* 0x000000ffff00e224 */ /* 0x000fe200078e0a00 */
[----:B------:R-:W-:Y:S01]  /*a6a0*/  ISETP.GT.U32.AND P6, PT, R11, R9, PT ;  /* 0x000000090b00720c */ /* 0x000fe20003fc4070 */
[----:B------:R-:W-:Y:S01]  /*a6b0*/  IMAD.HI.U32 R6, R13, R4, RZ ;  /* 0x000000040d067227 */ /* 0x000fe200078e00ff */
[----:B------:R-:W-:-:S02]  /*a6c0*/  IABS R17, R3 ;  /* 0x0000000300117213 */ /* 0x000fc40000000000 */
[----:B------:R0:W-:Y:S01]  /*a6d0*/  STL [R1+0x84c], R0 ;  /* 0x00084c0001007387 */ /* 0x0001e20000100800 */
[----:B------:R-:W-:Y:S01]  /*a6e0*/  @!P4 IMAD.IADD R18, R18, 0x1, -R11 ;  /* 0x000000011212c824 */ /* 0x000fe200078e0a0b */
[----:B------:R-:W-:Y:S01]  /*a6f0*/  ISETP.GT.U32.AND P4, PT, R11, R10, PT ;  /* 0x0000000a0b00720c */ /* 0x000fe20003f84070 */
[----:B------:R-:W-:Y:S02]  /*a700*/  IMAD.MOV R6, RZ, RZ, -R6 ;  /* 0x000000ffff067224 */ /* 0x000fe400078e0a06 */
[----:B------:R-:W-:Y:S02]  /*a710*/  @!P3 IMAD.MOV R23, RZ, RZ, -R23 ;  /* 0x000000ffff17b224 */ /* 0x000fe400078e0a17 */
[----:B------:R-:W-:-:S04]  /*a720*/  IMAD.HI.U32 R19, R13, R17, RZ ;  /* 0x000000110d137227 */ /* 0x000fc800078e00ff */
[--C-:B------:R-:W-:Y:S01]  /*a730*/  @!P6 IMAD.IADD R9, R9, 0x1, -R11.reuse ;  /* 0x000000010909e824 */ /* 0x100fe200078e0a0b */
[----:B------:R-:W-:Y:S01]  /*a740*/  ISETP.GE.AND P6, PT, R8, RZ, PT ;  /* 0x000000ff0800720c */ /* 0x000fe20003fc6270 */
[C---:B------:R-:W-:Y:S01]  /*a750*/  IMAD R8, R11.reuse, R6, R4 ;  /* 0x000000060b087224 */ /* 0x040fe200078e0204 */
[C---:B------:R-:W-:Y:S01]  /*a760*/  LOP3.LUT R6, R14.reuse, 0x196, RZ, 0xfc, !PT ;  /* 0x000001960e067812 */ /* 0x040fe200078efcff */
[----:B0-----:R-:W-:Y:S01]  /*a770*/  IMAD.MOV.U32 R0, RZ, RZ, R22 ;  /* 0x000000ffff007224 */ /* 0x001fe200078e0016 */
[----:B------:R-:W-:Y:S01]  /*a780*/  LOP3.LUT R4, R14, 0x19a, RZ, 0xfc, !PT ;  /* 0x0000019a0e047812 */ /* 0x000fe200078efcff */
[----:B------:R-:W-:Y:S01]  /*a790*/  @!P4 IMAD.IADD R10, R10, 0x1, -R11 ;  /* 0x000000010a0ac824 */ /* 0x000fe200078e0a0b */
[C---:B------:R-:W-:Y:S01]  /*a7a0*/  ISETP.GT.U32.AND P3, PT, R11.reuse, R8, PT ;  /* 0x000000080b00720c */ /* 0x040fe20003f64070 */
[----:B------:R-:W-:Y:S01]  /*a7b0*/  @!P1 IMAD.MOV R0, RZ, RZ, -R0 ;  /* 0x000000ffff009224 */ /* 0x000fe200078e0a00 */
[----:B------:R-:W-:Y:S01]  /*a7c0*/  ISETP.GT.U32.AND P4, PT, R11, R9, PT ;  /* 0x000000090b00720c */ /* 0x000fe20003f84070 */
[----:B------:R-:W-:Y:S01]  /*a7d0*/  IMAD.MOV R19, RZ, RZ, -R19 ;  /* 0x000000ffff137224 */ /* 0x000fe200078e0a13 */
[----:B------:R-:W-:-:S02]  /*a7e0*/  IABS R20, R6 ;  /* 0x0000000600147213 */ /* 0x000fc40000000000 */
[----:B------:R0:W-:Y:S01]  /*a7f0*/  STL [R1+0x94], R0 ;  /* 0x0000940001007387 */ /* 0x0001e20000100800 */
[----:B------:R-:W-:Y:S02]  /*a800*/  ISETP.GT.U32.AND P1, PT, R11, R10, PT ;  /* 0x0000000a0b00720c */ /* 0x000fe40003f24070 */
[----:B------:R-:W-:Y:S01]  /*a810*/  IABS R15, R4 ;  /* 0x00000004000f7213 */ /* 0x000fe20000000000 */
[----:B------:R-:W-:Y:S03]  /*a820*/  STL [R1+0x84], R23 ;  /* 0x0000841701007387 */ /* 0x000fe60000100800 */
[--C-:B------:R-:W-:Y:S02]  /*a830*/  @!P3 IMAD.IADD R8, R8, 0x1, -R11.reuse ;  /* 0x000000010808b824 */ /* 0x100fe400078e0a0b */
[----:B------:R-:W-:Y:S02]  /*a840*/  @!P4 IMAD.IADD R9, R9, 0x1, -R11 ;  /* 0x000000010909c824 */ /* 0x000fe400078e0a0b */
[----:B0-----:R-:W-:Y:S01]  /*a850*/  IMAD.MOV.U32 R0, RZ, RZ, R18 ;  /* 0x000000ffff007224 */ /* 0x001fe200078e0012 */
[----:B------:R-:W-:Y:S01]  /*a860*/  ISETP.GT.U32.AND P3, PT, R11, R8, PT ;  /* 0x000000080b00720c */ /* 0x000fe20003f64070 */
[----:B------:R-:W-:-:S02]  /*a870*/  IMAD.MOV.U32 R18, RZ, RZ, R20 ;  /* 0x000000ffff127224 */ /* 0x000fc400078e0014 */
[----:B------:R-:W-:Y:S01]  /*a880*/  @!P2 IMAD.MOV R0, RZ, RZ, -R0 ;  /* 0x000000ffff00a224 */ /* 0x000fe200078e0a00 */
[----:B------:R-:W-:Y:S01]  /*a890*/  ISETP.GE.AND P2, PT, R3, RZ, PT ;  /* 0x000000ff0300720c */ /* 0x000fe20003f46270 */
[----:B------:R-:W-:Y:S02]  /*a8a0*/  IMAD R3, R11, R19, R17 ;  /* 0x000000130b037224 */ /* 0x000fe400078e0211 */
[----:B------:R-:W-:Y:S01]  /*a8b0*/  IMAD.HI.U32 R19, R13, R16, RZ ;  /* 0x000000100d137227 */ /* 0x000fe200078e00ff */
[----:B------:R0:W-:Y:S02]  /*a8c0*/  STL [R1+0x830], R0 ;  /* 0x0008300001007387 */ /* 0x0001e40000100800 */
[----:B------:R-:W-:Y:S01]  /*a8d0*/  ISETP.GT.U32.AND P4, PT, R11, R3, PT ;  /* 0x000000030b00720c */ /* 0x000fe20003f84070 */
[----:B------:R-:W-:-:S04]  /*a8e0*/  IMAD.HI.U32 R20, R13, R18, RZ ;  /* 0x000000120d147227 */ /* 0x000fc800078e00ff */
[----:B------:R-:W-:-:S04]  /*a8f0*/  IMAD.HI.U32 R17, R13, R15, RZ ;  /* 0x0000000f0d117227 */ /* 0x000fc800078e00ff */
[----:B0-----:R-:W-:Y:S02]  /*a900*/  IMAD.MOV.U32 R0, RZ, RZ, R9 ;  /* 0x000000ffff007224 */ /* 0x001fe400078e0009 */
[----:B------:R-:W-:Y:S02]  /*a910*/  IMAD.MOV R19, RZ, RZ, -R19 ;  /* 0x000000ffff137224 */ /* 0x000fe400078e0a13 */
[----:B------:R-:W-:Y:S02]  /*a920*/  @!P0 IMAD.MOV R0, RZ, RZ, -R0 ;  /* 0x000000ffff008224 */ /* 0x000fe400078e0a00 */
[----:B------:R-:W-:Y:S02]  /*a930*/  IMAD.MOV R20, RZ, RZ, -R20 ;  /* 0x000000ffff147224 */ /* 0x000fe400078e0a14 */
[----:B------:R-:W-:Y:S01]  /*a940*/  IMAD.MOV R17, RZ, RZ, -R17 ;  /* 0x000000ffff117224 */ /* 0x000fe200078e0a11 */
[----:B------:R0:W-:Y:S01]  /*a950*/  STL [R1+0x808], R0 ;  /* 0x0008080001007387 */ /* 0x0001e20000100800 */
[----:B------:R-:W-:-:S02]  /*a960*/  IMAD R16, R11, R19, R16 ;  /* 0x000000130b107224 */ /* 0x000fc400078e0210 */
[--C-:B------:R-:W-:Y:S02]  /*a970*/  @!P3 IMAD.IADD R8, R8, 0x1, -R11.reuse ;  /* 0x000000010808b824 */ /* 0x100fe400078e0a0b */
[--C-:B------:R-:W-:Y:S01]  /*a980*/  @!P4 IMAD.IADD R3, R3, 0x1, -R11.reuse ;  /* 0x000000010303c824 */ /* 0x100fe200078e0a0b */
[C---:B------:R-:W-:Y:S01]  /*a990*/  ISETP.GT.U32.AND P3, PT, R11.reuse, R16, PT ;  /* 0x000000100b00720c */ /* 0x040fe20003f64070 */
[----:B------:R-:W-:Y:S01]  /*a9a0*/  @!P1 IMAD.IADD R10, R10, 0x1, -R11 ;  /* 0x000000010a0a9824 */ /* 0x000fe200078e0a0b */
[----:B------:R-:W-:Y:S01]  /*a9b0*/  ISETP.GE.AND P1, PT, R6, RZ, PT ;  /* 0x000000ff0600720c */ /* 0x000fe20003f26270 */
[C---:B------:R-:W-:Y:S01]  /*a9c0*/  IMAD R18, R11.reuse, R20, R18 ;  /* 0x000000140b127224 */ /* 0x040fe200078e0212 */
[C---:B------:R-:W-:Y:S01]  /*a9d0*/  LOP3.LUT R6, R14.reuse, 0x19c, RZ, 0xfc, !PT ;  /* 0x0000019c0e067812 */ /* 0x040fe200078efcff */
[C---:B------:R-:W-:Y:S01]  /*a9e0*/  IMAD R9, R11.reuse, R17, R15 ;  /* 0x000000110b097224 */ /* 0x040fe200078e020f */
[C---:B------:R-:W-:Y:S01]  /*a9f0*/  ISETP.GT.U32.AND P4, PT, R11.reuse, R3, PT ;  /* 0x000000030b00720c */ /* 0x040fe20003f84070 */
[----:B0-----:R-:W-:Y:S01]  /*aa00*/  IMAD.MOV.U32 R0, RZ, RZ, R8 ;  /* 0x000000ffff007224 */ /* 0x001fe200078e0008 */
[----:B------:R-:W-:Y:S01]  /*aa10*/  IABS R19, R6 ;  /* 0x0000000600137213 */ /* 0x000fe20000000000 */
[----:B------:R-:W-:Y:S01]  /*aa20*/  IMAD.MOV.U32 R17, RZ, RZ, R10 ;  /* 0x000000ffff117224 */ /* 0x000fe200078e000a */
[C---:B------:R-:W-:Y:S01]  /*aa30*/  ISETP.GT.U32.AND P0, PT, R11.reuse, R18, PT ;  /* 0x000000120b00720c */ /* 0x040fe20003f04070 */
[----:B------:R-:W-:Y:S01]  /*aa40*/  @!P6 IMAD.MOV R0, RZ, RZ, -R0 ;  /* 0x000000ffff00e224 */ /* 0x000fe200078e0a00 */
[----:B------:R-:W-:Y:S01]  /*aa50*/  ISETP.GT.U32.AND P6, PT, R11, R9, PT ;  /* 0x000000090b00720c */ /* 0x000fe20003fc4070 */
[----:B------:R-:W-:Y:S01]  /*aa60*/  IMAD.MOV.U32 R15, RZ, RZ, R19 ;  /* 0x000000ffff0f7224 */ /* 0x000fe200078e0013 */
[----:B------:R-:W-:Y:S01]  /*aa70*/  LOP3.LUT R8, R14, 0x1a4, RZ, 0xfc, !PT ;  /* 0x000001a40e087812 */ /* 0x000fe200078efcff */
[----:B------:R-:W-:-:S02]  /*aa80*/  VIADD R19, R12, 0x19e ;  /* 0x0000019e0c137836 */ /* 0x000fc40000000000 */
[----:B------:R-:W-:Y:S01]  /*aa90*/  @!P5 IMAD.MOV R17, RZ, RZ, -R17 ;  /* 0x000000ffff11d224 */ /* 0x000fe200078e0a11 */
[----:B------:R-:W-:Y:S01]  /*aaa0*/  ISETP.GE.AND P5, PT, R7, RZ, PT ;  /* 0x000000ff0700720c */ /* 0x000fe20003fa6270 */
[--C-:B------:R-:W-:Y:S01]  /*aab0*/  @!P3 IMAD.IADD R16, R16, 0x1, -R11.reuse ;  /* 0x000000011010b824 */ /* 0x100fe200078e0a0b */
[----:B------:R-:W-:Y:S01]  /*aac0*/  IABS R7, R19 ;  /* 0x0000001300077213 */ /* 0x000fe20000000000 */
[--C-:B------:R-:W-:Y:S01]  /*aad0*/  @!P4 IMAD.IADD R3, R3, 0x1, -R11.reuse ;  /* 0x000000010303c824 */ /* 0x100fe200078e0a0b */
[----:B------:R-:W-:Y:S01]  /*aae0*/  STL [R1+0x6c], R17 ;  /* 0x00006c1101007387 */ /* 0x000fe20000100800 */
[--C-:B------:R-:W-:Y:S01]  /*aaf0*/  @!P0 IMAD.IADD R18, R18, 0x1, -R11.reuse ;  /* 0x0000000112128824 */ /* 0x100fe200078e0a0b */
[----:B------:R-:W-:Y:S01]  /*ab00*/  ISETP.GE.AND P4, PT, R4, RZ, PT ;  /* 0x000000ff0400720c */ /* 0x000fe20003f86270 */
[----:B------:R-:W-:Y:S01]  /*ab10*/  @!P6 IMAD.IADD R9, R9, 0x1, -R11 ;  /* 0x000000010909e824 */ /* 0x000fe200078e0a0b */
[----:B------:R0:W-:Y:S01]  /*ab20*/  STL [R1+0x68], R0 ;  /* 0x0000680001007387 */ /* 0x0001e20000100800 */
[----:B------:R-:W-:Y:S01]  /*ab30*/  ISETP.GT.U32.AND P6, PT, R11, R16, PT ;  /* 0x000000100b00720c */ /* 0x000fe20003fc4070 */
[----:B------:R-:W-:Y:S01]  /*ab40*/  IMAD.HI.U32 R10, R13, R15, RZ ;  /* 0x0000000f0d0a7227 */ /* 0x000fe200078e00ff */
[----:B------:R-:W-:-:S02]  /*ab50*/  ISETP.GT.U32.AND P3, PT, R11, R18, PT ;  /* 0x000000120b00720c */ /* 0x000fc40003f64070 */
[----:B------:R-:W-:Y:S01]  /*ab60*/  ISETP.GE.AND P0, PT, R6, RZ, PT ;  /* 0x000000ff0600720c */ /* 0x000fe20003f06270 */
[----:B------:R-:W-:Y:S01]  /*ab70*/  IMAD.MOV R10, RZ, RZ, -R10 ;  /* 0x000000ffff0a7224 */ /* 0x000fe200078e0a0a */
[----:B------:R-:W-:Y:S01]  /*ab80*/  LOP3.LUT R6, R14, 0x1a2, RZ, 0xfc, !PT ;  /* 0x000001a20e067812 */ /* 0x000fe200078efcff */
[----:B0-----:R-:W-:-:S03]  /*ab90*/  IMAD.MOV.U32 R0, RZ, RZ, R3 ;  /* 0x000000ffff007224 */ /* 0x001fc600078e0003 */
[----:B------:R-:W-:Y:S01]  /*aba0*/  IABS R17, R6 ;  /* 0x0000000600117213 */ /* 0x000fe20000000000 */
[----:B------:R-:W-:-:S04]  /*abb0*/  IMAD.HI.U32 R3, R13, R7, RZ ;  /* 0x000000070d037227 */ /* 0x000fc800078e00ff */
[----:B------:R-:W-:Y:S02]  /*abc0*/  IMAD.MOV R3, RZ, RZ, -R3 ;  /* 0x000000ffff037224 */ /* 0x000fe400078e0a03 */
[C---:B------:R-:W-:Y:S01]  /*abd0*/  IMAD R4, R11.reuse, R10, R15 ;  /* 0x0000000a0b047224 */ /* 0x040fe200078e020f */
[----:B------:R-:W-:Y:S01]  /*abe0*/  LOP3.LUT R10, R14, 0x1a0, RZ, 0xfc, !PT ;  /* 0x000001a00e0a7812 */ /* 0x000fe200078efcff */
[C---:B------:R-:W-:Y:S01]  /*abf0*/  IMAD R3, R11.reuse, R3, R7 ;  /* 0x000000030b037224 */ /* 0x040fe200078e0207 */
[----:B------:R-:W-:Y:S01]  /*ac00*/  IABS R7, R8 ;  /* 0x0000000800077213 */ /* 0x000fe20000000000 */
[--C-:B------:R-:W-:Y:S01]  /*ac10*/  @!P6 IMAD.IADD R16, R16, 0x1, -R11.reuse ;  /* 0x000000011010e824 */ /* 0x100fe200078e0a0b */
[----:B------:R-:W-:Y:S01]  /*ac20*/  IABS R15, R10 ;  /* 0x0000000a000f7213 */ /* 0x000fe20000000000 */
[----:B------:R-:W-:Y:S01]  /*ac30*/  @!P3 IMAD.IADD R18, R18, 0x1, -R11 ;  /* 0x000000011212b824 */ /* 0x000fe200078e0a0b */
[C---:B------:R-:W-:Y:S01]  /*ac40*/  ISETP.GT.U32.AND P6, PT, R11.reuse, R3, PT ;  /* 0x000000030b00720c */ /* 0x040fe20003fc4070 */
[----:B------:R-:W-:Y:S01]  /*ac50*/  @!P2 IMAD.MOV R0, RZ, RZ, -R0 ;  /* 0x000000ffff00a224 */ /* 0x000fe200078e0a00 */
[----:B------:R-:W-:Y:S01]  /*ac60*/  ISETP.GT.U32.AND P3, PT, R11, R4, PT ;  /* 0x000000040b00720c */ /* 0x000fe20003f64070 */
[----:B------:R-:W-:Y:S01]  /*ac70*/  IMAD.HI.U32 R20, R13, R15, RZ ;  /* 0x0000000f0d147227 */ /* 0x000fe200078e00ff */
[----:B------:R-:W-:-:S02]  /*ac80*/  ISETP.GT.U32.AND P2, PT, R11, R9, PT ;  /* 0x000000090b00720c */ /* 0x000fc40003f44070 */
[----:B------:R0:W-:Y:S01]  /*ac90*/  STL [R1+0x804], R0 ;  /* 0x0008040001007387 */ /* 0x0001e20000100800 */
[----:B------:R-:W-:Y:S02]  /*aca0*/  IMAD.MOV.U32 R21, RZ, RZ, R18 ;  /* 0x000000ffff157224 */ /* 0x000fe400078e0012 */
[----:B------:R-:W-:Y:S02]  /*acb0*/  IMAD.MOV R20, RZ, RZ, -R20 ;  /* 0x000000ffff147224 */ /* 0x000fe400078e0a14 */
[----:B------:R-:W-:Y:S02]  /*acc0*/  @!P1 IMAD.MOV R21, RZ, RZ, -R21 ;  /* 0x000000ffff159224 */ /* 0x000fe400078e0a15 */
[--C-:B------:R-:W-:Y:S02]  /*acd0*/  @!P6 IMAD.IADD R3, R3, 0x1, -R11.reuse ;  /* 0x000000010303e824 */ /* 0x100fe400078e0a0b */
[----:B------:R-:W-:Y:S01]  /*ace0*/  @!P3 IMAD.IADD R4, R4, 0x1, -R11 ;  /* 0x000000010404b824 */ /* 0x000fe200078e0a0b */
[----:B------:R-:W-:Y:S01]  /*acf0*/  ISETP.GE.AND P3, PT, R10, RZ, PT ;  /* 0x000000ff0a00720c */ /* 0x000fe20003f66270 */
[----:B------:R-:W-:Y:S01]  /*ad00*/  IMAD.HI.U32 R10, R13, R7, RZ ;  /* 0x000000070d0a7227 */ /* 0x000fe200078e00ff */
[C---:B------:R-:W-:Y:S01]  /*ad10*/  ISETP.GT.U32.AND P6, PT, R11.reuse, R3, PT ;  /* 0x000000030b00720c */ /* 0x040fe20003fc4070 */
[----:B------:R-:W-:Y:S01]  /*ad20*/  STL [R1+0x810], R21 ;  /* 0x0008101501007387 */ /* 0x000fe20000100800 */
[----:B------:R-:W-:Y:S01]  /*ad30*/  ISETP.GT.U32.AND P1, PT, R11, R4, PT ;  /* 0x000000040b00720c */ /* 0x000fe20003f24070 */
[----:B0-----:R-:W-:-:S02]  /*ad40*/  IMAD.MOV.U32 R0, RZ, RZ, R16 ;  /* 0x000000ffff007224 */ /* 0x001fc400078e0010 */
[C---:B------:R-:W-:Y:S02]  /*ad50*/  IMAD R15, R11.reuse, R20, R15 ;  /* 0x000000140b0f7224 */ /* 0x040fe400078e020f */
[----:B------:R-:W-:Y:S02]  /*ad60*/  IMAD.MOV R10, RZ, RZ, -R10 ;  /* 0x000000ffff0a7224 */ /* 0x000fe400078e0a0a */
[----:B------:R-:W-:Y:S01]  /*ad70*/  @!P5 IMAD.MOV R0, RZ, RZ, -R0 ;  /* 0x000000ffff00d224 */ /* 0x000fe200078e0a00 */
[----:B------:R-:W-:Y:S01]  /*ad80*/  ISETP.GT.U32.AND P5, PT, R11, R15, PT ;  /* 0x0000000f0b00720c */ /* 0x000fe20003fa4070 */
[----:B------:R-:W-:Y:S01]  /*ad90*/  @!P2 IMAD.IADD R9, R9, 0x1, -R11 ;  /* 0x000000010909a824 */ /* 0x000fe200078e0a0b */
[----:B------:R-:W-:Y:S01]  /*ada0*/  ISETP.GE.AND P2, PT, R19, RZ, PT ;  /* 0x000000ff1300720c */ /* 0x000fe20003f46270 */
[----:B------:R-:W-:Y:S01]  /*adb0*/  IMAD R7, R11, R10, R7 ;  /* 0x0000000a0b077224 */ /* 0x000fe200078e0207 */
[----:B------:R0:W-:Y:S01]  /*adc0*/  STL [R1+0x5c], R0 ;  /* 0x00005c0001007387 */ /* 0x0001e20000100800 */
[--C-:B------:R-:W-:Y:S01]  /*add0*/  @!P6 IMAD.IADD R3, R3, 0x1, -R11.reuse ;  /* 0x000000010303e824 */ /* 0x100fe200078e0a0b */
[----:B------:R-:W-:Y:S01]  /*ade0*/  LOP3.LUT R10, R14, 0x1a6, RZ, 0xfc, !PT ;  /* 0x000001a60e0a7812 */ /* 0x000fe200078efcff */
[----:B------:R-:W-:Y:S01]  /*adf0*/  @!P1 IMAD.IADD R4, R4, 0x1, -R11 ;  /* 0x0000000104049824 */ /* 0x000fe200078e0a0b */
[----:B------:R-:W-:Y:S01]  /*ae00*/  ISETP.GT.U32.AND P6, PT, R11, R7, PT ;  /* 0x000000070b00720c */ /* 0x000fe20003fc4070 */
[----:B------:R-:W-:Y:S01]  /*ae10*/  IMAD.HI.U32 R19, R13, R17, RZ ;  /* 0x000000110d137227 */ /* 0x000fe200078e00ff */
[----:B------:R-:W-:-:S02]  /*ae20*/  IABS R16, R10 ;  /* 0x0000000a00107213 */ /* 0x000fc40000000000 */
[----:B------:R-:W-:Y:S01]  /*ae30*/  ISETP.GE.AND P1, PT, R6, RZ, PT ;  /* 0x000000ff0600720c */ /* 0x000fe20003f26270 */
[----:B------:R-:W-:Y:S01]  /*ae40*/  @!P5 IMAD.IADD R15, R15, 0x1, -R11 ;  /* 0x000000010f0fd824 */ /* 0x000fe200078e0a0b */
[----:B------:R-:W-:Y:S01]  /*ae50*/  ISETP.GE.AND P5, PT, R8, RZ, PT ;  /* 0x000000ff0800720c */ /* 0x000fe20003fa6270 */
[----:B0-----:R-:W-:Y:S01]  /*ae60*/  IMAD.MOV.U32 R0, RZ, RZ, R9 ;  /* 0x000000ffff007224 */ /* 0x001fe200078e0009 */
[C---:B------:R-:W-:Y:S01]  /*ae70*/  LOP3.LUT R9, R14.reuse, 0x1a8, RZ, 0xfc, !PT ;  /* 0x000001a80e097812 */ /* 0x040fe200078efcff */
[----:B------:R-:W-:Y:S01]  /*ae80*/  IMAD.MOV R19, RZ, RZ, -R19 ;  /* 0x000000ffff137224 */ /* 0x000fe200078e0a13 */
[C---:B------:R-:W-:Y:S01]  /*ae90*/  LOP3.LUT R8, R14.reuse, 0x1ac, RZ, 0xfc, !PT ;  /* 0x000001ac0e087812 */ /* 0x040fe200078efcff */
[----:B------:R-:W-:Y:S01]  /*aea0*/  @!P4 IMAD.MOV R0, RZ, RZ, -R0 ;  /* 0x000000ffff00c224 */ /* 0x000fe200078e0a00 */
[----:B------:R-:W-:Y:S01]  /*aeb0*/  IABS R18, R9 ;  /* 0x0000000900127213 */ /* 0x000fe20000000000 */
[----:B------:R-:W-:Y:S02]  /*aec0*/  IMAD.MOV.U32 R6, RZ, RZ, R16 ;  /* 0x000000ffff067224 */ /* 0x000fe400078e0010 */
[----:B------:R-:W-:Y:S01]  /*aed0*/  @!P6 IMAD.IADD R7, R7, 0x1, -R11 ;  /* 0x000000010707e824 */ /* 0x000fe200078e0a0b */
[----:B------:R0:W-:Y:S01]  /*aee0*/  STL [R1+0x58], R0 ;  /* 0x0000580001007387 */ /* 0x0001e20000100800 */
[----:B------:R-:W-:Y:S01]  /*aef0*/  IMAD R17, R11, R19, R17 ;  /* 0x000000130b117224 */ /* 0x000fe200078e0211 */
[----:B------:R-:W-:-:S02]  /*af00*/  LOP3.LUT R19, R14, 0x1aa, RZ, 0xfc, !PT ;  /* 0x000001aa0e137812 */ /* 0x000fc400078efcff */
[C---:B------:R-:W-:Y:S02]  /*af10*/  ISETP.GT.U32.AND P6, PT, R11.reuse, R7, PT ;  /* 0x000000070b00720c */ /* 0x040fe40003fc4070 */
[----:B------:R-:W-:Y:S02]  /*af20*/  ISETP.GT.U32.AND P4, PT, R11, R17, PT ;  /* 0x000000110b00720c */ /* 0x000fe40003f84070 */
[----:B------:R-:W-:Y:S01]  /*af30*/  IABS R16, R19 ;  /* 0x0000001300107213 */ /* 0x000fe20000000000 */
[----:B0-----:R-:W-:Y:S02]  /*af40*/  IMAD.MOV.U32 R0, RZ, RZ, R4 ;  /* 0x000000ffff007224 */ /* 0x001fe400078e0004 */
[----:B------:R-:W-:-:S04]  /*af50*/  IMAD.HI.U32 R4, R13, R6, RZ ;  /* 0x000000060d047227 */ /* 0x000fc800078e00ff */
[----:B------:R-:W-:Y:S01]  /*af60*/  @!P0 IMAD.MOV R0, RZ, RZ, -R0 ;  /* 0x000000ffff008224 */ /* 0x000fe200078e0a00 */
[----:B------:R-:W-:Y:S01]  /*af70*/  ISETP.GT.U32.AND P0, PT, R11, R15, PT ;  /* 0x0000000f0b00720c */ /* 0x000fe20003f04070 */
[----:B------:R-:W-:Y:S02]  /*af80*/  IMAD.MOV R4, RZ, RZ, -R4 ;  /* 0x000000ffff047224 */ /* 0x000fe400078e0a04 */
[--C-:B------:R-:W-:Y:S01]  /*af90*/  @!P6 IMAD.IADD R7, R7, 0x1, -R11.reuse ;  /* 0x000000010707e824 */ /* 0x100fe200078e0a0b */
[----:B------:R0:W-:Y:S01]  /*afa0*/  STL [R1+0x80c], R0 ;  /* 0x00080c0001007387 */ /* 0x0001e20000100800 */
[----:B------:R-:W-:Y:S01]  /*afb0*/  IMAD R6, R11, R4, R6 ;  /* 0x000000040b067224 */ /* 0x000fe200078e0206 */
[----:B------:R-:W-:Y:S01]  /*afc0*/  LOP3.LUT R4, R14, 0x1b0, RZ, 0xfc, !PT ;  /* 0x000001b00e047812 */ /* 0x000fe200078efcff */
[----:B------:R-:W-:-:S05]  /*afd0*/  @!P4 IMAD.IADD R17, R17, 0x1, -R11 ;  /* 0x000000011111c824 */ /* 0x000fca00078e0a0b */
[----:B------:R-:W-:Y:S01]  /*afe0*/  ISETP.GT.U32.AND P4, PT, R11, R17, PT ;  /* 0x000000110b00720c */ /* 0x000fe20003f84070 */
[----:B------:R-:W-:Y:S01]  /*aff0*/  @!P0 IMAD.IADD R15, R15, 0x1, -R11 ;  /* 0x000000010f0f8824 */ /* 0x000fe200078e0a0b */
[----:B------:R-:W-:Y:S01]  /*b000*/  ISETP.GT.U32.AND P0, PT, R11, R6, PT ;  /* 0x000000060b00720c */ /* 0x000fe20003f04070 */
[----:B0-----:R-:W-:Y:S02]  /*b010*/  IMAD.MOV.U32 R0, RZ, RZ, R3 ;  /* 0x000000ffff007224 */ /* 0x001fe400078e0003 */
[----:B------:R-:W-:-:S04]  /*b020*/  IMAD.HI.U32 R3, R13, R18, RZ ;  /* 0x000000120d037227 */ /* 0x000fc800078e00ff */
[----:B------:R-:W-:Y:S02]  /*b030*/  IMAD.MOV R3, RZ, RZ, -R3 ;  /* 0x000000ffff037224 */ /* 0x000fe400078e0a03 */
[----:B------:R-:W-:Y:S01]  /*b040*/  @!P2 IMAD.MOV R0, RZ, RZ, -R0 ;  /* 0x000000ffff00a224 */ /* 0x000fe200078e0a00 */
[----:B------:R-:W-:Y:S01]  /*b050*/  ISETP.GE.AND P2, PT, R10, RZ, PT ;  /* 0x000000ff0a00720c */ /* 0x000fe20003f46270 */
[----:B------:R-:W-:Y:S01]  /*b060*/  IMAD R3, R11, R3, R18 ;  /* 0x000000030b037224 */ /* 0x000fe200078e0212 */
[----:B------:R-:W-:Y:S01]  /*b070*/  IABS R10, R8 ;  /* 0x00000008000a7213 */ /* 0x000fe20000000000 */
[--C-:B------:R-:W-:Y:S01]  /*b080*/  @!P0 IMAD.IADD R6, R6, 0x1, -R11.reuse ;  /* 0x0000000106068824 */ /* 0x100fe200078e0a0b */
[----:B------:R0:W-:Y:S01]  /*b090*/  STL [R1+0x828], R0 ;  /* 0x0008280001007387 */ /* 0x0001e20000100800 */
[----:B------:R-:W-:Y:S01]  /*b0a0*/  IMAD.HI.U32 R18, R13, R16, RZ ;  /* 0x000000100d127227 */ /* 0x000fe200078e00ff */
[----:B------:R-:W-:Y:S02]  /*b0b0*/  ISETP.GT.U32.AND P6, PT, R11, R3, PT ;  /* 0x000000030b00720c */ /* 0x000fe40003fc4070 */
[----:B------:R-:W-:Y:S01]  /*b0c0*/  ISETP.GE.AND P0, PT, R19, RZ, PT ;  /* 0x000000ff1300720c */ /* 0x000fe20003f06270 */
[----:B------:R-:W-:Y:S01]  /*b0d0*/  IMAD.MOV R18, RZ, RZ, -R18 ;  /* 0x000000ffff127224 */ /* 0x000fe200078e0a12 */
[----:B------:R-:W-:Y:S01]  /*b0e0*/  IABS R19, R4 ;  /* 0x0000000400137213 */ /* 0x000fe20000000000 */
[----:B------:R-:W-:Y:S01]  /*b0f0*/  @!P4 IMAD.IADD R17, R17, 0x1, -R11 ;  /* 0x000000011111c824 */ /* 0x000fe200078e0a0b */
[----:B------:R-:W-:Y:S01]  /*b100*/  ISETP.GE.AND P4, PT, R9, RZ, PT ;  /* 0x000000ff0900720c */ /* 0x000fe20003f86270 */
[----:B------:R-:W-:-:S02]  /*b110*/  IMAD R16, R11, R18, R16 ;  /* 0x000000120b107224 */ /* 0x000fc400078e0210 */
[----:B0-----:R-:W-:Y:S02]  /*b120*/  IMAD.MOV.U32 R0, RZ, RZ, R15 ;  /* 0x000000ffff007224 */ /* 0x001fe400078e000f */
[----:B------:R-:W-:-:S04]  /*b130*/  IMAD.HI.U32 R15, R13, R10, RZ ;  /* 0x0000000a0d0f7227 */ /* 0x000fc800078e00ff */
[----:B------:R-:W-:Y:S01]  /*b140*/  @!P6 IMAD.IADD R3, R3, 0x1, -R11 ;  /* 0x000000010303e824 */ /* 0x000fe200078e0a0b */
[C---:B------:R-:W-:Y:S01]  /*b150*/  ISETP.GT.U32.AND P6, PT, R11.reuse, R6, PT ;  /* 0x000000060b00720c */ /* 0x040fe20003fc4070 */
[----:B------:R-:W-:Y:S02]  /*b160*/  IMAD.MOV R15, RZ, RZ, -R15 ;  /* 0x000000ffff0f7224 */ /* 0x000fe400078e0a0f */
[----:B------:R-:W-:Y:S01]  /*b170*/  @!P3 IMAD.MOV R0, RZ, RZ, -R0 ;  /* 0x000000ffff00b224 */ /* 0x000fe200078e0a00 */
[C---:B------:R-:W-:Y:S01]  /*b180*/  ISETP.GT.U32.AND P3, PT, R11.reuse, R3, PT ;  /* 0x000000030b00720c */ /* 0x040fe20003f64070 */
[----:B------:R-:W-:Y:S01]  /*b190*/  @!P1 IMAD.MOV R17, RZ, RZ, -R17 ;  /* 0x000000ffff119224 */ /* 0x000fe200078e0a11 */
[C---:B------:R-:W-:Y:S01]  /*b1a0*/  ISETP.GT.U32.AND P1, PT, R11.reuse, R16, PT ;  /* 0x000000100b00720c */ /* 0x040fe20003f24070 */
[----:B------:R-:W-:Y:S01]  /*b1b0*/  IMAD R10, R11, R15, R10 ;  /* 0x0000000f0b0a7224 */ /* 0x000fe200078e020a */
[----:B------:R0:W-:Y:S01]  /*b1c0*/  STL [R1+0x54], R0 ;  /* 0x0000540001007387 */ /* 0x0001e20000100800 */
[----:B------:R-:W-:-:S03]  /*b1d0*/  VIADD R9, R12, 0x1ae ;  /* 0x000001ae0c097836 */ /* 0x000fc60000000000 */
[----:B------:R1:W-:Y:S01]  /*b1e0*/  STL [R1+0x50], R17 ;  /* 0x0000501101007387 */ /* 0x0003e20000100800 */
[--C-:B------:R-:W-:Y:S01]  /*b1f0*/  @!P6 IMAD.IADD R6, R6, 0x1, -R11.reuse ;  /* 0x000000010606e824 */ /* 0x100fe200078e0a0b */
[----:B------:R-:W-:Y:S02]  /*b200*/  ISETP.GT.U32.AND P6, PT, R11, R10, PT ;  /* 0x0000000a0b00720c */ /* 0x000fe40003fc4070 */
[----:B------:R-:W-:Y:S01]  /*b210*/  IABS R93, R9 ;  /* 0x00000009005d7213 */ /* 0x000fe20000000000 */
[----:B------:R-:W-:Y:S01]  /*b220*/  @!P3 IMAD.IADD R3, R3, 0x1, -R11 ;  /* 0x000000010303b824 */ /* 0x000fe200078e0a0b */
[----:B------:R-:W-:Y:S01]  /*b230*/  ISETP.GE.AND P3, PT, R9, RZ, PT ;  /* 0x000000ff0900720c */ /* 0x000fe20003f66270 */
[----:B0-----:R-:W-:Y:S01]  /*b240*/  IMAD.MOV.U32 R0, RZ, RZ, R7 ;  /* 0x000000ffff007224 */ /* 0x001fe200078e0007 */
[----:B------:R-:W-:Y:S01]  /*b250*/  LOP3.LUT R7, R14, 0x1b2, RZ, 0xfc, !PT ;  /* 0x000001b20e077812 */ /* 0x000fe200078efcff */
[----:B------:R-:W-:Y:S01]  /*b260*/  @!P1 IMAD.IADD R16, R16, 0x1, -R11 ;  /* 0x0000000110109824 */ /* 0x000fe200078e0a0b */
[----:B------:R-:W-:Y:S01]  /*b270*/  ISETP.GE.AND P1, PT, R4, RZ, PT ;  /* 0x000000ff0400720c */ /* 0x000fe20003f26270 */
[----:B------:R-:W-:Y:S01]  /*b280*/  @!P5 IMAD.MOV R0, RZ, RZ, -R0 ;  /* 0x000000ffff00d224 */ /* 0x000fe200078e0a00 */
[----:B------:R-:W-:Y:S01]  /*b290*/  ISETP.GE.AND P5, PT, R8, RZ, PT ;  /* 0x000000ff0800720c */ /* 0x000fe20003fa6270 */
[----:B------:R-:W-:Y:S01]  /*b2a0*/  IMAD.HI.U32 R8, R13, R19, RZ ;  /* 0x000000130d087227 */ /* 0x000fe200078e00ff */
[----:B------:R-:W-:-:S02]  /*b2b0*/  IABS R18, R7 ;  /* 0x0000000700127213 */ /* 0x000fc40000000000 */
[----:B------:R0:W-:Y:S01]  /*b2c0*/  STL [R1+0x824], R0 ;  /* 0x0008240001007387 */ /* 0x0001e20000100800 */
[----:B------:R-:W-:Y:S01]  /*b2d0*/  @!P6 IMAD.IADD R10, R10, 0x1, -R11 ;  /* 0x000000010a0ae824 */ /* 0x000fe200078e0a0b */
[C---:B------:R-:W-:Y:S01]  /*b2e0*/  LOP3.LUT R4, R14.reuse, 0x1b4, RZ, 0xfc, !PT ;  /* 0x000001b40e047812 */ /* 0x040fe200078efcff */
[----:B------:R-:W-:Y:S01]  /*b2f0*/  IMAD.MOV R8, RZ, RZ, -R8 ;  /* 0x000000ffff087224 */ /* 0x000fe200078e0a08 */
[----:B-1----:R-:W-:Y:S01]  /*b300*/  LOP3.LUT R17, R14, 0x1ba, RZ, 0xfc, !PT ;  /* 0x000001ba0e117812 */ /* 0x002fe200078efcff */
[----:B------:R-:W-:Y:S01]  /*b310*/  IMAD.HI.U32 R15, R13, R93, RZ ;  /* 0x0000005d0d0f7227 */ /* 0x000fe200078e00ff */
[----:B------:R-:W-:-:S03]  /*b320*/  ISETP.GT.U32.AND P6, PT, R11, R10, PT ;  /* 0x0000000a0b00720c */ /* 0x000fc60003fc4070 */
[----:B------:R-:W-:Y:S02]  /*b330*/  IMAD R19, R11, R8, R19 ;  /* 0x000000080b137224 */ /* 0x000fe400078e0213 */
[----:B0-----:R-:W-:Y:S02]  /*b340*/  IMAD.MOV.U32 R0, RZ, RZ, R6 ;  /* 0x000000ffff007224 */ /* 0x001fe400078e0006 */
[----:B------:R-:W-:-:S04]  /*b350*/  IMAD.HI.U32 R6, R13, R18, RZ ;  /* 0x000000120d067227 */ /* 0x000fc800078e00ff */
[----:B------:R-:W-:Y:S01]  /*b360*/  @!P2 IMAD.MOV R0, RZ, RZ, -R0 ;  /* 0x000000ffff00a224 */ /* 0x000fe200078e0a00 */
[C---:B------:R-:W-:Y:S01]  /*b370*/  ISETP.GT.U32.AND P2, PT, R11.reuse, R16, PT ;  /* 0x000000100b00720c */ /* 0x040fe20003f44070 */
[----:B------:R-:W-:Y:S02]  /*b380*/  IMAD.MOV R6, RZ, RZ, -R6 ;  /* 0x000000ffff067224 */ /* 0x000fe400078e0a06 */
[----:B------:R-:W-:Y:S01]  /*b390*/  @!P6 IMAD.IADD R10, R10, 0x1, -R11 ;  /* 0x000000010a0ae824 */ /* 0x000fe200078e0a0b */
[----:B------:R0:W-:Y:S01]  /*b3a0*/  STL [R1+0x82c], R0 ;  /* 0x00082c0001007387 */ /* 0x0001e20000100800 */
[C---:B------:R-:W-:Y:S01]  /*b3b0*/  IMAD R18, R11.reuse, R6, R18 ;  /* 0x000000060b127224 */ /* 0x040fe200078e0212 */
[----:B------:R-:W-:Y:S01]  /*b3c0*/  IABS R6, R17 ;  /* 0x0000001100067213 */ /* 0x000fe20000000000 */
[----:B------:R-:W-:Y:S01]  /*b3d0*/  IMAD.MOV R9, RZ, RZ, -R15 ;  /* 0x000000ffff097224 */ /* 0x000fe200078e0a0f */
[----:B------:R-:W-:Y:S02]  /*b3e0*/  IABS R15, R4 ;  /* 0x00000004000f7213 */ /* 0x000fe40000000000 */
[C---:B------:R-:W-:Y:S01]  /*b3f0*/  ISETP.GT.U32.AND P6, PT, R11.reuse, R18, PT ;  /* 0x000000120b00720c */ /* 0x040fe20003fc4070 */
[C---:B------:R-:W-:Y:S01]  /*b400*/  IMAD R93, R11.reuse, R9, R93 ;  /* 0x000000090b5d7224 */ /* 0x040fe200078e025d */
[----:B------:R-:W-:Y:S01]  /*b410*/  LOP3.LUT R9, R14, 0x1c0, RZ, 0xfc, !PT ;  /* 0x000001c00e097812 */ /* 0x000fe200078efcff */
[----:B------:R-:W-:Y:S01]  /*b420*/  @!P2 IMAD.IADD R16, R16, 0x1, -R11 ;  /* 0x000000011010a824 */ /* 0x000fe200078e0a0b */
[----:B------:R-:W-:Y:S01]  /*b430*/  ISETP.GT.U32.AND P2, PT, R11, R19, PT ;  /* 0x000000130b00720c */ /* 0x000fe20003f44070 */
[----:B0-----:R-:W-:Y:S01]  /*b440*/  IMAD.MOV.U32 R0, RZ, RZ, R3 ;  /* 0x000000ffff007224 */ /* 0x001fe200078e0003 */
[----:B------:R-:W-:Y:S01]  /*b450*/  LOP3.LUT R3, R14, 0x1b8, RZ, 0xfc, !PT ;  /* 0x000001b80e037812 */ /* 0x000fe200078efcff */
[----:B------:R-:W-:-:S03]  /*b460*/  IMAD.HI.U32 R20, R13, R15, RZ ;  /* 0x0000000f0d147227 */ /* 0x000fc600078e00ff */
[----:B------:R-:W-:Y:S01]  /*b470*/  IABS R8, R3 ;  /* 0x0000000300087213 */ /* 0x000fe20000000000 */
[----:B------:R-:W-:Y:S01]  /*b480*/  @!P4 IMAD.MOV R0, RZ, RZ, -R0 ;  /* 0x000000ffff00c224 */ /* 0x000fe200078e0a00 */
[----:B------:R-:W-:Y:S01]  /*b490*/  ISETP.GT.U32.AND P4, PT, R11, R93, PT ;  /* 0x0000005d0b00720c */ /* 0x000fe20003f84070 */
[----:B------:R-:W-:Y:S02]  /*b4a0*/  IMAD.MOV R20, RZ, RZ, -R20 ;  /* 0x000000ffff147224 */ /* 0x000fe400078e0a14 */
[--C-:B------:R-:W-:Y:S01]  /*b4b0*/  @!P6 IMAD.IADD R18, R18, 0x1, -R11.reuse ;  /* 0x000000011212e824 */ /* 0x100fe200078e0a0b */
[----:B------:R0:W-:Y:S01]  /*b4c0*/  STL [R1+0x44], R0 ;  /* 0x0000440001007387 */ /* 0x0001e20000100800 */
[----:B------:R-:W-:Y:S02]  /*b4d0*/  @!P2 IMAD.IADD R19, R19, 0x1, -R11 ;  /* 0x000000011313a824 */ /* 0x000fe400078e0a0b */
[----:B------:R-:W-:Y:S02]  /*b4e0*/  IMAD.MOV.U32 R21, RZ, RZ, R16 ;  /* 0x000000ffff157224 */ /* 0x000fe400078e0010 */
[----:B------:R-:W-:Y:S01]  /*b4f0*/  IMAD.MOV.U32 R16, RZ, RZ, R10 ;  /* 0x000000ffff107224 */ /* 0x000fe200078e000a */
[----:B------:R-:W-:Y:S01]  /*b500*/  ISETP.GT.U32.AND P6, PT, R11, R19, PT ;  /* 0x000000130b00720c */ /* 0x000fe20003fc4070 */
[----:B------:R-:W-:-:S04]  /*b510*/  IMAD.HI.U32 R10, R13, R6, RZ ;  /* 0x000000060d0a7227 */ /* 0x000fc800078e00ff */
[----:B0-----:R-:W-:Y:S02]  /*b520*/  IMAD R0, R11, R20, R15 ;  /* 0x000000140b007224 */ /* 0x001fe400078e020f */
[----:B------:R-:W-:-:S04]  /*b530*/  IMAD.HI.U32 R15, R13, R8, RZ ;  /* 0x000000080d0f7227 */ /* 0x000fc800078e00ff */
[----:B------:R-:W-:Y:S01]  /*b540*/  @!P5 IMAD.MOV R16, RZ, RZ, -R16 ;  /* 0x000000ffff10d224 */ /* 0x000fe200078e0a10 */
[C---:B------:R-:W-:Y:S01]  /*b550*/  ISETP.GT.U32.AND P5, PT, R11.reuse, R0, PT ;  /* 0x000000000b00720c */ /* 0x040fe20003fa4070 */
[----:B------:R-:W-:Y:S02]  /*b560*/  IMAD.MOV R15, RZ, RZ, -R15 ;  /* 0x000000ffff0f7224 */ /* 0x000fe400078e0a0f */
[----:B------:R-:W-:Y:S01]  /*b570*/  @!P0 IMAD.MOV R21, RZ, RZ, -R21 ;  /* 0x000000ffff158224 */ /* 0x000fe200078e0a15 */
[----:B------:R-:W-:Y:S01]  /*b580*/  ISETP.GT.U32.AND P0, PT, R11, R18, PT ;  /* 0x000000120b00720c */ /* 0x000fe20003f04070 */
[----:B------:R-:W-:Y:S02]  /*b590*/  IMAD.MOV R10, RZ, RZ, -R10 ;  /* 0x000000ffff0a7224 */ /* 0x000fe400078e0a0a */
[--C-:B------:R-:W-:Y:S01]  /*b5a0*/  @!P4 IMAD.IADD R93, R93, 0x1, -R11.reuse ;  /* 0x000000015d5dc824 */ /* 0x100fe200078e0a0b */
[----:B------:R-:W-:Y:S01]  /*b5b0*/  ISETP.GE.AND P4, PT, R7, RZ, PT ;  /* 0x000000ff0700720c */ /* 0x000fe20003f86270 */
[----:B------:R-:W-:Y:S01]  /*b5c0*/  IMAD R8, R11, R15, R8 ;  /* 0x0000000f0b087224 */ /* 0x000fe200078e0208 */
[----:B------:R-:W-:Y:S01]  /*b5d0*/  IABS R7, R9 ;  /* 0x0000000900077213 */ /* 0x000fe20000000000 */
[----:B------:R-:W-:Y:S01]  /*b5e0*/  @!P6 IMAD.IADD R19, R19, 0x1, -R11 ;  /* 0x000000011313e824 */ /* 0x000fe200078e0a0b */
[----:B------:R-:W-:Y:S01]  /*b5f0*/  STL [R1+0x40], R21 ;  /* 0x0000401501007387 */ /* 0x000fe20000100800 */
[C---:B------:R-:W-:Y:S01]  /*b600*/  IMAD R6, R11.reuse, R10, R6 ;  /* 0x0000000a0b067224 */ /* 0x040fe200078e0206 */
[----:B------:R-:W-:Y:S01]  /*b610*/  ISETP.GT.U32.AND P6, PT, R11, R8, PT ;  /* 0x000000080b00720c */ /* 0x000fe20003fc4070 */
[----:B------:R-:W-:Y:S01]  /*b620*/  IMAD.MOV.U32 R20, RZ, RZ, R19 ;  /* 0x000000ffff147224 */ /* 0x000fe200078e0013 */
[----:B------:R0:W-:Y:S01]  /*b630*/  STL [R1+0x844], R16 ;  /* 0x0008441001007387 */ /* 0x0001e20000100800 */
[----:B------:R-:W-:Y:S01]  /*b640*/  IMAD.HI.U32 R10, R13, R7, RZ ;  /* 0x000000070d0a7227 */ /* 0x000fe200078e00ff */
[----:B------:R-:W-:-:S02]  /*b650*/  ISETP.GT.U32.AND P2, PT, R11, R93, PT ;  /* 0x0000005d0b00720c */ /* 0x000fc40003f44070 */
[----:B------:R-:W-:Y:S01]  /*b660*/  LOP3.LUT R15, R14, 0x1c8, RZ, 0xfc, !PT ;  /* 0x000001c80e0f7812 */ /* 0x000fe200078efcff */
[--C-:B------:R-:W-:Y:S01]  /*b670*/  @!P5 IMAD.IADD R0, R0, 0x1, -R11.reuse ;  /* 0x000000010000d824 */ /* 0x100fe200078e0a0b */
[C---:B------:R-:W-:Y:S01]  /*b680*/  ISETP.GT.U32.AND P5, PT, R11.reuse, R6, PT ;  /* 0x000000060b00720c */ /* 0x040fe20003fa4070 */
[----:B------:R-:W-:Y:S02]  /*b690*/  @!P1 IMAD.MOV R20, RZ, RZ, -R20 ;  /* 0x000000ffff149224 */ /* 0x000fe400078e0a14 */
[--C-:B------:R-:W-:Y:S01]  /*b6a0*/  @!P0 IMAD.IADD R18, R18, 0x1, -R11.reuse ;  /* 0x0000000112128824 */ /* 0x100fe200078e0a0b */
[----:B0-----:R-:W-:Y:S01]  /*b6b0*/  IABS R16, R15 ;  /* 0x0000000f00107213 */ /* 0x001fe20000000000 */
[----:B------:R-:W-:Y:S01]  /*b6c0*/  IMAD.MOV R10, RZ, RZ, -R10 ;  /* 0x000000ffff0a7224 */ /* 0x000fe200078e0a0a */
[----:B------:R0:W-:Y:S01]  /*b6d0*/  STL [R1+0x3c], R20 ;  /* 0x00003c1401007387 */ /* 0x0001e20000100800 */
[----:B------:R-:W-:Y:S01]  /*b6e0*/  @!P6 IMAD.IADD R8, R8, 0x1, -R11 ;  /* 0x000000010808e824 */ /* 0x000fe200078e0a0b */
[C---:B------:R-:W-:Y:S01]  /*b6f0*/  ISETP.GT.U32.AND P6, PT, R11.reuse, R0, PT ;  /* 0x000000000b00720c */ /* 0x040fe20003fc4070 */
[----:B------:R-:W-:Y:S01]  /*b700*/  IMAD R7, R11, R10, R7 ;  /* 0x0000000a0b077224 */ /* 0x000fe200078e0207 */
[----:B------:R-:W-:Y:S01]  /*b710*/  ISETP.GE.AND P0, PT, R3, RZ, PT ;  /* 0x000000ff0300720c */ /* 0x000fe20003f06270 */
[--C-:B------:R-:W-:Y:S01]  /*b720*/  @!P2 IMAD.IADD R93, R93, 0x1, -R11.reuse ;  /* 0x000000015d5da824 */ /* 0x100fe200078e0a0b */
        /* <DEDUP_REMOVED lines=8> */
[----:B------:R-:W-:Y:S01]  /*b7b0*/  @!P6 IMAD.IADD R0, R0, 0x1, -R11 ;  /* 0x000000010000e824 */ /* 0x000fe200078e0a0b */
[----:B------:R-:W-:Y:S01]  /*b7c0*/  ISETP.GE.AND P6, PT, R17, RZ, PT ;  /* 0x000000ff1100720c */ /* 0x000fe20003fc6270 */
[----:B------:R-:W-:Y:S01]  /*b7d0*/  @!P4 IMAD.MOV R20, RZ, RZ, -R20 ;  /* 0x000000ffff14c224 */ /* 0x000fe200078e0a14 */
[----:B------:R-:W-:Y:S01]  /*b7e0*/  ISETP.GT.U32.AND P4, PT, R11, R7, PT ;  /* 0x000000070b00720c */ /* 0x000fe20003f84070 */
[----:B------:R-:W-:Y:S01]  /*b7f0*/  IMAD.MOV R17, RZ, RZ, -R19 ;  /* 0x000000ffff117224 */ /* 0x000fe200078e0a13 */
[----:B------:R-:W-:Y:S01]  /*b800*/  LOP3.LUT R3, R14, 0x1c2, RZ, 0xfc, !PT ;  /* 0x000001c20e037812 */ /* 0x000fe200078efcff */
[----:B------:R-:W-:Y:S01]  /*b810*/  @!P1 IMAD.IADD R8, R8, 0x1, -R11 ;  /* 0x0000000108089824 */ /* 0x000fe200078e0a0b */
[----:B------:R-:W-:Y:S01]  /*b820*/  ISETP.GE.AND P1, PT, R9, RZ, PT ;  /* 0x000000ff0900720c */ /* 0x000fe20003f26270 */
[----:B------:R-:W-:Y:S01]  /*b830*/  IMAD R9, R11, R17, R16 ;  /* 0x000000110b097224 */ /* 0x000fe200078e0210 */
[----:B------:R-:W-:Y:S01]  /*b840*/  STL [R1+0x38], R20 ;  /* 0x0000381401007387 */ /* 0x000fe20000100800 */
[----:B------:R-:W-:Y:S01]  /*b850*/  IMAD.HI.U32 R16, R13, R25, RZ ;  /* 0x000000190d107227 */ /* 0x000fe200078e00ff */
[----:B------:R-:W-:-:S02]  /*b860*/  IABS R10, R3 ;  /* 0x00000003000a7213 */ /* 0x000fc40000000000 */
[----:B------:R0:W-:Y:S01]  /*b870*/  STL [R1+0x18], R0 ;  /* 0x0000180001007387 */ /* 0x0001e20000100800 */
[--C-:B------:R-:W-:Y:S02]  /*b880*/  @!P5 IMAD.IADD R6, R6, 0x1, -R11.reuse ;  /* 0x000000010606d824 */ /* 0x100fe400078e0a0b */
[----:B------:R-:W-:Y:S02]  /*b890*/  @!P4 IMAD.IADD R7, R7, 0x1, -R11 ;  /* 0x000000010707c824 */ /* 0x000fe400078e0a0b */
[----:B------:R-:W-:Y:S02]  /*b8a0*/  IMAD.MOV R16, RZ, RZ, -R16 ;  /* 0x000000ffff107224 */ /* 0x000fe400078e0a10 */
[----:B------:R-:W-:Y:S01]  /*b8b0*/  IMAD.HI.U32 R18, R13, R10, RZ ;  /* 0x0000000a0d127227 */ /* 0x000fe200078e00ff */
[----:B------:R-:W-:-:S03]  /*b8c0*/  ISETP.GT.U32.AND P4, PT, R11, R7, PT ;  /* 0x000000070b00720c */ /* 0x000fc60003f84070 */
[----:B0-----:R-:W-:Y:S01]  /*b8d0*/  IMAD.MOV.U32 R0, RZ, RZ, R6 ;  /* 0x000000ffff007224 */ /* 0x001fe200078e0006 */
[C---:B------:R-:W-:Y:S01]  /*b8e0*/  LOP3.LUT R6, R14.reuse, 0x1d0, RZ, 0xfc, !PT ;  /* 0x000001d00e067812 */ /* 0x040fe200078efcff */
[C---:B------:R-:W-:Y:S02]  /*b8f0*/  IMAD R25, R11.reuse, R16, R25 ;  /* 0x000000100b197224 */ /* 0x040fe400078e0219 */
[----:B------:R-:W-:Y:S01]  /*b900*/  @!P6 IMAD.MOV R0, RZ, RZ, -R0 ;  /* 0x000000ffff00e224 */ /* 0x000fe200078e0a00 */
[----:B------:R-:W-:Y:S01]  /*b910*/  ISETP.GT.U32.AND P6, PT, R11, R9, PT ;  /* 0x000000090b00720c */ /* 0x000fe20003fc4070 */
[----:B------:R-:W-:Y:S01]  /*b920*/  IMAD.MOV.U32 R20, RZ, RZ, R8 ;  /* 0x000000ffff147224 */ /* 0x000fe200078e0008 */
[----:B------:R-:W-:Y:S01]  /*b930*/  IABS R24, R6 ;  /* 0x0000000600187213 */ /* 0x000fe20000000000 */
[----:B------:R-:W-:Y:S01]  /*b940*/  IMAD.MOV R18, RZ, RZ, -R18 ;  /* 0x000000ffff127224 */ /* 0x000fe200078e0a12 */
[C---:B------:R-:W-:Y:S01]  /*b950*/  LOP3.LUT R8, R14.reuse, 0x1d8, RZ, 0xfc, !PT ;  /* 0x000001d80e087812 */ /* 0x040fe200078efcff */
[----:B------:R-:W-:Y:S01]  /*b960*/  @!P4 IMAD.IADD R7, R7, 0x1, -R11 ;  /* 0x000000010707c824 */ /* 0x000fe200078e0a0b */
[----:B------:R-:W-:Y:S01]  /*b970*/  ISETP.GT.U32.AND P4, PT, R11, R25, PT ;  /* 0x000000190b00720c */ /* 0x000fe20003f84070 */
[----:B------:R-:W-:Y:S01]  /*b980*/  @!P0 IMAD.MOV R20, RZ, RZ, -R20 ;  /* 0x000000ffff148224 */ /* 0x000fe200078e0a14 */
[----:B------:R-:W-:Y:S01]  /*b990*/  ISETP.GE.AND P0, PT, R3, RZ, PT ;  /* 0x000000ff0300720c */ /* 0x000fe20003f06270 */
[----:B------:R-:W-:Y:S01]  /*b9a0*/  IMAD R10, R11, R18, R10 ;  /* 0x000000120b0a7224 */ /* 0x000fe200078e020a */
[----:B------:R-:W-:-:S02]  /*b9b0*/  LOP3.LUT R3, R14, 0x1d2, RZ, 0xfc, !PT ;  /* 0x000001d20e037812 */ /* 0x000fc400078efcff */
[----:B------:R-:W-:Y:S01]  /*b9c0*/  STL [R1+0x34], R20 ;  /* 0x0000341401007387 */ /* 0x000fe20000100800 */
[--C-:B------:R-:W-:Y:S01]  /*b9d0*/  @!P6 IMAD.IADD R9, R9, 0x1, -R11.reuse ;  /* 0x000000010909e824 */ /* 0x100fe200078e0a0b */
[----:B------:R-:W-:Y:S02]  /*b9e0*/  ISETP.GT.U32.AND P5, PT, R11, R10, PT ;  /* 0x0000000a0b00720c */ /* 0x000fe40003fa4070 */
[----:B------:R0:W-:Y:S01]  /*b9f0*/  STL [R1+0x30], R0 ;  /* 0x0000300001007387 */ /* 0x0001e20000100800 */
[----:B------:R-:W-:Y:S02]  /*ba00*/  IABS R23, R3 ;  /* 0x0000000300177213 */ /* 0x000fe40000000000 */
[----:B------:R-:W-:Y:S01]  /*ba10*/  @!P4 IMAD.IADD R25, R25, 0x1, -R11 ;  /* 0x000000011919c824 */ /* 0x000fe200078e0a0b */
[----:B------:R-:W-:Y:S02]  /*ba20*/  ISETP.GT.U32.AND P6, PT, R11, R9, PT ;  /* 0x000000090b00720c */ /* 0x000fe40003fc4070 */
[----:B------:R-:W-:-:S02]  /*ba30*/  IABS R22, R8 ;  /* 0x0000000800167213 */ /* 0x000fc40000000000 */
[----:B------:R-:W-:Y:S01]  /*ba40*/  ISETP.GT.U32.AND P4, PT, R11, R25, PT ;  /* 0x000000190b00720c */ /* 0x000fe20003f84070 */
[----:B0-----:R-:W-:Y:S02]  /*ba50*/  IMAD.MOV.U32 R0, RZ, RZ, R7 ;  /* 0x000000ffff007224 */ /* 0x001fe400078e0007 */
[----:B------:R-:W-:-:S04]  /*ba60*/  IMAD.HI.U32 R7, R13, R24, RZ ;  /* 0x000000180d077227 */ /* 0x000fc800078e00ff */
[----:B------:R-:W-:Y:S01]  /*ba70*/  @!P1 IMAD.MOV R0, RZ, RZ, -R0 ;  /* 0x000000ffff009224 */ /* 0x000fe200078e0a00 */
[----:B------:R-:W-:Y:S01]  /*ba80*/  ISETP.GE.AND P1, PT, R15, RZ, PT ;  /* 0x000000ff0f00720c */ /* 0x000fe20003f26270 */
[----:B------:R-:W-:Y:S02]  /*ba90*/  IMAD.MOV R15, RZ, RZ, -R7 ;  /* 0x000000ffff0f7224 */ /* 0x000fe400078e0a07 */
[----:B------:R-:W-:Y:S01]  /*baa0*/  IMAD.HI.U32 R7, R13, R23, RZ ;  /* 0x000000170d077227 */ /* 0x000fe200078e00ff */
[----:B------:R0:W-:Y:S03]  /*bab0*/  STL [R1+0x2c], R0 ;  /* 0x00002c0001007387 */ /* 0x0001e60000100800 */
[----:B------:R-:W-:Y:S02]  /*bac0*/  IMAD R24, R11, R15, R24 ;  /* 0x0000000f0b187224 */ /* 0x000fe400078e0218 */
[----:B------:R-:W-:-:S02]  /*bad0*/  IMAD.MOV R7, RZ, RZ, -R7 ;  /* 0x000000ffff077224 */ /* 0x000fc400078e0a07 */
[--C-:B------:R-:W-:Y:S02]  /*bae0*/  @!P5 IMAD.IADD R10, R10, 0x1, -R11.reuse ;  /* 0x000000010a0ad824 */ /* 0x100fe400078e0a0b */
[----:B------:R-:W-:Y:S01]  /*baf0*/  @!P6 IMAD.IADD R9, R9, 0x1, -R11 ;  /* 0x000000010909e824 */ /* 0x000fe200078e0a0b */
[C---:B------:R-:W-:Y:S01]  /*bb00*/  ISETP.GT.U32.AND P6, PT, R11.reuse, R24, PT ;  /* 0x000000180b00720c */ /* 0x040fe20003fc4070 */
[C---:B------:R-:W-:Y:S01]  /*bb10*/  IMAD R23, R11.reuse, R7, R23 ;  /* 0x000000070b177224 */ /* 0x040fe200078e0217 */
[----:B------:R-:W-:Y:S01]  /*bb20*/  ISETP.GT.U32.AND P5, PT, R11, R10, PT ;  /* 0x0000000a0b00720c */ /* 0x000fe20003fa4070 */
[----:B------:R-:W-:Y:S01]  /*bb30*/  @!P4 IMAD.IADD R25, R25, 0x1, -R11 ;  /* 0x000000011919c824 */ /* 0x000fe200078e0a0b */
[C---:B------:R-:W-:Y:S01]  /*bb40*/  LOP3.LUT R7, R14.reuse, 0x1ea, RZ, 0xfc, !PT ;  /* 0x000001ea0e077812 */ /* 0x040fe200078efcff */
[----:B0-----:R-:W-:Y:S01]  /*bb50*/  IMAD.MOV.U32 R0, RZ, RZ, R9 ;  /* 0x000000ffff007224 */ /* 0x001fe200078e0009 */
[----:B------:R-:W-:Y:S02]  /*bb60*/  ISETP.GT.U32.AND P4, PT, R11, R23, PT ;  /* 0x000000170b00720c */ /* 0x000fe40003f84070 */
[----:B------:R-:W-:Y:S01]  /*bb70*/  LOP3.LUT R9, R14, 0x1da, RZ, 0xfc, !PT ;  /* 0x000001da0e097812 */ /* 0x000fe200078efcff */
[----:B------:R-:W-:Y:S01]  /*bb80*/  @!P1 IMAD.MOV R0, RZ, RZ, -R0 ;  /* 0x000000ffff009224 */ /* 0x000fe200078e0a00 */
[----:B------:R-:W-:-:S02]  /*bb90*/  ISETP.GE.AND P1, PT, R3, RZ, PT ;  /* 0x000000ff0300720c */ /* 0x000fc40003f26270 */
[----:B------:R-:W-:Y:S01]  /*bba0*/  IABS R21, R9 ;  /* 0x0000000900157213 */ /* 0x000fe20000000000 */
[--C-:B------:R-:W-:Y:S01]  /*bbb0*/  @!P6 IMAD.IADD R24, R24, 0x1, -R11.reuse ;  /* 0x000000011818e824 */ /* 0x100fe200078e0a0b */
[----:B------:R-:W-:Y:S01]  /*bbc0*/  LOP3.LUT R3, R14, 0x1e8, RZ, 0xfc, !PT ;  /* 0x000001e80e037812 */ /* 0x000fe200078efcff */
[--C-:B------:R-:W-:Y:S01]  /*bbd0*/  @!P5 IMAD.IADD R10, R10, 0x1, -R11.reuse ;  /* 0x000000010a0ad824 */ /* 0x100fe200078e0a0b */
[----:B------:R-:W-:Y:S01]  /*bbe0*/  ISETP.GE.AND P5, PT, R4, RZ, PT ;  /* 0x000000ff0400720c */ /* 0x000fe20003fa6270 */
[----:B------:R-:W-:Y:S01]  /*bbf0*/  IMAD.HI.U32 R4, R13, R22, RZ ;  /* 0x000000160d047227 */ /* 0x000fe200078e00ff */
[----:B------:R-:W-:Y:S02]  /*bc00*/  ISETP.GT.U32.AND P6, PT, R11, R24, PT ;  /* 0x000000180b00720c */ /* 0x000fe40003fc4070 */
[----:B------:R-:W-:Y:S01]  /*bc10*/  IABS R18, R3 ;  /* 0x0000000300127213 */ /* 0x000fe20000000000 */
[----:B------:R-:W-:Y:S01]  /*bc20*/  @!P4 IMAD.IADD R23, R23, 0x1, -R11 ;  /* 0x000000011717c824 */ /* 0x000fe200078e0a0b */
[----:B------:R-:W-:Y:S01]  /*bc30*/  IABS R17, R7 ;  /* 0x0000000700117213 */ /* 0x000fe20000000000 */
[----:B------:R-:W-:-:S02]  /*bc40*/  IMAD.MOV R4, RZ, RZ, -R4 ;  /* 0x000000ffff047224 */ /* 0x000fc400078e0a04 */
[----:B------:R-:W-:Y:S01]  /*bc50*/  IMAD.HI.U32 R15, R13, R21, RZ ;  /* 0x000000150d0f7227 */ /* 0x000fe200078e00ff */
[----:B------:R-:W-:-:S03]  /*bc60*/  ISETP.GT.U32.AND P4, PT, R11, R23, PT ;  /* 0x000000170b00720c */ /* 0x000fc60003f84070 */
[C---:B------:R-:W-:Y:S01]  /*bc70*/  IMAD R22, R11.reuse, R4, R22 ;  /* 0x000000040b167224 */ /* 0x040fe200078e0216 */
[----:B------:R-:W-:Y:S01]  /*bc80*/  LOP3.LUT R4, R14, 0x1e0, RZ, 0xfc, !PT ;  /* 0x000001e00e047812 */ /* 0x000fe200078efcff */
[----:B------:R-:W-:Y:S02]  /*bc90*/  IMAD.MOV R15, RZ, RZ, -R15 ;  /* 0x000000ffff0f7224 */ /* 0x000fe400078e0a0f */
[----:B------:R-:W-:Y:S01]  /*bca0*/  @!P6 IMAD.IADD R24, R24, 0x1, -R11 ;  /* 0x000000011818e824 */ /* 0x000fe200078e0a0b */
[----:B------:R-:W-:Y:S01]  /*bcb0*/  IABS R20, R4 ;  /* 0x0000000400147213 */ /* 0x000fe20000000000 */
[C---:B------:R-:W-:Y:S01]  /*bcc0*/  IMAD R21, R11.reuse, R15, R21 ;  /* 0x0000000f0b157224 */ /* 0x040fe200078e0215 */
[----:B------:R-:W-:Y:S01]  /*bcd0*/  ISETP.GT.U32.AND P6, PT, R11, R22, PT ;  /* 0x000000160b00720c */ /* 0x000fe20003fc4070 */
[----:B------:R-:W-:Y:S02]  /*bce0*/  IMAD.MOV.U32 R16, RZ, RZ, R10 ;  /* 0x000000ffff107224 */ /* 0x000fe400078e000a */
[----:B------:R-:W-:Y:S01]  /*bcf0*/  @!P4 IMAD.IADD R23, R23, 0x1, -R11 ;  /* 0x000000011717c824 */ /* 0x000fe200078e0a0b */
[----:B------:R-:W-:Y:S01]  /*bd00*/  ISETP.GT.U32.AND P4, PT, R11, R21, PT ;  /* 0x000000150b00720c */ /* 0x000fe20003f84070 */
[----:B------:R-:W-:Y:S01]  /*bd10*/  @!P0 IMAD.MOV R16, RZ, RZ, -R16 ;  /* 0x000000ffff108224 */ /* 0x000fe200078e0a10 */
[----:B------:R-:W-:Y:S01]  /*bd20*/  ISETP.GE.AND P0, PT, R6, RZ, PT ;  /* 0x000000ff0600720c */ /* 0x000fe20003f06270 */
[----:B------:R-:W-:Y:S01]  /*bd30*/  IMAD.HI.U32 R10, R13, R20, RZ ;  /* 0x000000140d0a7227 */ /* 0x000fe200078e00ff */
[----:B------:R-:W-:-:S02]  /*bd40*/  LOP3.LUT R6, R14, 0x1e2, RZ, 0xfc, !PT ;  /* 0x000001e20e067812 */ /* 0x000fc400078efcff */
[----:B------:R-:W-:Y:S01]  /*bd50*/  STL [R1+0x28], R16 ;  /* 0x0000281001007387 */ /* 0x000fe20000100800 */
[----:B------:R-:W-:Y:S01]  /*bd60*/  IMAD.MOV R10, RZ, RZ, -R10 ;  /* 0x000000ffff0a7224 */ /* 0x000fe200078e0a0a */
[----:B------:R-:W-:Y:S01]  /*bd70*/  IABS R19, R6 ;  /* 0x0000000600137213 */ /* 0x000fe20000000000 */
[----:B------:R-:W-:Y:S01]  /*bd80*/  @!P6 IMAD.IADD R22, R22, 0x1, -R11 ;  /* 0x000000011616e824 */ /* 0x000fe200078e0a0b */
[----:B------:R0:W-:Y:S01]  /*bd90*/  STL [R1+0x24], R0 ;  /* 0x0000240001007387 */ /* 0x0001e20000100800 */
[----:B------:R-:W-:Y:S02]  /*bda0*/  IMAD R20, R11, R10, R20 ;  /* 0x0000000a0b147224 */ /* 0x000fe400078e0214 */
[----:B------:R-:W-:-:S03]  /*bdb0*/  IMAD.HI.U32 R10, R13, R19, RZ ;  /* 0x000000130d0a7227 */ /* 0x000fc600078e00ff */
[----:B------:R-:W-:Y:S01]  /*bdc0*/  ISETP.GT.U32.AND P6, PT, R11, R20, PT ;  /* 0x000000140b00720c */ /* 0x000fe20003fc4070 */
[----:B------:R-:W-:Y:S01]  /*bdd0*/  @!P4 IMAD.IADD R21, R21, 0x1, -R11 ;  /* 0x000000011515c824 */ /* 0x000fe200078e0a0b */
[C---:B------:R-:W-:Y:S01]  /*bde0*/  ISETP.GT.U32.AND P4, PT, R11.reuse, R22, PT ;  /* 0x000000160b00720c */ /* 0x040fe20003f84070 */
[----:B------:R-:W-:Y:S01]  /*bdf0*/  IMAD.MOV R10, RZ, RZ, -R10 ;  /* 0x000000ffff0a7224 */ /* 0x000fe200078e0a0a */
[C---:B0-----:R-:W-:Y:S01]  /*be00*/  LOP3.LUT R0, R14.reuse, 0x1f2, RZ, 0xfc, !PT ;  /* 0x000001f20e007812 */ /* 0x041fe200078efcff */
[----:B------:R-:W-:Y:S02]  /*be10*/  @!P0 IMAD.MOV R24, RZ, RZ, -R24 ;  /* 0x000000ffff188224 */ /* 0x000fe400078e0a18 */
[----:B------:R-:W-:Y:S01]  /*be20*/  IMAD R19, R11, R10, R19 ;  /* 0x0000000a0b137224 */ /* 0x000fe200078e0213 */
[----:B------:R-:W-:Y:S01]  /*be30*/  LOP3.LUT R10, R14, 0x1f0, RZ, 0xfc, !PT ;  /* 0x000001f00e0a7812 */ /* 0x000fe200078efcff */
[----:B------:R-:W-:Y:S01]  /*be40*/  IMAD.HI.U32 R16, R13, R18, RZ ;  /* 0x000000120d107227 */ /* 0x000fe200078e00ff */
[----:B------:R0:W-:Y:S02]  /*be50*/  STL [R1+0x14], R0 ;  /* 0x0000140001007387 */ /* 0x0001e40000100800 */
[C---:B------:R-:W-:Y:S01]  /*be60*/  ISETP.GT.U32.AND P0, PT, R11.reuse, R19, PT ;  /* 0x000000130b00720c */ /* 0x040fe20003f04070 */
[--C-:B------:R-:W-:Y:S01]  /*be70*/  @!P6 IMAD.IADD R20, R20, 0x1, -R11.reuse ;  /* 0x000000011414e824 */ /* 0x100fe200078e0a0b */
[----:B------:R-:W-:Y:S01]  /*be80*/  ISETP.GT.U32.AND P6, PT, R11, R21, PT ;  /* 0x000000150b00720c */ /* 0x000fe20003fc4070 */
[----:B------:R-:W-:Y:S01]  /*be90*/  @!P4 IMAD.IADD R22, R22, 0x1, -R11 ;  /* 0x000000011616c824 */ /* 0x000fe200078e0a0b */
[----:B------:R-:W-:Y:S01]  /*bea0*/  ISETP.GE.AND P4, PT, R8, RZ, PT ;  /* 0x000000ff0800720c */ /* 0x000fe20003f86270 */
[----:B------:R-:W-:-:S04]  /*beb0*/  IMAD.HI.U32 R15, R13, R17, RZ ;  /* 0x000000110d0f7227 */ /* 0x000fc800078e00ff */
[----:B------:R-:W-:Y:S02]  /*bec0*/  IMAD.MOV R16, RZ, RZ, -R16 ;  /* 0x000000ffff107224 */ /* 0x000fe400078e0a10 */
[----:B------:R-:W-:Y:S02]  /*bed0*/  IMAD.MOV R15, RZ, RZ, -R15 ;  /* 0x000000ffff0f7224 */ /* 0x000fe400078e0a0f */
[C---:B------:R-:W-:Y:S01]  /*bee0*/  IMAD R18, R11.reuse, R16, R18 ;  /* 0x000000100b127224 */ /* 0x040fe200078e0212 */
[----:B------:R-:W-:Y:S01]  /*bef0*/  IABS R16, R10 ;  /* 0x0000000a00107213 */ /* 0x000fe20000000000 */
[----:B------:R-:W-:Y:S01]  /*bf00*/  @!P5 IMAD.MOV R25, RZ, RZ, -R25 ;  /* 0x000000ffff19d224 */ /* 0x000fe200078e0a19 */
[C---:B------:R-:W-:Y:S01]  /*bf10*/  ISETP.GT.U32.AND P5, PT, R11.reuse, R20, PT ;  /* 0x000000140b00720c */ /* 0x040fe20003fa4070 */
[----:B------:R-:W-:Y:S01]  /*bf20*/  IMAD R17, R11, R15, R17 ;  /* 0x0000000f0b117224 */ /* 0x000fe200078e0211 */
[----:B------:R-:W-:Y:S01]  /*bf30*/  IABS R15, R0 ;  /* 0x00000000000f7213 */ /* 0x000fe20000000000 */
[----:B------:R-:W-:Y:S01]  /*bf40*/  @!P0 IMAD.IADD R19, R19, 0x1, -R11 ;  /* 0x0000000113138824 */ /* 0x000fe200078e0a0b */
[----:B------:R-:W-:Y:S01]  /*bf50*/  ISETP.GE.AND P0, PT, R4, RZ, PT ;  /* 0x000000ff0400720c */ /* 0x000fe20003f06270 */
[----:B------:R-:W-:Y:S01]  /*bf60*/  IMAD.HI.U32 R92, R13, R16, RZ ;  /* 0x000000100d5c7227 */ /* 0x000fe200078e00ff */
[----:B0-----:R-:W-:-:S02]  /*bf70*/  LOP3.LUT R0, R14, 0x1f8, RZ, 0xfc, !PT ;  /* 0x000001f80e007812 */ /* 0x001fc400078efcff */
[----:B------:R-:W-:Y:S01]  /*bf80*/  IABS R4, R63 ;  /* 0x0000003f00047213 */ /* 0x000fe20000000000 */
[--C-:B------:R-:W-:Y:S01]  /*bf90*/  @!P6 IMAD.IADD R21, R21, 0x1, -R11.reuse ;  /* 0x000000011515e824 */ /* 0x100fe200078e0a0b */
[C---:B------:R-:W-:Y:S01]  /*bfa0*/  ISETP.GT.U32.AND P6, PT, R11.reuse, R17, PT ;  /* 0x000000110b00720c */ /* 0x040fe20003fc4070 */
[----:B------:R-:W-:Y:S01]  /*bfb0*/  @!P4 IMAD.MOV R22, RZ, RZ, -R22 ;  /* 0x000000ffff16c224 */ /* 0x000fe200078e0a16 */
[----:B------:R-:W-:Y:S01]  /*bfc0*/  ISETP.GT.U32.AND P4, PT, R11, R19, PT ;  /* 0x000000130b00720c */ /* 0x000fe20003f84070 */
[----:B------:R-:W-:Y:S01]  /*bfd0*/  IMAD.HI.U32 R8, R13, R15, RZ ;  /* 0x0000000f0d087227 */ /* 0x000fe200078e00ff */
[----:B------:R0:W-:Y:S03]  /*bfe0*/  STL [R1+0x48], R0 ;  /* 0x0000480001007387 */ /* 0x0001e60000100800 */
[----:B------:R-:W-:Y:S01]  /*bff0*/  IMAD.MOV R92, RZ, RZ, -R92 ;  /* 0x000000ffff5c7224 */ /* 0x000fe200078e0a5c */
[----:B------:R1:W-:Y:S01]  /*c000*/  STL [R1+0x4c], R63 ;  /* 0x00004c3f01007387 */ /* 0x0003e20000100800 */
[----:B------:R-:W-:Y:S01]  /*c010*/  @!P5 IMAD.IADD R20, R20, 0x1, -R11 ;  /* 0x000000011414d824 */ /* 0x000fe200078e0a0b */
[----:B------:R-:W-:Y:S01]  /*c020*/  ISETP.GE.AND P5, PT, R9, RZ, PT ;  /* 0x000000ff0900720c */ /* 0x000fe20003fa6270 */
[----:B------:R-:W-:-:S02]  /*c030*/  IMAD.MOV R8, RZ, RZ, -R8 ;  /* 0x000000ffff087224 */ /* 0x000fc400078e0a08 */
[C---:B------:R-:W-:Y:S02]  /*c040*/  IMAD R16, R11.reuse, R92, R16 ;  /* 0x0000005c0b107224 */ /* 0x040fe400078e0210 */
[----:B------:R-:W-:Y:S01]  /*c050*/  @!P1 IMAD.MOV R23, RZ, RZ, -R23 ;  /* 0x000000ffff179224 */ /* 0x000fe200078e0a17 */
[C---:B------:R-:W-:Y:S01]  /*c060*/  ISETP.GT.U32.AND P1, PT, R11.reuse, R18, PT ;  /* 0x000000120b00720c */ /* 0x040fe20003f24070 */
[C---:B------:R-:W-:Y:S02]  /*c070*/  IMAD R15, R11.reuse, R8, R15 ;  /* 0x000000080b0f7224 */ /* 0x040fe400078e020f */
[----:B------:R-:W-:Y:S01]  /*c080*/  @!P0 IMAD.MOV R20, RZ, RZ, -R20 ;  /* 0x000000ffff148224 */ /* 0x000fe200078e0a14 */
[----:B------:R-:W-:Y:S01]  /*c090*/  ISETP.GT.U32.AND P0, PT, R11, R16, PT ;  /* 0x000000100b00720c */ /* 0x000fe20003f04070 */
[--C-:B------:R-:W-:Y:S01]  /*c0a0*/  @!P6 IMAD.IADD R17, R17, 0x1, -R11.reuse ;  /* 0x000000011111e824 */ /* 0x100fe200078e0a0b */
[----:B------:R-:W2:Y:S01]  /*c0b0*/  LDC.64 R8, c[0x0][0x3a8] ;  /* 0x0000ea00ff087b82 */ /* 0x000ea20000000a00 */
[----:B------:R-:W-:Y:S01]  /*c0c0*/  @!P4 IMAD.IADD R19, R19, 0x1, -R11 ;  /* 0x000000011313c824 */ /* 0x000fe200078e0a0b */
[C---:B------:R-:W-:Y:S01]  /*c0d0*/  ISETP.GT.U32.AND P4, PT, R11.reuse, R15, PT ;  /* 0x0000000f0b00720c */ /* 0x040fe20003f84070 */
[----:B------:R-:W-:Y:S01]  /*c0e0*/  @!P5 IMAD.MOV R21, RZ, RZ, -R21 ;  /* 0x000000ffff15d224 */ /* 0x000fe200078e0a15 */
[----:B------:R-:W-:-:S03]  /*c0f0*/  ISETP.GT.U32.AND P6, PT, R11, R17, PT ;  /* 0x000000110b00720c */ /* 0x000fc60003fc4070 */
[--C-:B------:R-:W-:Y:S01]  /*c100*/  @!P1 IMAD.IADD R18, R18, 0x1, -R11.reuse ;  /* 0x0000000112129824 */ /* 0x100fe200078e0a0b */
[----:B------:R-:W-:Y:S02]  /*c110*/  ISETP.GE.AND P1, PT, R6, RZ, PT ;  /* 0x000000ff0600720c */ /* 0x000fe40003f26270 */
[----:B------:R-:W-:Y:S01]  /*c120*/  IABS R6, R0 ;  /* 0x0000000000067213 */ /* 0x000fe20000000000 */
[--C-:B------:R-:W-:Y:S01]  /*c130*/  @!P0 IMAD.IADD R16, R16, 0x1, -R11.reuse ;  /* 0x0000000110108824 */ /* 0x100fe200078e0a0b */
[----:B------:R-:W-:Y:S01]  /*c140*/  ISETP.GT.U32.AND P5, PT, R11, R18, PT ;  /* 0x000000120b00720c */ /* 0x000fe20003fa4070 */
[----:B0-----:R-:W0:Y:S01]  /*c150*/  LDC R0, c[0x0][0x3a0] ;  /* 0x0000e800ff007b82 */ /* 0x001e220000000800 */
[----:B------:R-:W-:Y:S01]  /*c160*/  ISETP.GE.AND P0, PT, R10, RZ, PT ;  /* 0x000000ff0a00720c */ /* 0x000fe20003f06270 */
[----:B------:R-:W-:Y:S01]  /*c170*/  @!P4 IMAD.IADD R15, R15, 0x1, -R11 ;  /* 0x000000010f0fc824 */ /* 0x000fe200078e0a0b */
[----:B------:R-:W-:Y:S01]  /*c180*/  ISETP.GT.U32.AND P4, PT, R11, R16, PT ;  /* 0x000000100b00720c */ /* 0x000fe20003f84070 */
[----:B------:R-:W-:-:S04]  /*c190*/  IMAD.HI.U32 R92, R13, R6, RZ ;  /* 0x000000060d5c7227 */ /* 0x000fc800078e00ff */
[--C-:B------:R-:W-:Y:S01]  /*c1a0*/  @!P6 IMAD.IADD R17, R17, 0x1, -R11.reuse ;  /* 0x000000011111e824 */ /* 0x100fe200078e0a0b */
[----:B------:R-:W-:Y:S01]  /*c1b0*/  ISETP.GE.AND P6, PT, R7, RZ, PT ;  /* 0x000000ff0700720c */ /* 0x000fe20003fc6270 */
[----:B------:R-:W-:Y:S02]  /*c1c0*/  IMAD.MOV R7, RZ, RZ, -R92 ;  /* 0x000000ffff077224 */ /* 0x000fe400078e0a5c */
[--C-:B------:R-:W-:Y:S01]  /*c1d0*/  @!P5 IMAD.IADD R18, R18, 0x1, -R11.reuse ;  /* 0x000000011212d824 */ /* 0x100fe200078e0a0b */
[----:B------:R-:W-:Y:S01]  /*c1e0*/  ISETP.GE.AND P5, PT, R3, RZ, PT ;  /* 0x000000ff0300720c */ /* 0x000fe20003fa6270 */
[----:B------:R-:W-:Y:S02]  /*c1f0*/  IMAD R6, R11, R7, R6 ;  /* 0x000000070b067224 */ /* 0x000fe400078e0206 */
[----:B------:R-:W-:Y:S02]  /*c200*/  @!P4 IMAD.IADD R16, R16, 0x1, -R11 ;  /* 0x000000011010c824 */ /* 0x000fe400078e0a0b */
[----:B------:R-:W-:Y:S01]  /*c210*/  IMAD.HI.U32 R3, R13, R4, RZ ;  /* 0x000000040d037227 */ /* 0x000fe200078e00ff */
[----:B------:R-:W-:-:S03]  /*c220*/  ISETP.GT.U32.AND P4, PT, R11, R6, PT ;  /* 0x000000060b00720c */ /* 0x000fc60003f84070 */
[----:B------:R-:W-:Y:S02]  /*c230*/  IMAD.MOV R3, RZ, RZ, -R3 ;  /* 0x000000ffff037224 */ /* 0x000fe400078e0a03 */
[----:B------:R-:W-:Y:S02]  /*c240*/  @!P6 IMAD.MOV R17, RZ, RZ, -R17 ;  /* 0x000000ffff11e224 */ /* 0x000fe400078e0a11 */
[C---:B------:R-:W-:Y:S02]  /*c250*/  IMAD R4, R11.reuse, R3, R4 ;  /* 0x000000030b047224 */ /* 0x040fe400078e0204 */
[C---:B0-----:R-:W-:Y:S02]  /*c260*/  VIADD R3, R0.reuse, 0xfffffff7 ;  /* 0xfffffff700037836 */ /* 0x041fe40000000000 */
[----:B------:R-:W-:Y:S02]  /*c270*/  VIADD R7, R0, 0xffffffff ;  /* 0xffffffff00077836 */ /* 0x000fe40000000000 */
[----:B------:R-:W-:Y:S01]  /*c280*/  @!P4 IMAD.IADD R6, R6, 0x1, -R11 ;  /* 0x000000010606c824 */ /* 0x000fe200078e0a0b */
[----:B------:R-:W-:Y:S01]  /*c290*/  ISETP.GT.U32.AND P4, PT, R11, R4, PT ;  /* 0x000000040b00720c */ /* 0x000fe20003f84070 */
[----:B------:R-:W-:Y:S01]  /*c2a0*/  @!P0 IMAD.MOV R16, RZ, RZ, -R16 ;  /* 0x000000ffff108224 */ /* 0x000fe200078e0a10 */
[----:B------:R-:W-:Y:S01]  /*c2b0*/  ISETP.GE.U32.AND P6, PT, R3, 0x7fffffb8, PT ;  /* 0x7fffffb80300780c */ /* 0x000fe20003fc6070 */
[----:B---3--:R-:W-:-:S02]  /*c2c0*/  IMAD R3, R2, UR4, RZ ;  /* 0x0000000402037c24 */ /* 0x008fc4000f8e02ff */
[----:B------:R-:W-:Y:S01]  /*c2d0*/  @!P5 IMAD.MOV R18, RZ, RZ, -R18 ;  /* 0x000000ffff12d224 */ /* 0x000fe200078e0a12 */
[----:B------:R-:W-:Y:S01]  /*c2e0*/  ISETP.GE.U32.AND P5, PT, R7, 0x7fffffc0, PT ;  /* 0x7fffffc00700780c */ /* 0x000fe20003fa6070 */
[C---:B--2---:R-:W-:Y:S02]  /*c2f0*/  IMAD.SHL.U32 R7, R8.reuse, 0x2, RZ ;  /* 0x0000000208077824 */ /* 0x044fe400078e00ff */
[C---:B------:R-:W-:Y:S02]  /*c300*/  IMAD R10, R8.reuse, 0x3, RZ ;  /* 0x00000003080a7824 */ /* 0x040fe400078e02ff */
[----:B------:R-:W-:Y:S02]  /*c310*/  IMAD.SHL.U32 R92, R8, 0x4, RZ ;  /* 0x00000004085c7824 */ /* 0x000fe400078e00ff */
[----:B------:R-:W-:Y:S01]  /*c320*/  @!P4 IMAD.IADD R4, R4, 0x1, -R11 ;  /* 0x000000010404c824 */ /* 0x000fe200078e0a0b */
[----:B------:R-:W-:Y:S01]  /*c330*/  ISETP.GT.U32.AND P4, PT, R11, R6, PT ;  /* 0x000000060b00720c */ /* 0x000fe20003f84070 */
[----:B-1----:R-:W-:-:S02]  /*c340*/  IMAD R63, R8, 0x5, RZ ;  /* 0x00000005083f7824 */ /* 0x002fc400078e02ff */
[C---:B------:R-:W-:Y:S01]  /*c350*/  IMAD R64, R8.reuse, 0x7, RZ ;  /* 0x0000000708407824 */ /* 0x040fe200078e02ff */
[----:B------:R-:W-:Y:S01]  /*c360*/  ISETP.GT.U32.AND P0, PT, R11, R4, PT ;  /* 0x000000040b00720c */ /* 0x000fe20003f04070 */
[C---:B------:R-:W-:Y:S02]  /*c370*/  IMAD R65, R8.reuse, 0x9, RZ ;  /* 0x0000000908417824 */ /* 0x040fe400078e02ff */
[C---:B------:R-:W-:Y:S02]  /*c380*/  IMAD R81, R8.reuse, 0xa, RZ ;  /* 0x0000000a08517824 */ /* 0x040fe400078e02ff */
[C---:B------:R-:W-:Y:S02]  /*c390*/  IMAD R66, R8.reuse, 0xb, RZ ;  /* 0x0000000b08427824 */ /* 0x040fe400078e02ff */
[----:B------:R-:W-:Y:S02]  /*c3a0*/  IMAD R67, R8, 0xc, RZ ;  /* 0x0000000c08437824 */ /* 0x000fe400078e02ff */
[----:B------:R-:W-:Y:S01]  /*c3b0*/  @!P4 IMAD.IADD R6, R6, 0x1, -R11 ;  /* 0x000000010606c824 */ /* 0x000fe200078e0a0b */
[----:B------:R-:W-:Y:S01]  /*c3c0*/  IADD3 R2, P4, PT, R3, UR12, RZ ;  /* 0x0000000c03027c10 */ /* 0x000fe2000ff9e0ff */
[----:B------:R-:W-:-:S02]  /*c3d0*/  IMAD R68, R8, 0xd, RZ ;  /* 0x0000000d08447824 */ /* 0x000fc400078e02ff */
[----:B------:R-:W-:Y:S01]  /*c3e0*/  @!P0 IMAD.IADD R4, R4, 0x1, -R11 ;  /* 0x0000000104048824 */ /* 0x000fe200078e0a0b */
[----:B------:R-:W-:Y:S01]  /*c3f0*/  LEA.HI.X.SX32 R3, R3, UR13, 0x1, P4 ;  /* 0x0000000d03037c11 */ /* 0x000fe2000a0f0eff */
[C---:B------:R-:W-:Y:S01]  /*c400*/  IMAD R82, R8.reuse, 0xe, RZ ;  /* 0x0000000e08527824 */ /* 0x040fe200078e02ff */
[----:B------:R-:W-:Y:S01]  /*c410*/  IADD3 R80, P4, PT, R7, R2, RZ ;  /* 0x0000000207507210 */ /* 0x000fe20007f9e0ff */
[C---:B------:R-:W-:Y:S02]  /*c420*/  IMAD R69, R8.reuse, 0xf, RZ ;  /* 0x0000000f08457824 */ /* 0x040fe400078e02ff */
[C---:B------:R-:W-:Y:S02]  /*c430*/  IMAD.SHL.U32 R0, R8.reuse, 0x10, RZ ;  /* 0x0000001008007824 */ /* 0x040fe400078e00ff */
[----:B------:R0:W-:Y:S01]  /*c440*/  STL [R1+0x110], R80 ;  /* 0x0001105001007387 */ /* 0x0001e20000100800 */
[C---:B------:R-:W-:Y:S02]  /*c450*/  IMAD R70, R8.reuse, 0x11, RZ ;  /* 0x0000001108467824 */ /* 0x040fe400078e02ff */
[----:B------:R-:W-:-:S02]  /*c460*/  IMAD R83, R8, 0x12, RZ ;  /* 0x0000001208537824 */ /* 0x000fc400078e02ff */
[C---:B------:R-:W-:Y:S02]  /*c470*/  IMAD R71, R8.reuse, 0x13, RZ ;  /* 0x0000001308477824 */ /* 0x040fe400078e02ff */
[C---:B------:R-:W-:Y:S02]  /*c480*/  IMAD R84, R8.reuse, 0x14, RZ ;  /* 0x0000001408547824 */ /* 0x040fe400078e02ff */
[----:B------:R-:W-:Y:S01]  /*c490*/  IMAD R72, R8, 0x15, RZ ;  /* 0x0000001508487824 */ /* 0x000fe200078e02ff */
[----:B0-----:R-:W-:Y:S01]  /*c4a0*/  IADD3 R80, P0, PT, R10, R2, RZ ;  /* 0x000000020a507210 */ /* 0x001fe20007f1e0ff */
[C---:B------:R-:W-:Y:S02]  /*c4b0*/  IMAD R85, R8.reuse, 0x16, RZ ;  /* 0x0000001608557824 */ /* 0x040fe400078e02ff */
[C---:B------:R-:W-:Y:S02]  /*c4c0*/  IMAD R73, R8.reuse, 0x17, RZ ;  /* 0x0000001708497824 */ /* 0x040fe400078e02ff */
[----:B------:R0:W-:Y:S01]  /*c4d0*/  STL [R1+0x118], R80 ;  /* 0x0001185001007387 */ /* 0x0001e20000100800 */
[----:B------:R-:W-:-:S02]  /*c4e0*/  IMAD R86, R8, 0x18, RZ ;  /* 0x0000001808567824 */ /* 0x000fc400078e02ff */
[C---:B------:R-:W-:Y:S02]  /*c4f0*/  IMAD R74, R8.reuse, 0x19, RZ ;  /* 0x00000019084a7824 */ /* 0x040fe400078e02ff */
[----:B------:R-:W-:Y:S01]  /*c500*/  @!P1 IMAD.MOV R19, RZ, RZ, -R19 ;  /* 0x000000ffff139224 */ /* 0x000fe200078e0a13 */
[----:B------:R-:W-:Y:S01]  /*c510*/  ISETP.GT.U32.AND P1, PT, R11, R15, PT ;  /* 0x0000000f0b00720c */ /* 0x000fe20003f24070 */
[C---:B------:R-:W-:Y:S02]  /*c520*/  IMAD R87, R8.reuse, 0x1a, RZ ;  /* 0x0000001a08577824 */ /* 0x040fe400078e02ff */
[C---:B------:R-:W-:Y:S01]  /*c530*/  IMAD R75, R8.reuse, 0x1b, RZ ;  /* 0x0000001b084b7824 */ /* 0x040fe200078e02ff */
[----:B0-----:R-:W-:Y:S01]  /*c540*/  LEA.HI.X.SX32 R80, R7, R3, 0x1, P4 ;  /* 0x0000000307507211 */ /* 0x001fe200020f0eff */
[----:B------:R-:W-:Y:S01]  /*c550*/  IMAD R76, R8, 0x1d, RZ ;  /* 0x0000001d084c7824 */ /* 0x000fe200078e02ff */
[----:B------:R-:W-:Y:S01]  /*c560*/  IADD3 R7, P4, PT, R92, R2, RZ ;  /* 0x000000025c077210 */ /* 0x000fe20007f9e0ff */
[----:B------:R-:W-:-:S02]  /*c570*/  IMAD R88, R8, 0x1e, RZ ;  /* 0x0000001e08587824 */ /* 0x000fc400078e02ff */
[----:B------:R-:W-:Y:S01]  /*c580*/  STL [R1+0x10c], R80 ;  /* 0x00010c5001007387 */ /* 0x000fe20000100800 */
[C---:B------:R-:W-:Y:S02]  /*c590*/  IMAD R77, R8.reuse, 0x1f, RZ ;  /* 0x0000001f084d7824 */ /* 0x040fe400078e02ff */
[C---:B------:R-:W-:Y:S01]  /*c5a0*/  IMAD.SHL.U32 R89, R8.reuse, 0x20, RZ ;  /* 0x0000002008597824 */ /* 0x040fe200078e00ff */
[----:B------:R0:W-:Y:S01]  /*c5b0*/  STL [R1+0x120], R7 ;  /* 0x0001200701007387 */ /* 0x0001e20000100800 */
[----:B------:R-:W-:Y:S01]  /*c5c0*/  @!P1 IMAD.IADD R15, R15, 0x1, -R11 ;  /* 0x000000010f0f9824 */ /* 0x000fe200078e0a0b */
[----:B------:R-:W-:Y:S01]  /*c5d0*/  ISETP.NE.U32.AND P1, PT, R5, RZ, PT ;  /* 0x000000ff0500720c */ /* 0x000fe20003f25070 */
[C---:B------:R-:W-:Y:S02]  /*c5e0*/  IMAD R5, R8.reuse, 0x1c, RZ ;  /* 0x0000001c08057824 */ /* 0x040fe400078e02ff */
[C---:B------:R-:W-:Y:S02]  /*c5f0*/  IMAD R78, R8.reuse, 0x21, RZ ;  /* 0x00000021084e7824 */ /* 0x040fe400078e02ff */
[----:B------:R-:W-:-:S02]  /*c600*/  IMAD R90, R8, 0x22, RZ ;  /* 0x00000022085a7824 */ /* 0x000fc400078e02ff */
[----:B------:R-:W-:Y:S01]  /*c610*/  IMAD R79, R8, 0x23, RZ ;  /* 0x00000023084f7824 */ /* 0x000fe200078e02ff */
[-C--:B0-----:R-:W-:Y:S01]  /*c620*/  LEA.HI.X.SX32 R7, R10, R3.reuse, 0x1, P0 ;  /* 0x000000030a077211 */ /* 0x081fe200000f0eff */
[C---:B------:R-:W-:Y:S01]  /*c630*/  IMAD R91, R8.reuse, 0x24, RZ ;  /* 0x00000024085b7824 */ /* 0x040fe200078e02ff */
[C---:B------:R-:W-:Y:S01]  /*c640*/  IADD3 R10, P0, PT, R63.reuse, R2, RZ ;  /* 0x000000023f0a7210 */ /* 0x040fe20007f1e0ff */
[----:B------:R-:W-:Y:S02]  /*c650*/  IMAD R80, R8, 0x25, RZ ;  /* 0x0000002508507824 */ /* 0x000fe400078e02ff */
[----:B------:R0:W-:Y:S01]  /*c660*/  STL [R1+0x114], R7 ;  /* 0x0001140701007387 */ /* 0x0001e20000100800 */
[----:B------:R-:W-:-:S03]  /*c670*/  LEA.HI.X.SX32 R63, R63, R3, 0x1, P0 ;  /* 0x000000033f3f7211 */ /* 0x000fc600000f0eff */
[----:B------:R1:W-:Y:S01]  /*c680*/  STL [R1+0x128], R10 ;  /* 0x0001280a01007387 */ /* 0x0003e20000100800 */
[----:B0-----:R-:W-:Y:S01]  /*c690*/  LEA.HI.X.SX32 R7, R92, R3, 0x1, P4 ;  /* 0x000000035c077211 */ /* 0x001fe200020f0eff */
[----:B------:R-:W-:-:S04]  /*c6a0*/  IMAD R92, R8, 0x6, RZ ;  /* 0x00000006085c7824 */ /* 0x000fc800078e02ff */
[----:B------:R0:W-:Y:S01]  /*c6b0*/  STL [R1+0x11c], R7 ;  /* 0x00011c0701007387 */ /* 0x0001e20000100800 */
[----:B-1----:R-:W-:-:S05]  /*c6c0*/  IADD3 R10, P4, PT, R92, R2, RZ ;  /* 0x000000025c0a7210 */ /* 0x002fca0007f9e0ff */
[----:B------:R1:W-:Y:S01]  /*c6d0*/  STL [R1+0x130], R10 ;  /* 0x0001300a01007387 */ /* 0x0003e20000100800 */
[----:B------:R-:W-:-:S03]  /*c6e0*/  LEA.HI.X.SX32 R92, R92, R3, 0x1, P4 ;  /* 0x000000035c5c7211 */ /* 0x000fc600020f0eff */
[----:B------:R2:W-:Y:S01]  /*c6f0*/  STL [R1+0x124], R63 ;  /* 0x0001243f01007387 */ /* 0x0005e20000100800 */
[C---:B0-----:R-:W-:Y:S02]  /*c700*/  IMAD R7, R8.reuse, 0x26, RZ ;  /* 0x0000002608077824 */ /* 0x041fe400078e02ff */
[----:B-1----:R-:W-:Y:S01]  /*c710*/  IMAD.SHL.U32 R10, R8, 0x8, RZ ;  /* 0x00000008080a7824 */ /* 0x002fe200078e00ff */
[----:B--2---:R-:W-:-:S05]  /*c720*/  IADD3 R63, P0, PT, R64, R2, RZ ;  /* 0x00000002403f7210 */ /* 0x004fca0007f1e0ff */
[----:B------:R0:W-:Y:S01]  /*c730*/  STL [R1+0x138], R63 ;  /* 0x0001383f01007387 */ /* 0x0001e20000100800 */
[----:B------:R-:W-:-:S03]  /*c740*/  LEA.HI.X.SX32 R64, R64, R3, 0x1, P0 ;  /* 0x0000000340407211 */ /* 0x000fc600000f0eff */
[----:B0-----:R0:W5:Y:S04]  /*c750*/  LDL.LU R63, [R1+0xd4c] ;  /* 0x000d4c00013f7983 */ /* 0x0011680000300800 */
[----:B------:R1:W-:Y:S02]  /*c760*/  STL [R1+0x12c], R92 ;  /* 0x00012c5c01007387 */ /* 0x0003e40000100800 */
[----:B-1----:R-:W-:-:S05]  /*c770*/  IADD3 R92, P4, PT, R10, R2, RZ ;  /* 0x000000020a5c7210 */ /* 0x002fca0007f9e0ff */
[----:B------:R1:W-:Y:S01]  /*c780*/  STL [R1+0x140], R92 ;  /* 0x0001405c01007387 */ /* 0x0003e20000100800 */
[----:B------:R-:W-:-:S03]  /*c790*/  LEA.HI.X.SX32 R10, R10, R3, 0x1, P4 ;  /* 0x000000030a0a7211 */ /* 0x000fc600020f0eff */
[----:B------:R2:W-:Y:S01]  /*c7a0*/  STL [R1+0x134], R64 ;  /* 0x0001344001007387 */ /* 0x0005e20000100800 */
[----:B-1----:R-:W-:Y:S01]  /*c7b0*/  IMAD R92, R8, 0x27, RZ ;  /* 0x00000027085c7824 */ /* 0x002fe200078e02ff */
[----:B--2---:R-:W-:-:S05]  /*c7c0*/  IADD3 R64, P0, PT, R65, R2, RZ ;  /* 0x0000000241407210 */ /* 0x004fca0007f1e0ff */
[----:B------:R1:W-:Y:S01]  /*c7d0*/  STL [R1+0x148], R64 ;  /* 0x0001484001007387 */ /* 0x0003e20000100800 */
[----:B------:R-:W-:-:S03]  /*c7e0*/  LEA.HI.X.SX32 R65, R65, R3, 0x1, P0 ;  /* 0x0000000341417211 */ /* 0x000fc600000f0eff */
[----:B-1----:R0:W5:Y:S04]  /*c7f0*/  LDL.LU R64, [R1+0xd48] ;  /* 0x000d480001407983 */ /* 0x0021680000300800 */
        /* <DEDUP_REMOVED lines=141> */
[----:B-1----:R-:W-:-:S04]  /*d0d0*/  IADD3 R91, P4, PT, R7, R2, RZ ;  /* 0x00000002075b7210 */ /* 0x002fc80007f9e0ff */
[----:B------:R-:W-:Y:S01]  /*d0e0*/  LEA.HI.X.SX32 R7, R7, R3, 0x1, P4 ;  /* 0x0000000307077211 */ /* 0x000fe200020f0eff */
[----:B------:R1:W-:Y:S04]  /*d0f0*/  STL [R1+0xa38], R91 ;  /* 0x000a385b01007387 */ /* 0x0003e80000100800 */
[----:B------:R2:W-:Y:S01]  /*d100*/  STL [R1+0xa2c], R80 ;  /* 0x000a2c5001007387 */ /* 0x0005e20000100800 */
[----:B-1----:R-:W-:Y:S01]  /*d110*/  IMAD R91, R8, 0x36, RZ ;  /* 0x00000036085b7824 */ /* 0x002fe200078e02ff */
[----:B--2---:R-:W-:-:S05]  /*d120*/  IADD3 R80, P0, PT, R92, R2, RZ ;  /* 0x000000025c507210 */ /* 0x004fca0007f1e0ff */
[----:B------:R1:W-:Y:S04]  /*d130*/  STL [R1+0xa40], R80 ;  /* 0x000a405001007387 */ /* 0x0003e80000100800 */
[----:B------:R2:W-:Y:S01]  /*d140*/  STL [R1+0xa34], R7 ;  /* 0x000a340701007387 */ /* 0x0005e20000100800 */
[----:B-1----:R-:W-:Y:S01]  /*d150*/  IADD3 R80, P4, PT, R10, R2, RZ ;  /* 0x000000020a507210 */ /* 0x002fe20007f9e0ff */
[----:B--2---:R-:W-:-:S04]  /*d160*/  IMAD R7, R8, 0x37, RZ ;  /* 0x0000003708077824 */ /* 0x004fc800078e02ff */
[----:B------:R1:W-:Y:S01]  /*d170*/  STL [R1+0xa48], R80 ;  /* 0x000a485001007387 */ /* 0x0003e20000100800 */
[-C--:B------:R-:W-:Y:S02]  /*d180*/  LEA.HI.X.SX32 R10, R10, R3.reuse, 0x1, P4 ;  /* 0x000000030a0a7211 */ /* 0x080fe400020f0eff */
[----:B-1----:R-:W-:Y:S01]  /*d190*/  LEA.HI.X.SX32 R80, R92, R3, 0x1, P0 ;  /* 0x000000035c507211 */ /* 0x002fe200000f0eff */
[----:B------:R-:W-:-:S04]  /*d1a0*/  IMAD R92, R8, 0x2a, RZ ;  /* 0x0000002a085c7824 */ /* 0x000fc800078e02ff */
        /* <DEDUP_REMOVED lines=62> */
[----:B------:R1:W-:Y:S04]  /*d590*/  STL [R1+0xab0], R88 ;  /* 0x000ab05801007387 */ /* 0x0003e80000100800 */
[----:B-1----:R0:W5:Y:S04]  /*d5a0*/  LDL.LU R88, [R1+0xce8] ;  /* 0x000ce80001587983 */ /* 0x0021680000300800 */
[----:B------:R1:W-:Y:S01]  /*d5b0*/  STL [R1+0xaa4], R89 ;  /* 0x000aa45901007387 */ /* 0x0003e20000100800 */
[----:B------:R-:W-:Y:S02]  /*d5c0*/  LEA.HI.X.SX32 R90, R90, R3, 0x1, P0 ;  /* 0x000000035a5a7211 */ /* 0x000fe400000f0eff */
[----:B-1----:R-:W-:-:S05]  /*d5d0*/  IADD3 R89, P4, PT, R91, R2, RZ ;  /* 0x000000025b597210 */ /* 0x002fca0007f9e0ff */
[----:B------:R1:W-:Y:S02]  /*d5e0*/  STL [R1+0xab8], R89 ;  /* 0x000ab85901007387 */ /* 0x0003e40000100800 */
[----:B-1----:R-:W-:Y:S01]  /*d5f0*/  IMAD R89, R8, 0x3e, RZ ;  /* 0x0000003e08597824 */ /* 0x002fe200078e02ff */
[----:B------:R-:W-:-:S05]  /*d600*/  LEA.HI.X.SX32 R91, R91, R3, 0x1, P4 ;  /* 0x000000035b5b7211 */ /* 0x000fca00020f0eff */
[----:B------:R0:W5:Y:S04]  /*d610*/  LDL.LU R89, [R1+0xce4] ;  /* 0x000ce40001597983 */ /* 0x0001680000300800 */
[----:B------:R1:W-:Y:S02]  /*d620*/  STL [R1+0xaac], R90 ;  /* 0x000aac5a01007387 */ /* 0x0003e40000100800 */
[----:B-1----:R-:W-:-:S05]  /*d630*/  IADD3 R90, P0, PT, R7, R2, RZ ;  /* 0x00000002075a7210 */ /* 0x002fca0007f1e0ff */
[----:B------:R1:W-:Y:S01]  /*d640*/  STL [R1+0xac0], R90 ;  /* 0x000ac05a01007387 */ /* 0x0003e20000100800 */
[----:B------:R-:W-:-:S03]  /*d650*/  LEA.HI.X.SX32 R7, R7, R3, 0x1, P0 ;  /* 0x0000000307077211 */ /* 0x000fc600000f0eff */
[----:B-1----:R0:W5:Y:S01]  /*d660*/  LDL.LU R90, [R1+0xce0] ;  /* 0x000ce000015a7983 */ /* 0x0021620000300800 */
[----:B------:R-:W-:-:S03]  /*d670*/  USHF.L.U32 UR4, UR7, 0x15, URZ ;  /* 0x0000001507047899 */ /* 0x000fc600080006ff */
[----:B------:R1:W-:Y:S02]  /*d680*/  STL [R1+0xab4], R91 ;  /* 0x000ab45b01007387 */ /* 0x0003e40000100800 */
[----:B-1----:R-:W-:-:S04]  /*d690*/  IADD3 R91, P4, PT, R10, R2, RZ ;  /* 0x000000020a5b7210 */ /* 0x002fc80007f9e0ff */
[----:B------:R-:W-:Y:S01]  /*d6a0*/  LEA.HI.X.SX32 R10, R10, R3, 0x1, P4 ;  /* 0x000000030a0a7211 */ /* 0x000fe200020f0eff */
[----:B------:R1:W-:Y:S04]  /*d6b0*/  STL [R1+0xac8], R91 ;  /* 0x000ac85b01007387 */ /* 0x0003e80000100800 */
[----:B------:R2:W-:Y:S01]  /*d6c0*/  STL [R1+0xabc], R7 ;  /* 0x000abc0701007387 */ /* 0x0005e20000100800 */
[-C--:B-1----:R-:W-:Y:S02]  /*d6d0*/  IADD3 R91, P0, PT, R92, R2.reuse, RZ ;  /* 0x000000025c5b7210 */ /* 0x082fe40007f1e0ff */
[----:B--2---:R-:W-:-:S03]  /*d6e0*/  IADD3 R7, P4, PT, R0, R2, RZ ;  /* 0x0000000200077210 */ /* 0x004fc60007f9e0ff */
[----:B------:R1:W-:Y:S04]  /*d6f0*/  STL [R1+0xad0], R91 ;  /* 0x000ad05b01007387 */ /* 0x0003e80000100800 */
[----:B------:R2:W-:Y:S04]  /*d700*/  STL [R1+0xac4], R10 ;  /* 0x000ac40a01007387 */ /* 0x0005e80000100800 */
[----:B------:R3:W-:Y:S01]  /*d710*/  STL [R1+0xad8], R7 ;  /* 0x000ad80701007387 */ /* 0x0007e20000100800 */
[-C--:B-1----:R-:W-:Y:S01]  /*d720*/  LEA.HI.X.SX32 R91, R92, R3.reuse, 0x1, P0 ;  /* 0x000000035c5b7211 */ /* 0x082fe200000f0eff */
[----:B------:R-:W-:Y:S01]  /*d730*/  IMAD R92, R8, 0x3b, RZ ;  /* 0x0000003b085c7824 */ /* 0x000fe200078e02ff */
[----:B------:R-:W-:Y:S01]  /*d740*/  LEA.HI.X.SX32 R0, R0, R3, 0x1, P4 ;  /* 0x0000000300007211 */ /* 0x000fe200020f0eff */
[----:B--2---:R-:W-:-:S02]  /*d750*/  IMAD R10, R8, 0x3c, RZ ;  /* 0x0000003c080a7824 */ /* 0x004fc400078e02ff */
[----:B------:R1:W-:Y:S01]  /*d760*/  STL [R1+0xacc], R91 ;  /* 0x000acc5b01007387 */ /* 0x0003e20000100800 */
[----:B---3--:R-:W2:Y:S01]  /*d770*/  S2R R7, SR_TID.X ;  /* 0x0000000000077919 */ /* 0x008ea20000002100 */
[----:B-1----:R-:W-:-:S05]  /*d780*/  IADD3 R91, P0, PT, R92, R2, RZ ;  /* 0x000000025c5b7210 */ /* 0x002fca0007f1e0ff */
[----:B------:R1:W-:Y:S01]  /*d790*/  STL [R1+0xae0], R91 ;  /* 0x000ae05b01007387 */ /* 0x0003e20000100800 */
[----:B------:R-:W-:-:S03]  /*d7a0*/  LEA.HI.X.SX32 R92, R92, R3, 0x1, P0 ;  /* 0x000000035c5c7211 */ /* 0x000fc600000f0eff */
[----:B-1----:R0:W5:Y:S04]  /*d7b0*/  LDL.LU R91, [R1+0xcdc] ;  /* 0x000cdc00015b7983 */ /* 0x0021680000300800 */
[----:B------:R1:W-:Y:S01]  /*d7c0*/  STL [R1+0xad4], R0 ;  /* 0x000ad40001007387 */ /* 0x0003e20000100800 */
[----:B--2---:R-:W-:Y:S02]  /*d7d0*/  LOP3.LUT R7, R7, 0x3f, RZ, 0xc0, !PT ;  /* 0x0000003f07077812 */ /* 0x004fe400078ec0ff */
[----:B-1----:R-:W-:-:S05]  /*d7e0*/  IADD3 R0, P4, PT, R10, R2, RZ ;  /* 0x000000020a007210 */ /* 0x002fca0007f9e0ff */
[----:B------:R1:W-:Y:S04]  /*d7f0*/  STL [R1+0xae8], R0 ;  /* 0x000ae80001007387 */ /* 0x0003e80000100800 */
[----:B-1----:R0:W5:Y:S01]  /*d800*/  LDL.LU R0, [R1+0xcd8] ;  /* 0x000cd80001007983 */ /* 0x0021620000300800 */
[----:B------:R-:W-:Y:S01]  /*d810*/  LEA.HI.X.SX32 R10, R10, R3, 0x1, P4 ;  /* 0x000000030a0a7211 */ /* 0x000fe200020f0eff */
[----:B------:R-:W-:Y:S01]  /*d820*/  IMAD R7, R7, R9, RZ ;  /* 0x0000000907077224 */ /* 0x000fe200078e02ff */
[----:B------:R-:W-:Y:S01]  /*d830*/  ULOP3.LUT UR4, UR4, 0x600000, URZ, 0xc0, !UPT ;  /* 0x0060000004047892 */ /* 0x000fe2000f8ec0ff */
[----:B------:R1:W-:Y:S01]  /*d840*/  STL [R1+0xadc], R92 ;  /* 0x000adc5c01007387 */ /* 0x0003e20000100800 */
[----:B------:R-:W-:Y:S01]  /*d850*/  UIADD3 UR11, UPT, UPT, UR9, 0x14000, URZ ;  /* 0x00014000090b7890 */ /* 0x000fe2000fffe0ff */
[----:B-1----:R-:W-:-:S04]  /*d860*/  IADD3 R92, P0, PT, R5, R2, RZ ;  /* 0x00000002055c7210 */ /* 0x002fc80007f1e0ff */
[----:B------:R-:W-:Y:S01]  /*d870*/  LEA.HI.X.SX32 R5, R5, R3, 0x1, P0 ;  /* 0x0000000305057211 */ /* 0x000fe200000f0eff */
[----:B------:R1:W-:Y:S04]  /*d880*/  STL [R1+0xaf0], R92 ;  /* 0x000af05c01007387 */ /* 0x0003e80000100800 */
[----:B------:R2:W-:Y:S04]  /*d890*/  STL [R1+0xae4], R10 ;  /* 0x000ae40a01007387 */ /* 0x0005e80000100800 */
[----:B------:R3:W-:Y:S01]  /*d8a0*/  STL [R1+0xaec], R5 ;  /* 0x000aec0501007387 */ /* 0x0007e20000100800 */
[----:B-1----:R-:W-:Y:S01]  /*d8b0*/  IMAD R92, R8, 0x3e, RZ ;  /* 0x0000003e085c7824 */ /* 0x002fe200078e02ff */
[----:B--2---:R-:W-:-:S04]  /*d8c0*/  IADD3 R10, P4, PT, R7, UR14, RZ ;  /* 0x0000000e070a7c10 */ /* 0x004fc8000ff9e0ff */
[----:B------:R-:W-:Y:S01]  /*d8d0*/  IADD3 R92, P0, PT, R92, R2, RZ ;  /* 0x000000025c5c7210 */ /* 0x000fe20007f1e0ff */
[----:B---3--:R0:W5:Y:S01]  /*d8e0*/  LDL.LU R5, [R1+0xcd4] ;  /* 0x000cd40001057983 */ /* 0x0081620000300800 */
[----:B------:R-:W-:Y:S01]  /*d8f0*/  LEA.HI.X.SX32 R7, R7, UR15, 0x1, P4 ;  /* 0x0000000f07077c11 */ /* 0x000fe2000a0f0eff */
[----:B------:R-:W-:Y:S02]  /*d900*/  UIADD3 UR10, UPT, UPT, UR8, UR4, URZ ;  /* 0x00000004080a7290 */ /* 0x000fe4000fffe0ff */
[----:B------:R0:W-:Y:S01]  /*d910*/  STL [R1+0xaf8], R92 ;  /* 0x000af85c01007387 */ /* 0x0001e20000100800 */
[----:B------:R-:W-:Y:S01]  /*d920*/  UMOV UR6, 0x1 ;  /* 0x0000000100067882 */ /* 0x000fe20000000000 */
[----:B------:R-:W-:Y:S08]  /*d930*/  BRA.U UP0, `(.L_x_5) ;  /* 0x0000000100187547 */ /* 0x000ff0000b800000 */
[----:B------:R-:W-:Y:S01]  /*d940*/  ELECT P4, URZ, PT ;  /* 0x0000000000ff782f */ /* 0x000fe20003880000 */
[----:B0-----:R-:W-:Y:S01]  /*d950*/  IMAD.MOV.U32 R92, RZ, RZ, 0x1 ;  /* 0x00000001ff5c7424 */ /* 0x001fe200078e00ff */
[----:B------:R-:W-:Y:S01]  /*d960*/  UMOV UR4, 0x40 ;  /* 0x0000004000047882 */ /* 0x000fe20000000000 */
[----:B------:R-:W-:Y:S01]  /*d970*/  UVIRTCOUNT.DEALLOC.SMPOOL 0x80 ;  /* 0x000000800000784c */ /* 0x000fe20000000000 */
[----:B------:R-:W-:-:S09]  /*d980*/  ULEA UR4, UR5, UR4, 0x18 ;  /* 0x0000000405047291 */ /* 0x000fd2000f8ec0ff */
[----:B------:R1:W-:Y:S03]  /*d990*/  @P4 STS.U8 [UR4], R92 ;  /* 0x0000005cff004988 */ /* 0x0003e60008000004 */
.L_x_5:
[----:B01----:R-:W-:Y:S01]  /*d9a0*/  IMAD R92, R8, 0x3e, RZ ;  /* 0x0000003e085c7824 */ /* 0x003fe200078e02ff */
[----:B------:R-:W-:Y:S01]  /*d9b0*/  STTM.x64 tmem[UR10], RZ ;  /* 0x000000ff000079ed */ /* 0x000fe2000834000a */
[----:B------:R-:W-:Y:S01]  /*d9c0*/  VOTEU.ALL UP1, P1 ;  /* 0x0000000000ff7886 */ /* 0x000fe20000820000 */
[----:B------:R-:W-:Y:S01]  /*d9d0*/  VOTEU.ALL UP2, P1 ;  /* 0x0000000000ff7886 */ /* 0x000fe20000840000 */
[----:B------:R-:W0:Y:S01]  /*d9e0*/  LDCU.64 UR22, c[0x0][0x358] ;  /* 0x00006b00ff1677ac */ /* 0x000e220008000a00 */
[----:B------:R-:W-:Y:S01]  /*d9f0*/  LEA.HI.X.SX32 R92, R92, R3, 0x1, P0 ;  /* 0x000000035c5c7211 */ /* 0x000fe200000f0eff */
[----:B------:R-:W-:Y:S01]  /*da00*/  STTM.x64 tmem[UR10+0x40], RZ ;  /* 0x000040ff000079ed */ /* 0x000fe2000834000a */
[----:B------:R-:W-:Y:S01]  /*da10*/  STTM.x64 tmem[UR10+0x80], RZ ;  /* 0x000080ff000079ed */ /* 0x000fe2000834000a */
[----:B------:R-:W1:Y:S02]  /*da20*/  LDCU UR12, c[0x0][0x3b0] ;  /* 0x00007600ff0c77ac */ /* 0x000e640008000800 */
[----:B------:R2:W-:Y:S01]  /*da30*/  STL [R1+0xaf4], R92 ;  /* 0x000af45c01007387 */ /* 0x0005e20000100800 */
[----:B------:R-:W3:Y:S01]  /*da40*/  LDCU UR24, c[0x0][0x3b0] ;  /* 0x00007600ff1877ac */ /* 0x000ee20008000800 */
[----:B------:R-:W-:Y:S01]  /*da50*/  STTM.x64 tmem[UR10+0xc0], RZ ;  /* 0x0000c0ff000079ed */ /* 0x000fe2000834000a */
[----:B------:R-:W-:Y:S01]  /*da60*/  STTM.x64 tmem[UR10+0x100], RZ ;  /* 0x000100ff000079ed */ /* 0x000fe2000834000a */
[----:B------:R-:W-:Y:S01]  /*da70*/  STTM.x64 tmem[UR10+0x140], RZ ;  /* 0x000140ff000079ed */ /* 0x000fe2000834000a */
[----:B------:R-:W4:Y:S01]  /*da80*/  LDCU UR26, c[0x0][0x3b0] ;  /* 0x00007600ff1a77ac */ /* 0x000f220008000800 */
[----:B--2---:R-:W-:Y:S01]  /*da90*/  IADD3 R92, P4, PT, R2, R8, RZ ;  /* 0x00000008025c7210 */ /* 0x004fe20007f9e0ff */
[----:B------:R-:W-:Y:S01]  /*daa0*/  STTM.x64 tmem[UR10+0x180], RZ ;  /* 0x000180ff000079ed */ /* 0x000fe2000834000a */
[----:B------:R-:W-:Y:S01]  /*dab0*/  STTM.x64 tmem[UR10+0x1c0], RZ ;  /* 0x0001c0ff000079ed */ /* 0x000fe2000834000a */
[----:B------:R-:W2:Y:S01]  /*dac0*/  FENCE.VIEW.ASYNC.T ;  /* 0x00000000000073c6 */ /* 0x000ea20000000200 */
[----:B------:R-:W0:Y:S01]  /*dad0*/  LDCU UR28, c[0x0][0x3b0] ;  /* 0x00007600ff1c77ac */ /* 0x000e220008000800 */
[----:B------:R1:W-:Y:S01]  /*dae0*/  STL [R1+0x108], R92 ;  /* 0x0001085c01007387 */ /* 0x0003e20000100800 */
[----:B------:R-:W0:Y:S03]  /*daf0*/  LDCU UR20, c[0x0][0x3b0] ;  /* 0x00007600ff1477ac */ /* 0x000e260008000800 */
[----:B-----5:R0:W-:Y:S01]  /*db00*/  STL.64 [R1+0x11c8], R84 ;  /* 0x0011c85401007387 */ /* 0x0201e20000100a00 */
[----:B------:R-:W0:Y:S03]  /*db10*/  LDCU UR32, c[0x0][0x3b0] ;  /* 0x00007600ff2077ac */ /* 0x000e260008000800 */
[----:B------:R-:W-:Y:S01]  /*db20*/  STL.64 [R1+0x11c0], R82 ;  /* 0x0011c05201007387 */ /* 0x000fe20000100a00 */
[----:B------:R-:W-:-:S04]  /*db30*/  @!UP1 UIADD3 UR4, UPT, UPT, -UR6, 0x100000, URZ ;  /* 0x0010000006049890 */ /* 0x000fc8000fffe1ff */
[----:B------:R-:W-:Y:S02]  /*db40*/  @!UP1 USHF.L.U32 UR5, UR4, 0xb, URZ ;  /* 0x0000000b04059899 */ /* 0x000fe400080006ff */
[----:B------:R-:W-:Y:S01]  /*db50*/  @!UP1 USHF.L.U32 UR4, UR4, 0x1, URZ ;  /* 0x0000000104049899 */ /* 0x000fe200080006ff */
[----:B-1----:R-:W0:Y:S01]  /*db60*/  LDC R92, c[0x0][0x3a0] ;  /* 0x0000e800ff5c7b82 */ /* 0x002e220000000800 */
[----:B------:R-:W1:Y:S01]  /*db70*/  LDCU UR30, c[0x0][0x3b0] ;  /* 0x00007600ff1e77ac */ /* 0x000e620008000800 */
[----:B------:R-:W-:Y:S01]  /*db80*/  STL [R1+0x11b8], R80 ;  /* 0x0011b85001007387 */ /* 0x000fe20000100800 */
[----:B------:R-:W0:Y:S05]  /*db90*/  LDCU UR34, c[0x0][0x3b0] ;  /* 0x00007600ff2277ac */ /* 0x000e2a0008000800 */
[----:B--2---:R-:W-:Y:S06]  /*dba0*/  BAR.SYNC.DEFER_BLOCKING 0x0 ;  /* 0x0000000000007b1d */ /* 0x004fec0000010000 */
[----:B------:R-:W2:Y:S01]  /*dbb0*/  LDCU UR36, c[0x0][0x3b0] ;  /* 0x00007600ff2477ac */ /* 0x000ea20008000800 */
[----:B------:R-:W-:Y:S01]  /*dbc0*/  STL.64 [R1+0x11b0], R78 ;  /* 0x0011b04e01007387 */ /* 0x000fe20000100a00 */
[----:B------:R-:W0:Y:S03]  /*dbd0*/  LDCU UR38, c[0x0][0x3b0] ;  /* 0x00007600ff2677ac */ /* 0x000e260008000800 */
[----:B------:R-:W-:Y:S01]  /*dbe0*/  STL.64 [R1+0x11a8], R76 ;  /* 0x0011a84c01007387 */ /* 0x000fe20000100a00 */
[----:B------:R-:W0:Y:S03]  /*dbf0*/  LDCU UR42, c[0x0][0x3b0] ;  /* 0x00007600ff2a77ac */ /* 0x000e260008000800 */
[----:B------:R-:W-:Y:S01]  /*dc00*/  STL.64 [R1+0x11a0], R74 ;  /* 0x0011a04a01007387 */ /* 0x000fe20000100a00 */
[C---:B0-----:R-:W-:Y:S01]  /*dc10*/  VIADD R85, R92.reuse, 0xffffffef ;  /* 0xffffffef5c557836 */ /* 0x041fe20000000000 */
[----:B------:R-:W0:Y:S02]  /*dc20*/  LDCU UR44, c[0x0][0x3b0] ;  /* 0x00007600ff2c77ac */ /* 0x000e240008000800 */
[----:B------:R-:W-:Y:S01]  /*dc30*/  STL.64 [R1+0x1198], R72 ;  /* 0x0011984801007387 */ /* 0x000fe20000100a00 */
[----:B------:R-:W-:Y:S01]  /*dc40*/  VIADD R92, R92, 0xffffffe7 ;  /* 0xffffffe75c5c7836 */ /* 0x000fe20000000000 */
[----:B------:R-:W-:-:S02]  /*dc50*/  ISETP.GE.U32.AND P0, PT, R85, 0x7fffffb0, PT ;  /* 0x7fffffb05500780c */ /* 0x000fc40003f06070 */
[----:B------:R0:W-:Y:S04]  /*dc60*/  STL.64 [R1+0x1190], R70 ;  /* 0x0011904601007387 */ /* 0x0001e80000100a00 */
[----:B------:R-:W0:Y:S02]  /*dc70*/  FENCE.VIEW.ASYNC.S ;  /* 0x00000000000073c6 */ /* 0x000e240000000000 */
[----:B0-----:R0:W1:Y:S01]  /*dc80*/  @!UP2 SYNCS.EXCH.64 URZ, [UR11], UR4 ;  /* 0x000000040bffa5b2 */ /* 0x0010620008000100 */
[----:B------:R-:W0:Y:S01]  /*dc90*/  LDCU UR14, c[0x0][0x3b0] ;  /* 0x00007600ff0e77ac */ /* 0x000e220008000800 */
[----:B------:R-:W-:Y:S01]  /*dca0*/  STL.64 [R1+0x1188], R68 ;  /* 0x0011884401007387 */ /* 0x000fe20000100a00 */
[----:B------:R-:W0:Y:S03]  /*dcb0*/  LDCU UR16, c[0x0][0x3b0] ;  /* 0x00007600ff1077ac */ /* 0x000e260008000800 */
[----:B------:R0:W-:Y:S01]  /*dcc0*/  STL.64 [R1+0x1180], R66 ;  /* 0x0011804201007387 */ /* 0x0001e20000100a00 */
[----:B------:R-:W1:Y:S03]  /*dcd0*/  LDCU UR46, c[0x0][0x3b0] ;  /* 0x00007600ff2e77ac */ /* 0x000e660008000800 */
[----:B------:R-:W-:Y:S01]  /*dce0*/  STL.64 [R1+0x1178], R64 ;  /* 0x0011784001007387 */ /* 0x000fe20000100a00 */
[----:B------:R-:W-:Y:S01]  /*dcf0*/  PRMT R70, RZ, 0x7610, R70 ;  /* 0x00007610ff467816 */ /* 0x000fe20000000046 */
[----:B0-----:R-:W0:Y:S02]  /*dd00*/  LDCU UR5, c[0x0][0x3b0] ;  /* 0x00007600ff0577ac */ /* 0x001e240008000800 */
[----:B------:R-:W-:Y:S01]  /*dd10*/  STL.64 [R1+0x1170], R62 ;  /* 0x0011703e01007387 */ /* 0x000fe20000100a00 */
[----:B------:R-:W-:Y:S01]  /*dd20*/  PRMT R80, RZ, 0x7610, R80 ;  /* 0x00007610ff507816 */ /* 0x000fe20000000050 */
[----:B------:R-:W0:Y:S02]  /*dd30*/  LDCU UR18, c[0x0][0x3b0] ;  /* 0x00007600ff1277ac */ /* 0x000e240008000800 */
[----:B------:R-:W-:Y:S01]  /*dd40*/  STL.64 [R1+0x1168], R60 ;  /* 0x0011683c01007387 */ /* 0x000fe20000100a00 */
[----:B------:R-:W-:Y:S01]  /*dd50*/  LEA.HI.X.SX32 R67, R8, R3, 0x1, P4 ;  /* 0x0000000308437211 */ /* 0x000fe200020f0eff */
[----:B------:R-:W0:Y:S01]  /*dd60*/  LDCU UR48, c[0x0][0x3b0] ;  /* 0x00007600ff3077ac */ /* 0x000e220008000800 */
[----:B------:R-:W-:Y:S01]  /*dd70*/  ISETP.GE.U32.AND P4, PT, R92, 0x7fffffa8, PT ;  /* 0x7fffffa85c00780c */ /* 0x000fe20003f86070 */
[----:B------:R-:W-:Y:S01]  /*dd80*/  STL.64 [R1+0x1160], R58 ;  /* 0x0011603a01007387 */ /* 0x000fe20000100a00 */
[----:B------:R-:W-:Y:S01]  /*dd90*/  PRMT R73, RZ, 0x7610, R73 ;  /* 0x00007610ff497816 */ /* 0x000fe20000000049 */
[----:B------:R-:W0:Y:S02]  /*dda0*/  LDCU UR50, c[0x0][0x3b0] ;  /* 0x00007600ff3277ac */ /* 0x000e240008000800 */
[----:B------:R-:W-:Y:S01]  /*ddb0*/  STL.64 [R1+0x1158], R56 ;  /* 0x0011583801007387 */ /* 0x000fe20000100a00 */
[----:B------:R-:W0:Y:S03]  /*ddc0*/  LDCU UR52, c[0x0][0x3b0] ;  /* 0x00007600ff3477ac */ /* 0x000e260008000800 */
        /* <DEDUP_REMOVED lines=25> */
[----:B------:R-:W0:Y:S01]  /*df60*/  LDCU UR17, c[0x0][0x3b0] ;  /* 0x00007600ff1177ac */ /* 0x000e220008000800 */
[----:B-1----:R-:W-:Y:S06]  /*df70*/  BAR.SYNC.DEFER_BLOCKING 0x0 ;  /* 0x0000000000007b1d */ /* 0x002fec0000010000 */
[----:B------:R-:W1:Y:S01]  /*df80*/  LDCU UR19, c[0x0][0x3b0] ;  /* 0x00007600ff1377ac */ /* 0x000e620008000800 */
[----:B------:R-:W-:Y:S01]  /*df90*/  STL.64 [R1+0x10e8], R28 ;  /* 0x0010e81c01007387 */ /* 0x000fe20000100a00 */
[----:B------:R-:W0:Y:S03]  /*dfa0*/  LDCU UR21, c[0x0][0x3b0] ;  /* 0x00007600ff1577ac */ /* 0x000e260008000800 */
[----:B------:R-:W-:Y:S01]  /*dfb0*/  STL.64 [R1+0x10e0], R26 ;  /* 0x0010e01a01007387 */ /* 0x000fe20000100a00 */
[----:B------:R-:W0:Y:S03]  /*dfc0*/  LDCU UR25, c[0x0][0x3b0] ;  /* 0x00007600ff1977ac */ /* 0x000e260008000800 */
[----:B------:R-:W-:Y:S01]  /*dfd0*/  STL [R1+0x1094], R25 ;  /* 0x0010941901007387 */ /* 0x000fe20000100800 */
[----:B------:R-:W0:Y:S03]  /*dfe0*/  LDCU UR27, c[0x0][0x3b0] ;  /* 0x00007600ff1b77ac */ /* 0x000e260008000800 */
[----:B------:R1:W-:Y:S01]  /*dff0*/  STL [R1+0x1090], R24 ;  /* 0x0010901801007387 */ /* 0x0003e20000100800 */
[----:B------:R-:W0:Y:S03]  /*e000*/  LDCU UR29, c[0x0][0x3b0] ;  /* 0x00007600ff1d77ac */ /* 0x000e260008000800 */
[----:B------:R-:W-:Y:S01]  /*e010*/  STL [R1+0x108c], R23 ;  /* 0x00108c1701007387 */ /* 0x000fe20000100800 */
[----:B------:R-:W0:Y:S03]  /*e020*/  LDCU UR31, c[0x0][0x3b0] ;  /* 0x00007600ff1f77ac */ /* 0x000e260008000800 */
[----:B------:R-:W-:Y:S01]  /*e030*/  STL [R1+0x1088], R22 ;  /* 0x0010881601007387 */ /* 0x000fe20000100800 */
[----:B------:R-:W-:Y:S01]  /*e040*/  PRMT R69, RZ, 0x7610, R69 ;  /* 0x00007610ff457816 */ /* 0x000fe20000000045 */
[----:B-1----:R-:W1:Y:S01]  /*e050*/  LDC R24, c[0x0][0x3a0] ;  /* 0x0000e800ff187b82 */ /* 0x002e620000000800 */
[----:B------:R-:W0:Y:S01]  /*e060*/  LDCU UR33, c[0x0][0x3b0] ;  /* 0x00007600ff2177ac */ /* 0x000e220008000800 */
[----:B------:R-:W-:Y:S01]  /*e070*/  STL [R1+0x1084], R21 ;  /* 0x0010841501007387 */ /* 0x000fe20000100800 */
[----:B------:R-:W0:Y:S03]  /*e080*/  LDCU UR35, c[0x0][0x3b0] ;  /* 0x00007600ff2377ac */ /* 0x000e260008000800 */
        /* <DEDUP_REMOVED lines=30> */
[----:B------:R-:W2:Y:S01]  /*e270*/  LDL R84, [R1+0x13c] ;  /* 0x00013c0001547983 */ /* 0x000ea20000100800 */
[----:B------:R-:W0:Y:S03]  /*e280*/  LDCU UR61, c[0x0][0x3b0] ;  /* 0x00007600ff3d77ac */ /* 0x000e260008000800 */
[----:B------:R-:W2:Y:S01]  /*e290*/  LDL R85, [R1+0x140] ;  /* 0x0001400001557983 */ /* 0x000ea20000100800 */
[----:B------:R-:W0:Y:S03]  /*e2a0*/  LDCU UR69, c[0x0][0x3b0] ;  /* 0x00007600ff4577ac */ /* 0x000e260008000800 */
[----:B------:R-:W3:Y:S04]  /*e2b0*/  @!P5 LDG.E.U8 R70, desc[UR22][R2.64] ;  /* 0x000000160246d981 */ /* 0x000ee8000c1e1100 */
[----:B------:R-:W4:Y:S04]  /*e2c0*/  LDL R82, [R1+0x17c] ;  /* 0x00017c0001527983 */ /* 0x000f280000100800 */
[----:B------:R-:W4:Y:S04]  /*e2d0*/  LDL R83, [R1+0x180] ;  /* 0x0001800001537983 */ /* 0x000f280000100800 */
[----:B------:R-:W4:Y:S04]  /*e2e0*/  LDL R78, [R1+0x9c4] ;  /* 0x0009c400014e7983 */ /* 0x000f280000100800 */
[----:B------:R-:W4:Y:S04]  /*e2f0*/  LDL R79, [R1+0x9c8] ;  /* 0x0009c800014f7983 */ /* 0x000f280000100800 */
[----:B------:R-:W4:Y:S04]  /*e300*/  LDL R76, [R1+0xa04] ;  /* 0x000a0400014c7983 */ /* 0x000f280000100800 */
[----:B------:R-:W4:Y:S04]  /*e310*/  LDL R77, [R1+0xa08] ;  /* 0x000a0800014d7983 */ /* 0x000f280000100800 */
[----:B------:R-:W4:Y:S01]  /*e320*/  LDL.LU R63, [R1+0x14] ;  /* 0x00001400013f7983 */ /* 0x000f220000300800 */
[----:B-1----:R-:W-:-:S03]  /*e330*/  VIADD R92, R24, 0xffffffdf ;  /* 0xffffffdf185c7836 */ /* 0x002fc60000000000 */
[----:B------:R-:W-:Y:S01]  /*e340*/  STL [R1+0x104], R67 ;  /* 0x0001044301007387 */ /* 0x000fe20000100800 */
[----:B--2---:R-:W-:-:S03]  /*e350*/  @!P6 LOP3.LUT R85, R85, R84, RZ, 0x3c, !PT ;  /* 0x000000545555e212 */ /* 0x004fc600078e3cff */
[----:B---3--:R1:W-:Y:S01]  /*e360*/  STL [R1+0x7f0], R70 ;  /* 0x0007f04601007387 */ /* 0x0083e20000100800 */
[----:B------:R-:W-:-:S03]  /*e370*/  @!P6 LOP3.LUT R84, R85, R84, RZ, 0x3c, !PT ;  /* 0x000000545554e212 */ /* 0x000fc600078e3cff */
[----:B------:R-:W2:Y:S01]  /*e380*/  LDL R71, [R1+0xa48] ;  /* 0x000a480001477983 */ /* 0x000ea20000100800 */
[----:B----4-:R-:W-:-:S03]  /*e390*/  @!P0 LOP3.LUT R83, R83, R82, RZ, 0x3c, !PT ;  /* 0x0000005253538212 */ /* 0x010fc600078e3cff */
[----:B-1----:R-:W2:Y:S01]  /*e3a0*/  LDL R70, [R1+0xa44] ;  /* 0x000a440001467983 */ /* 0x002ea20000100800 */
[----:B------:R-:W-:Y:S02]  /*e3b0*/  @!P6 LOP3.LUT R85, R85, R84, RZ, 0x3c, !PT ;  /* 0x000000545555e212 */ /* 0x000fe400078e3cff */
[----:B------:R-:W-:Y:S02]  /*e3c0*/  @!P0 LOP3.LUT R82, R83, R82, RZ, 0x3c, !PT ;  /* 0x0000005253528212 */ /* 0x000fe400078e3cff */
[----:B------:R-:W-:Y:S01]  /*e3d0*/  @!P4 LOP3.LUT R79, R79, R78, RZ, 0x3c, !PT ;  /* 0x0000004e4f4fc212 */ /* 0x000fe200078e3cff */
[----:B------:R-:W3:Y:S01]  /*e3e0*/  @!P6 LDG.E.U8 R69, desc[UR22][R84.64] ;  /* 0x000000165445e981 */ /* 0x000ee2000c1e1100 */
[----:B------:R-:W-:Y:S02]  /*e3f0*/  @!P0 LOP3.LUT R83, R83, R82, RZ, 0x3c, !PT ;  /* 0x0000005253538212 */ /* 0x000fe400078e3cff */
[----:B------:R-:W-:-:S03]  /*e400*/  @!P4 LOP3.LUT R78, R79, R78, RZ, 0x3c, !PT ;  /* 0x0000004e4f4ec212 */ /* 0x000fc600078e3cff */
[----:B------:R-:W4:Y:S01]  /*e410*/  @!P0 LDG.E.U8 R80, desc[UR22][R82.64] ;  /* 0x0000001652508981 */ /* 0x000f22000c1e1100 */
[----:B------:R-:W-:-:S05]  /*e420*/  @!P4 LOP3.LUT R79, R79, R78, RZ, 0x3c, !PT ;  /* 0x0000004e4f4fc212 */ /* 0x000fca00078e3cff */
[----:B------:R-:W4:Y:S01]  /*e430*/  @!P4 LDG.E.U8 R73, desc[UR22][R78.64] ;  /* 0x000000164e49c981 */ /* 0x000f22000c1e1100 */
[----:B------:R-:W-:Y:S01]  /*e440*/  ISETP.GE.U32.AND P5, PT, R92, 0x7fffffa0, PT ;  /* 0x7fffffa05c00780c */ /* 0x000fe20003fa6070 */
[----:B------:R-:W-:-:S05]  /*e450*/  VIADD R92, R24, 0xffffffd7 ;  /* 0xffffffd7185c7836 */ /* 0x000fca0000000000 */
[----:B------:R-:W-:Y:S01]  /*e460*/  ISETP.GE.U32.AND P6, PT, R92, 0x7fffff98, PT ;  /* 0x7fffff985c00780c */ /* 0x000fe20003fc6070 */
[----:B------:R-:W-:Y:S04]  /*e470*/  STL [R1+0x106c], R2 ;  /* 0x00106c0201007387 */ /* 0x000fe80000100800 */
[----:B------:R-:W-:Y:S02]  /*e480*/  STL [R1+0x1068], R3 ;  /* 0x0010680301007387 */ /* 0x000fe40000100800 */
[-C--:B------:R-:W-:Y:S02]  /*e490*/  @!P5 LOP3.LUT R77, R77, R76.reuse, RZ, 0x3c, !PT ;  /* 0x0000004c4d4dd212 */ /* 0x080fe400078e3cff */
[----:B------:R-:W4:Y:S04]  /*e4a0*/  LDL R74, [R1+0xa84] ;  /* 0x000a8400014a7983 */ /* 0x000f280000100800 */
[----:B------:R-:W4:Y:S01]  /*e4b0*/  LDL R75, [R1+0xa88] ;  /* 0x000a8800014b7983 */ /* 0x000f220000100800 */
[----:B------:R-:W-:-:S02]  /*e4c0*/  @!P5 LOP3.LUT R76, R77, R76, RZ, 0x3c, !PT ;  /* 0x0000004c4d4cd212 */ /* 0x000fc400078e3cff */
[----:B------:R-:W-:Y:S01]  /*e4d0*/  PRMT R62, RZ, 0x7610, R62 ;  /* 0x00007610ff3e7816 */ /* 0x000fe2000000003e */
[----:B------:R-:W4:Y:S01]  /*e4e0*/  LDL.LU.64 R84, [R1+0x11c8] ;  /* 0x0011c80001547983 */ /* 0x000f220000300a00 */
[----:B------:R-:W-:Y:S02]  /*e4f0*/  @!P5 LOP3.LUT R77, R77, R76, RZ, 0x3c, !PT ;  /* 0x0000004c4d4dd212 */ /* 0x000fe400078e3cff */
[----:B------:R-:W-:-:S03]  /*e500*/  PRMT R68, RZ, 0x7610, R68 ;  /* 0x00007610ff447816 */ /* 0x000fc60000000044 */
[----:B------:R-:W4:Y:S01]  /*e510*/  @!P5 LDG.E.U8 R62, desc[UR22][R76.64] ;  /* 0x000000164c3ed981 */ /* 0x000f22000c1e1100 */
[----:B--2---:R-:W-:-:S04]  /*e520*/  @!P6 LOP3.LUT R71, R71, R70, RZ, 0x3c, !PT ;  /* 0x000000464747e212 */ /* 0x004fc800078e3cff */
[----:B------:R-:W-:-:S04]  /*e530*/  @!P6 LOP3.LUT R70, R71, R70, RZ, 0x3c, !PT ;  /* 0x000000464746e212 */ /* 0x000fc800078e3cff */
[----:B------:R-:W-:Y:S01]  /*e540*/  @!P6 LOP3.LUT R71, R71, R70, RZ, 0x3c, !PT ;  /* 0x000000464747e212 */ /* 0x000fe200078e3cff */
[----:B---3--:R1:W-:Y:S04]  /*e550*/  STL [R1+0x7ec], R69 ;  /* 0x0007ec4501007387 */ /* 0x0083e80000100800 */
[----:B------:R-:W2:Y:S04]  /*e560*/  LDL R72, [R1+0xac8] ;  /* 0x000ac80001487983 */ /* 0x000ea80000100800 */
[----:B------:R-:W3:Y:S04]  /*e570*/  @!P6 LDG.E.U8 R68, desc[UR22][R70.64] ;  /* 0x000000164644e981 */ /* 0x000ee8000c1e1100 */
[----:B-1----:R-:W2:Y:S04]  /*e580*/  LDL R69, [R1+0xac4] ;  /* 0x000ac40001457983 */ /* 0x002ea80000100800 */
[----:B------:R-:W2:Y:S04]  /*e590*/  LDL.LU.64 R82, [R1+0x11c0] ;  /* 0x0011c00001527983 */ /* 0x000ea80000300a00 */
[----:B----4-:R1:W-:Y:S04]  /*e5a0*/  STL [R1+0x7e8], R80 ;  /* 0x0007e85001007387 */ /* 0x0103e80000100800 */
[----:B-1----:R-:W4:Y:S04]  /*e5b0*/  LDL.LU R80, [R1+0x11b8] ;  /* 0x0011b80001507983 */ /* 0x002f280000300800 */
[----:B------:R-:W4:Y:S04]  /*e5c0*/  LDL.LU.64 R78, [R1+0x11b0] ;  /* 0x0011b000014e7983 */ /* 0x000f280000300a00 */
[----:B------:R1:W-:Y:S04]  /*e5d0*/  STL [R1+0x7e4], R73 ;  /* 0x0007e44901007387 */ /* 0x0003e80000100800 */
[----:B-1----:R-:W4:Y:S01]  /*e5e0*/  LDL R73, [R1+0x108] ;  /* 0x0001080001497983 */ /* 0x002f220000100800 */
[----:B------:R-:W-:Y:S01]  /*e5f0*/  VIADD R92, R24, 0xffffffcf ;  /* 0xffffffcf185c7836 */ /* 0x000fe20000000000 */
[----:B------:R-:W-:-:S02]  /*e600*/  PRMT R65, RZ, 0x7610, R65 ;  /* 0x00007610ff417816 */ /* 0x000fc40000000041 */
[----:B------:R-:W4:Y:S02]  /*e610*/  LDL.LU.64 R76, [R1+0x11a8] ;  /* 0x0011a800014c7983 */ /* 0x000f240000300a00 */
[----:B------:R-:W-:Y:S01]  /*e620*/  ISETP.GE.U32.AND P0, PT, R92, 0x7fffff90, PT ;  /* 0x7fffff905c00780c */ /* 0x000fe20003f06070 */
[----:B------:R-:W-:-:S05]  /*e630*/  VIADD R92, R24, 0xffffffc7 ;  /* 0xffffffc7185c7836 */ /* 0x000fca0000000000 */
[----:B------:R-:W-:Y:S01]  /*e640*/  ISETP.GE.U32.AND P4, PT, R92, 0x7fffff88, PT ;  /* 0x7fffff885c00780c */ /* 0x000fe20003f86070 */
[----:B------:R-:W-:-:S06]  /*e650*/  VIADD R92, R24, 0xfffffffe ;  /* 0xfffffffe185c7836 */ /* 0x000fcc0000000000 */
[----:B------:R-:W-:-:S04]  /*e660*/  @!P0 LOP3.LUT R75, R75, R74, RZ, 0x3c, !PT ;  /* 0x0000004a4b4b8212 */ /* 0x000fc800078e3cff */
[C---:B------:R-:W-:Y:S02]  /*e670*/  @!P0 LOP3.LUT R74, R75.reuse, R74, RZ, 0x3c, !PT ;  /* 0x0000004a4b4a8212 */ /* 0x040fe400078e3cff */
[----:B------:R-:W-:Y:S02]  /*e680*/  ISETP.GE.U32.AND P6, PT, R92, 0x7fffffbf, PT ;  /* 0x7fffffbf5c00780c */ /* 0x000fe40003fc6070 */
[----:B------:R-:W-:Y:S01]  /*e690*/  @!P0 LOP3.LUT R75, R75, R74, RZ, 0x3c, !PT ;  /* 0x0000004a4b4b8212 */ /* 0x000fe200078e3cff */
[----:B------:R1:W-:Y:S01]  /*e6a0*/  STL [R1+0x7d0], R62 ;  /* 0x0007d03e01007387 */ /* 0x0003e20000100800 */
[----:B------:R-:W-:-:S03]  /*e6b0*/  ISETP.GE.AND P5, PT, R63, RZ, PT ;  /* 0x000000ff3f00720c */ /* 0x000fc60003fa6270 */
[----:B------:R-:W4:Y:S01]  /*e6c0*/  LDL R63, [R1+0x148] ;  /* 0x00014800013f7983 */ /* 0x000f220000100800 */
[----:B------:R-:W-:-:S03]  /*e6d0*/  PRMT R64, RZ, 0x7610, R64 ;  /* 0x00007610ff407816 */ /* 0x000fc60000000040 */
[----:B------:R-:W4:Y:S04]  /*e6e0*/  LDL R70, [R1+0x184] ;  /* 0x0001840001467983 */ /* 0x000f280000100800 */
[----:B-1----:R-:W4:Y:S04]  /*e6f0*/  LDL R62, [R1+0x144] ;  /* 0x00014400013e7983 */ /* 0x002f280000100800 */
[----:B------:R-:W4:Y:S04]  /*e700*/  LDL R71, [R1+0x188] ;  /* 0x0001880001477983 */ /* 0x000f280000100800 */
[----:B------:R-:W4:Y:S01]  /*e710*/  @!P0 LDG.E.U8 R65, desc[UR22][R74.64] ;  /* 0x000000164a418981 */ /* 0x000f22000c1e1100 */
[----:B------:R-:W-:-:S03]  /*e720*/  PRMT R66, RZ, 0x7610, R66 ;  /* 0x00007610ff427816 */ /* 0x000fc60000000042 */
[----:B------:R-:W4:Y:S04]  /*e730*/  LDL.LU.64 R74, [R1+0x11a0] ;  /* 0x0011a000014a7983 */ /* 0x000f280000300a00 */
[----:B---3--:R2:W-:Y:S02]  /*e740*/  STL [R1+0x7cc], R68 ;  /* 0x0007cc4401007387 */ /* 0x0085e40000100800 */
[----:B--2---:R-:W-:-:S05]  /*e750*/  @!P4 IMAD.MOV.U32 R68, RZ, RZ, R72 ;  /* 0x000000ffff44c224 */ /* 0x004fca00078e0048 */
[----:B------:R-:W2:Y:S01]  /*e760*/  @!P4 LDG.E.U8 R64, desc[UR22][R68.64] ;  /* 0x000000164440c981 */ /* 0x000ea2000c1e1100 */
[----:B------:R-:W-:Y:S02]  /*e770*/  VIADD R92, R24, 0xfffffff6 ;  /* 0xfffffff6185c7836 */ /* 0x000fe40000000000 */
[----:B----4-:R-:W-:Y:S01]  /*e780*/  @!P6 IMAD.MOV.U32 R72, RZ, RZ, R73 ;  /* 0x000000ffff48e224 */ /* 0x010fe200078e0049 */
[----:B------:R-:W3:Y:S01]  /*e790*/  LDL R68, [R1+0x9cc] ;  /* 0x0009cc0001447983 */ /* 0x000ee20000100800 */
[----:B------:R-:W-:-:S03]  /*e7a0*/  @!P6 IMAD.MOV.U32 R73, RZ, RZ, R67 ;  /* 0x000000ffff49e224 */ /* 0x000fc600078e0043 */
[----:B------:R-:W3:Y:S04]  /*e7b0*/  LDL R69, [R1+0x9d0] ;  /* 0x0009d00001457983 */ /* 0x000ee80000100800 */
[----:B------:R-:W4:Y:S01]  /*e7c0*/  @!P6 LDG.E.U8 R66, desc[UR22][R72.64] ;  /* 0x000000164842e981 */ /* 0x000f22000c1e1100 */
[----:B------:R-:W-:Y:S01]  /*e7d0*/  ISETP.GE.U32.AND P0, PT, R92, 0x7fffffb7, PT ;  /* 0x7fffffb75c00780c */ /* 0x000fe20003f06070 */
[----:B------:R-:W-:-:S05]  /*e7e0*/  VIADD R92, R24, 0xffffffee ;  /* 0xffffffee185c7836 */ /* 0x000fca0000000000 */
[----:B------:R-:W-:Y:S02]  /*e7f0*/  ISETP.GE.U32.AND P4, PT, R92, 0x7fffffaf, PT ;  /* 0x7fffffaf5c00780c */ /* 0x000fe40003f86070 */
[----:B------:R-:W-:Y:S02]  /*e800*/  PRMT R60, RZ, 0x7610, R60 ;  /* 0x00007610ff3c7816 */ /* 0x000fe4000000003c */
[----:B------:R-:W-:-:S03]  /*e810*/  PRMT R61, RZ, 0x7610, R61 ;  /* 0x00007610ff3d7816 */ /* 0x000fc6000000003d */
[----:B------:R-:W-:-:S06]  /*e820*/  @!P0 LOP3.LUT R63, R63, R62, RZ, 0x3c, !PT ;  /* 0x0000003e3f3f8212 */ /* 0x000fcc00078e3cff */
[----:B------:R-:W-:Y:S02]  /*e830*/  @!P4 LOP3.LUT R71, R71, R70, RZ, 0x3c, !PT ;  /* 0x000000464747c212 */ /* 0x000fe400078e3cff */
[----:B------:R-:W-:Y:S02]  /*e840*/  @!P0 LOP3.LUT R62, R63, R62, RZ, 0x3c, !PT ;  /* 0x0000003e3f3e8212 */ /* 0x000fe400078e3cff */
[----:B------:R-:W-:Y:S02]  /*e850*/  @!P4 LOP3.LUT R70, R71, R70, RZ, 0x3c, !PT ;  /* 0x000000464746c212 */ /* 0x000fe400078e3cff */
[----:B------:R-:W-:Y:S02]  /*e860*/  @!P0 LOP3.LUT R63, R63, R62, RZ, 0x3c, !PT ;  /* 0x0000003e3f3f8212 */ /* 0x000fe400078e3cff */
[----:B------:R-:W-:-:S03]  /*e870*/  @!P4 LOP3.LUT R71, R71, R70, RZ, 0x3c, !PT ;  /* 0x000000464747c212 */ /* 0x000fc600078e3cff */
[----:B------:R-:W3:Y:S04]  /*e880*/  @!P0 LDG.E.U8 R61, desc[UR22][R62.64] ;  /* 0x000000163e3d8981 */ /* 0x000ee8000c1e1100 */
[----:B------:R-:W3:Y:S04]  /*e890*/  @!P4 LDG.E.U8 R60, desc[UR22][R70.64] ;  /* 0x00000016463cc981 */ /* 0x000ee8000c1e1100 */
[----:B--2---:R1:W-:Y:S04]  /*e8a0*/  STL [R1+0x7c4], R64 ;  /* 0x0007c44001007387 */ /* 0x0043e80000100800 */
[----:B-1----:R-:W2:Y:S04]  /*e8b0*/  LDL R64, [R1+0xa0c] ;  /* 0x000a0c0001407983 */ /* 0x002ea80000100800 */
[----:B------:R1:W-:Y:S04]  /*e8c0*/  STL [R1+0x7c8], R65 ;  /* 0x0007c84101007387 */ /* 0x0003e80000100800 */
[----:B-1----:R-:W2:Y:S04]  /*e8d0*/  LDL R65, [R1+0xa10] ;  /* 0x000a100001417983 */ /* 0x002ea80000100800 */
[----:B------:R-:W2:Y:S04]  /*e8e0*/  LDL.LU.64 R72, [R1+0x1198] ;  /* 0x0011980001487983 */ /* 0x000ea80000300a00 */
[----:B----4-:R1:W-:Y:S04]  /*e8f0*/  STL [R1+0x7b0], R66 ;  /* 0x0007b04201007387 */ /* 0x0103e80000100800 */
[----:B------:R-:W4:Y:S01]  /*e900*/  LDL R67, [R1+0xa50] ;  /* 0x000a500001437983 */ /* 0x000f220000100800 */
[----:B------:R-:W-:-:S03]  /*e910*/  VIADD R92, R24, 0xffffffe6 ;  /* 0xffffffe6185c7836 */ /* 0x000fc60000000000 */
[----:B------:R-:W4:Y:S04]  /*e920*/  LDL R62, [R1+0xa8c] ;  /* 0x000a8c00013e7983 */ /* 0x000f280000100800 */
[----:B-1----:R-:W4:Y:S01]  /*e930*/  LDL R66, [R1+0xa4c] ;  /* 0x000a4c0001427983 */ /* 0x002f220000100800 */
[----:B------:R-:W-:Y:S01]  /*e940*/  ISETP.GE.U32.AND P6, PT, R92, 0x7fffffa7, PT ;  /* 0x7fffffa75c00780c */ /* 0x000fe20003fc6070 */
[----:B------:R-:W-:Y:S02]  /*e950*/  VIADD R92, R24, 0xffffffde ;  /* 0xffffffde185c7836 */ /* 0x000fe40000000000 */
[----:B------:R-:W4:Y:S03]  /*e960*/  LDL R63, [R1+0xa90] ;  /* 0x000a9000013f7983 */ /* 0x000f260000100800 */
[----:B------:R-:W-:Y:S01]  /*e970*/  ISETP.GE.U32.AND P0, PT, R92, 0x7fffff9f, PT ;  /* 0x7fffff9f5c00780c */ /* 0x000fe20003f06070 */
[----:B------:R-:W-:Y:S01]  /*e980*/  VIADD R92, R24, 0xffffffd6 ;  /* 0xffffffd6185c7836 */ /* 0x000fe20000000000 */
[----:B------:R-:W4:Y:S04]  /*e990*/  LDL.LU.64 R70, [R1+0x1190] ;  /* 0x0011900001467983 */ /* 0x000f280000300a00 */
[----:B------:R-:W-:-:S02]  /*e9a0*/  ISETP.GE.U32.AND P4, PT, R92, 0x7fffff97, PT ;  /* 0x7fffff975c00780c */ /* 0x000fc40003f86070 */
[----:B------:R-:W-:Y:S02]  /*e9b0*/  PRMT R54, RZ, 0x7610, R54 ;  /* 0x00007610ff367816 */ /* 0x000fe40000000036 */
[----:B------:R-:W-:Y:S01]  /*e9c0*/  PRMT R55, RZ, 0x7610, R55 ;  /* 0x00007610ff377816 */ /* 0x000fe20000000037 */
[----:B---3--:R1:W-:Y:S04]  /*e9d0*/  STL [R1+0x7a8], R60 ;  /* 0x0007a83c01007387 */ /* 0x0083e80000100800 */
[----:B-1----:R-:W3:Y:S04]  /*e9e0*/  LDL R60, [R1+0xacc] ;  /* 0x000acc00013c7983 */ /* 0x002ee80000100800 */
[----:B------:R1:W-:Y:S04]  /*e9f0*/  STL [R1+0x7ac], R61 ;  /* 0x0007ac3d01007387 */ /* 0x0003e80000100800 */
[----:B-1----:R-:W3:Y:S01]  /*ea00*/  LDL R61, [R1+0xad0] ;  /* 0x000ad000013d7983 */ /* 0x002ee20000100800 */
[----:B--2---:R-:W-:-:S04]  /*ea10*/  @!P0 LOP3.LUT R65, R65, R64, RZ, 0x3c, !PT ;  /* 0x0000004041418212 */ /* 0x004fc800078e3cff */
[----:B------:R-:W-:-:S04]  /*ea20*/  @!P0 LOP3.LUT R64, R65, R64, RZ, 0x3c, !PT ;  /* 0x0000004041408212 */ /* 0x000fc800078e3cff */
[----:B------:R-:W-:-:S05]  /*ea30*/  @!P0 LOP3.LUT R65, R65, R64, RZ, 0x3c, !PT ;  /* 0x0000004041418212 */ /* 0x000fca00078e3cff */
[----:B------:R-:W2:Y:S01]  /*ea40*/  @!P0 LDG.E.U8 R55, desc[UR22][R64.64] ;  /* 0x0000001640378981 */ /* 0x000ea2000c1e1100 */
[----:B----4-:R-:W-:-:S04]  /*ea50*/  @!P4 LOP3.LUT R67, R67, R66, RZ, 0x3c, !PT ;  /* 0x000000424343c212 */ /* 0x010fc800078e3cff */
[----:B------:R-:W-:-:S04]  /*ea60*/  @!P4 LOP3.LUT R66, R67, R66, RZ, 0x3c, !PT ;  /* 0x000000424342c212 */ /* 0x000fc800078e3cff */
[----:B------:R-:W-:-:S05]  /*ea70*/  @!P4 LOP3.LUT R67, R67, R66, RZ, 0x3c, !PT ;  /* 0x000000424343c212 */ /* 0x000fca00078e3cff */
[----:B------:R-:W4:Y:S01]  /*ea80*/  @!P4 LDG.E.U8 R54, desc[UR22][R66.64] ;  /* 0x000000164236c981 */ /* 0x000f22000c1e1100 */
[----:B------:R-:W-:-:S04]  /*ea90*/  @!P6 LOP3.LUT R69, R69, R68, RZ, 0x3c, !PT ;  /* 0x000000444545e212 */ /* 0x000fc800078e3cff */
[C---:B------:R-:W-:Y:S02]  /*eaa0*/  @!P6 LOP3.LUT R68, R69.reuse, R68, RZ, 0x3c, !PT ;  /* 0x000000444544e212 */ /* 0x040fe400078e3cff */
[----:B------:R-:W-:Y:S02]  /*eab0*/  PRMT R59, RZ, 0x7610, R59 ;  /* 0x00007610ff3b7816 */ /* 0x000fe4000000003b */
[----:B------:R-:W-:Y:S01]  /*eac0*/  @!P6 LOP3.LUT R69, R69, R68, RZ, 0x3c, !PT ;  /* 0x000000444545e212 */ /* 0x000fe200078e3cff */
[----:B------:R-:W-:-:S04]  /*ead0*/  VIADD R92, R24, 0xffffffce ;  /* 0xffffffce185c7836 */ /* 0x000fc80000000000 */
[----:B------:R-:W2:Y:S01]  /*eae0*/  @!P6 LDG.E.U8 R59, desc[UR22][R68.64] ;  /* 0x00000016443be981 */ /* 0x000ea2000c1e1100 */
[----:B------:R-:W-:Y:S01]  /*eaf0*/  ISETP.GE.U32.AND P6, PT, R92, 0x7fffff8f, PT ;  /* 0x7fffff8f5c00780c */ /* 0x000fe20003fc6070 */
[----:B------:R-:W-:Y:S02]  /*eb00*/  VIADD R92, R24, 0xffffffc6 ;  /* 0xffffffc6185c7836 */ /* 0x000fe40000000000 */
[----:B------:R-:W2:Y:S04]  /*eb10*/  LDL.LU.64 R68, [R1+0x1188] ;  /* 0x0011880001447983 */ /* 0x000ea80000300a00 */
[----:B------:R-:W2:Y:S04]  /*eb20*/  LDL R64, [R1+0x10c] ;  /* 0x00010c0001407983 */ /* 0x000ea80000100800 */
[----:B------:R-:W2:Y:S01]  /*eb30*/  LDL R65, [R1+0x110] ;  /* 0x0001100001417983 */ /* 0x000ea20000100800 */
[----:B------:R-:W-:-:S02]  /*eb40*/  ISETP.GE.U32.AND P0, PT, R92, 0x7fffff87, PT ;  /* 0x7fffff875c00780c */ /* 0x000fc40003f06070 */
[-C--:B------:R-:W-:Y:S01]  /*eb50*/  @!P6 LOP3.LUT R63, R63, R62.reuse, RZ, 0x3c, !PT ;  /* 0x0000003e3f3fe212 */ /* 0x080fe200078e3cff */
[----:B------:R-:W2:Y:S03]  /*eb60*/  LDL.LU.64 R66, [R1+0x1180] ;  /* 0x0011800001427983 */ /* 0x000ea60000300a00 */
[C---:B------:R-:W-:Y:S02]  /*eb70*/  @!P6 LOP3.LUT R62, R63.reuse, R62, RZ, 0x3c, !PT ;  /* 0x0000003e3f3ee212 */ /* 0x040fe400078e3cff */
[----:B------:R-:W-:Y:S02]  /*eb80*/  PRMT R57, RZ, 0x7610, R57 ;  /* 0x00007610ff397816 */ /* 0x000fe40000000039 */
[----:B------:R-:W-:Y:S02]  /*eb90*/  @!P6 LOP3.LUT R63, R63, R62, RZ, 0x3c, !PT ;  /* 0x0000003e3f3fe212 */ /* 0x000fe400078e3cff */
[----:B------:R-:W-:-:S03]  /*eba0*/  PRMT R56, RZ, 0x7610, R56 ;  /* 0x00007610ff387816 */ /* 0x000fc60000000038 */
[----:B------:R-:W2:Y:S01]  /*ebb0*/  @!P6 LDG.E.U8 R57, desc[UR22][R62.64] ;  /* 0x000000163e39e981 */ /* 0x000ea2000c1e1100 */
[----:B---3--:R-:W-:-:S04]  /*ebc0*/  @!P0 LOP3.LUT R61, R61, R60, RZ, 0x3c, !PT ;  /* 0x0000003c3d3d8212 */ /* 0x008fc800078e3cff */
[----:B------:R-:W-:-:S04]  /*ebd0*/  @!P0 LOP3.LUT R60, R61, R60, RZ, 0x3c, !PT ;  /* 0x0000003c3d3c8212 */ /* 0x000fc800078e3cff */
[----:B------:R-:W-:-:S05]  /*ebe0*/  @!P0 LOP3.LUT R61, R61, R60, RZ, 0x3c, !PT ;  /* 0x0000003c3d3d8212 */ /* 0x000fca00078e3cff */
[----:B------:R-:W3:Y:S04]  /*ebf0*/  @!P0 LDG.E.U8 R56, desc[UR22][R60.64] ;  /* 0x000000163c388981 */ /* 0x000ee8000c1e1100 */
[----:B----4-:R1:W-:Y:S04]  /*ec00*/  STL [R1+0x78c], R54 ;  /* 0x00078c3601007387 */ /* 0x0103e80000100800 */
[----:B-1----:R-:W4:Y:S04]  /*ec10*/  LDL R54, [R1+0x14c] ;  /* 0x00014c0001367983 */ /* 0x002f280000100800 */
[----:B--2---:R1:W-:Y:S04]  /*ec20*/  STL [R1+0x790], R55 ;  /* 0x0007903701007387 */ /* 0x0043e80000100800 */
[----:B------:R-:W2:Y:S04]  /*ec30*/  LDL R62, [R1+0x994] ;  /* 0x00099400013e7983 */ /* 0x000ea80000100800 */
[----:B------:R-:W2:Y:S04]  /*ec40*/  LDL R63, [R1+0x998] ;  /* 0x00099800013f7983 */ /* 0x000ea80000100800 */
[----:B-1----:R-:W4:Y:S01]  /*ec50*/  LDL R55, [R1+0x150] ;  /* 0x0001500001377983 */ /* 0x002f220000100800 */
[----:B------:R-:W-:-:S05]  /*ec60*/  VIADD R92, R24, 0xfffffffd ;  /* 0xfffffffd185c7836 */ /* 0x000fca0000000000 */
[----:B------:R-:W-:Y:S01]  /*ec70*/  ISETP.GE.U32.AND P4, PT, R92, 0x7fffffbe, PT ;  /* 0x7fffffbe5c00780c */ /* 0x000fe20003f86070 */
[----:B------:R-:W-:Y:S01]  /*ec80*/  VIADD R92, R24, 0xfffffff5 ;  /* 0xfffffff5185c7836 */ /* 0x000fe20000000000 */
[----:B------:R-:W-:-:S11]  /*ec90*/  PRMT R58, RZ, 0x7610, R58 ;  /* 0x00007610ff3a7816 */ /* 0x000fd6000000003a */
[----:B------:R-:W-:-:S04]  /*eca0*/  @!P4 LOP3.LUT R65, R65, R64, RZ, 0x3c, !PT ;  /* 0x000000404141c212 */ /* 0x000fc800078e3cff */
[C---:B------:R-:W-:Y:S02]  /*ecb0*/  @!P4 LOP3.LUT R64, R65.reuse, R64, RZ, 0x3c, !PT ;  /* 0x000000404140c212 */ /* 0x040fe400078e3cff */
[----:B------:R-:W-:Y:S02]  /*ecc0*/  ISETP.GE.U32.AND P6, PT, R92, 0x7fffffb6, PT ;  /* 0x7fffffb65c00780c */ /* 0x000fe40003fc6070 */
[----:B------:R-:W-:Y:S01]  /*ecd0*/  @!P4 LOP3.LUT R65, R65, R64, RZ, 0x3c, !PT ;  /* 0x000000404141c212 */ /* 0x000fe200078e3cff */
[----:B------:R-:W-:-:S04]  /*ece0*/  VIADD R92, R24, 0xffffffed ;  /* 0xffffffed185c7836 */ /* 0x000fc80000000000 */
[----:B------:R-:W2:Y:S01]  /*ecf0*/  @!P4 LDG.E.U8 R58, desc[UR22][R64.64] ;  /* 0x00000016403ac981 */ /* 0x000ea2000c1e1100 */
[----:B------:R-:W-:-:S03]  /*ed00*/  ISETP.GE.U32.AND P0, PT, R92, 0x7fffffae, PT ;  /* 0x7fffffae5c00780c */ /* 0x000fc60003f06070 */
[----:B------:R-:W-:Y:S04]  /*ed10*/  STL [R1+0x7a4], R59 ;  /* 0x0007a43b01007387 */ /* 0x000fe80000100800 */
[----:B------:R-:W2:Y:S04]  /*ed20*/  LDL R60, [R1+0x9d4] ;  /* 0x0009d400013c7983 */ /* 0x000ea80000100800 */
[----:B------:R-:W2:Y:S01]  /*ed30*/  LDL R61, [R1+0x9d8] ;  /* 0x0009d800013d7983 */ /* 0x000ea20000100800 */
[----:B------:R-:W-:-:S03]  /*ed40*/  PRMT R52, RZ, 0x7610, R52 ;  /* 0x00007610ff347816 */ /* 0x000fc60000000034 */
[----:B---3--:R1:W-:Y:S01]  /*ed50*/  STL [R1+0x784], R56 ;  /* 0x0007843801007387 */ /* 0x0083e20000100800 */
[----:B------:R-:W-:-:S03]  /*ed60*/  PRMT R53, RZ, 0x7610, R53 ;  /* 0x00007610ff357816 */ /* 0x000fc60000000035 */
[----:B-1----:R-:W3:Y:S04]  /*ed70*/  LDL R56, [R1+0xa14] ;  /* 0x000a140001387983 */ /* 0x002ee80000100800 */
[----:B------:R1:W-:Y:S04]  /*ed80*/  STL [R1+0x788], R57 ;  /* 0x0007883901007387 */ /* 0x0003e80000100800 */
[----:B-1----:R-:W3:Y:S01]  /*ed90*/  LDL R57, [R1+0xa18] ;  /* 0x000a180001397983 */ /* 0x002ee20000100800 */
[----:B----4-:R-:W-:Y:S01]  /*eda0*/  @!P6 LOP3.LUT R55, R55, R54, RZ, 0x3c, !PT ;  /* 0x000000363737e212 */ /* 0x010fe200078e3cff */
[----:B------:R-:W-:Y:S01]  /*edb0*/  VIADD R92, R24, 0xffffffe5 ;  /* 0xffffffe5185c7836 */ /* 0x000fe20000000000 */
[----:B--2---:R-:W-:Y:S01]  /*edc0*/  @!P0 LOP3.LUT R63, R63, R62, RZ, 0x3c, !PT ;  /* 0x0000003e3f3f8212 */ /* 0x004fe200078e3cff */
[----:B------:R-:W2:Y:S01]  /*edd0*/  LDL.LU.64 R64, [R1+0x1178] ;  /* 0x0011780001407983 */ /* 0x000ea20000300a00 */
[----:B------:R-:W-:-:S02]  /*ede0*/  @!P6 LOP3.LUT R54, R55, R54, RZ, 0x3c, !PT ;  /* 0x000000363736e212 */ /* 0x000fc400078e3cff */
[----:B------:R-:W-:Y:S02]  /*edf0*/  @!P0 LOP3.LUT R62, R63, R62, RZ, 0x3c, !PT ;  /* 0x0000003e3f3e8212 */ /* 0x000fe400078e3cff */
[----:B------:R-:W-:Y:S02]  /*ee00*/  @!P6 LOP3.LUT R55, R55, R54, RZ, 0x3c, !PT ;  /* 0x000000363737e212 */ /* 0x000fe400078e3cff */
[----:B------:R-:W-:-:S03]  /*ee10*/  @!P0 LOP3.LUT R63, R63, R62, RZ, 0x3c, !PT ;  /* 0x0000003e3f3f8212 */ /* 0x000fc600078e3cff */
[----:B------:R-:W4:Y:S04]  /*ee20*/  @!P6 LDG.E.U8 R53, desc[UR22][R54.64] ;  /* 0x000000163635e981 */ /* 0x000f28000c1e1100 */
[----:B------:R-:W2:Y:S01]  /*ee30*/  @!P0 LDG.E.U8 R52, desc[UR22][R62.64] ;  /* 0x000000163e348981 */ /* 0x000ea2000c1e1100 */
[----:B------:R-:W-:Y:S01]  /*ee40*/  ISETP.GE.U32.AND P4, PT, R92, 0x7fffffa6, PT ;  /* 0x7fffffa65c00780c */ /* 0x000fe20003f86070 */
[----:B------:R-:W-:Y:S02]  /*ee50*/  VIADD R92, R24, 0xffffffdd ;  /* 0xffffffdd185c7836 */ /* 0x000fe40000000000 */
[----:B------:R1:W-:Y:S04]  /*ee60*/  STL [R1+0x770], R58 ;  /* 0x0007703a01007387 */ /* 0x0003e80000100800 */
[----:B------:R-:W4:Y:S01]  /*ee70*/  LDL R59, [R1+0xa58] ;  /* 0x000a5800013b7983 */ /* 0x000f220000100800 */
[----:B------:R-:W-:-:S03]  /*ee80*/  ISETP.GE.U32.AND P6, PT, R92, 0x7fffff9e, PT ;  /* 0x7fffff9e5c00780c */ /* 0x000fc60003fc6070 */
[----:B------:R-:W4:Y:S04]  /*ee90*/  LDL R54, [R1+0xa94] ;  /* 0x000a940001367983 */ /* 0x000f280000100800 */
[----:B-1----:R-:W4:Y:S01]  /*eea0*/  LDL R58, [R1+0xa54] ;  /* 0x000a5400013a7983 */ /* 0x002f220000100800 */
[----:B------:R-:W-:-:S03]  /*eeb0*/  @!P4 LOP3.LUT R61, R61, R60, RZ, 0x3c, !PT ;  /* 0x0000003c3d3dc212 */ /* 0x000fc600078e3cff */
[----:B------:R-:W4:Y:S01]  /*eec0*/  LDL R55, [R1+0xa98] ;  /* 0x000a980001377983 */ /* 0x000f220000100800 */
[C---:B------:R-:W-:Y:S02]  /*eed0*/  @!P4 LOP3.LUT R60, R61.reuse, R60, RZ, 0x3c, !PT ;  /* 0x0000003c3d3cc212 */ /* 0x040fe400078e3cff */
[----:B------:R-:W-:Y:S01]  /*eee0*/  PRMT R51, RZ, 0x7610, R51 ;  /* 0x00007610ff337816 */ /* 0x000fe20000000033 */
[----:B------:R-:W4:Y:S01]  /*eef0*/  LDL.LU.64 R62, [R1+0x1170] ;  /* 0x00117000013e7983 */ /* 0x000f220000300a00 */
[----:B------:R-:W-:Y:S02]  /*ef00*/  @!P4 LOP3.LUT R61, R61, R60, RZ, 0x3c, !PT ;  /* 0x0000003c3d3dc212 */ /* 0x000fe400078e3cff */
[----:B------:R-:W-:-:S03]  /*ef10*/  PRMT R47, RZ, 0x7610, R47 ;  /* 0x00007610ff2f7816 */ /* 0x000fc6000000002f */
[----:B------:R-:W4:Y:S01]  /*ef20*/  @!P4 LDG.E.U8 R51, desc[UR22][R60.64] ;  /* 0x000000163c33c981 */ /* 0x000f22000c1e1100 */
[----:B---3--:R-:W-:-:S04]  /*ef30*/  @!P6 LOP3.LUT R57, R57, R56, RZ, 0x3c, !PT ;  /* 0x000000383939e212 */ /* 0x008fc800078e3cff */
[----:B------:R-:W-:-:S04]  /*ef40*/  @!P6 LOP3.LUT R56, R57, R56, RZ, 0x3c, !PT ;  /* 0x000000383938e212 */ /* 0x000fc800078e3cff */
[----:B------:R-:W-:-:S05]  /*ef50*/  @!P6 LOP3.LUT R57, R57, R56, RZ, 0x3c, !PT ;  /* 0x000000383939e212 */ /* 0x000fca00078e3cff */
[----:B------:R1:W3:Y:S04]  /*ef60*/  @!P6 LDG.E.U8 R47, desc[UR22][R56.64] ;  /* 0x00000016382fe981 */ /* 0x0002e8000c1e1100 */
[----:B--2---:R2:W-:Y:S04]  /*ef70*/  STL [R1+0x768], R52 ;  /* 0x0007683401007387 */ /* 0x0045e80000100800 */
[----:B--2---:R-:W2:Y:S04]  /*ef80*/  LDL R52, [R1+0xad4] ;  /* 0x000ad40001347983 */ /* 0x004ea80000100800 */
[----:B----4-:R4:W-:Y:S04]  /*ef90*/  STL [R1+0x76c], R53 ;  /* 0x00076c3501007387 */ /* 0x0109e80000100800 */
[----:B----4-:R-:W2:Y:S04]  /*efa0*/  LDL R53, [R1+0xad8] ;  /* 0x000ad80001357983 */ /* 0x010ea80000100800 */
[----:B------:R-:W4:Y:S04]  /*efb0*/  LDL.LU.64 R60, [R1+0x1168] ;  /* 0x00116800013c7983 */ /* 0x000f280000300a00 */
[----:B------:R-:W1:Y:S04]  /*efc0*/  LDL R56, [R1+0x114] ;  /* 0x0001140001387983 */ /* 0x000e680000100800 */
[----:B------:R-:W1:Y:S01]  /*efd0*/  LDL R57, [R1+0x118] ;  /* 0x0001180001397983 */ /* 0x000e620000100800 */
        /* <DEDUP_REMOVED lines=9> */
[----:B------:R-:W3:Y:S01]  /*f070*/  @!P0 LDG.E.U8 R46, desc[UR22][R58.64] ;  /* 0x000000163a2e8981 */ /* 0x000ee2000c1e1100 */
[----:B------:R-:W-:Y:S01]  /*f080*/  ISETP.GE.U32.AND P6, PT, R92, 0x7fffff86, PT ;  /* 0x7fffff865c00780c */ /* 0x000fe20003fc6070 */
[----:B------:R-:W-:-:S05]  /*f090*/  VIADD R92, R24, 0xfffffffc ;  /* 0xfffffffc185c7836 */ /* 0x000fca0000000000 */
[----:B------:R-:W-:Y:S02]  /*f0a0*/  ISETP.GE.U32.AND P0, PT, R92, 0x7fffffbd, PT ;  /* 0x7fffffbd5c00780c */ /* 0x000fe40003f06070 */
[-C--:B------:R-:W-:Y:S01]  /*f0b0*/  @!P4 LOP3.LUT R55, R55, R54.reuse, RZ, 0x3c, !PT ;  /* 0x000000363737c212 */ /* 0x080fe200078e3cff */
[----:B------:R-:W4:Y:S01]  /*f0c0*/  LDL.LU.64 R58, [R1+0x1160] ;  /* 0x00116000013a7983 */ /* 0x000f220000300a00 */
[----:B------:R-:W-:Y:S02]  /*f0d0*/  PRMT R48, RZ, 0x7610, R48 ;  /* 0x00007610ff307816 */ /* 0x000fe40000000030 */
[C---:B------:R-:W-:Y:S02]  /*f0e0*/  @!P4 LOP3.LUT R54, R55.reuse, R54, RZ, 0x3c, !PT ;  /* 0x000000363736c212 */ /* 0x040fe400078e3cff */
[----:B------:R-:W-:Y:S02]  /*f0f0*/  PRMT R49, RZ, 0x7610, R49 ;  /* 0x00007610ff317816 */ /* 0x000fe40000000031 */
[----:B------:R-:W-:-:S02]  /*f100*/  @!P4 LOP3.LUT R55, R55, R54, RZ, 0x3c, !PT ;  /* 0x000000363737c212 */ /* 0x000fc400078e3cff */
[----:B------:R-:W-:-:S03]  /*f110*/  PRMT R50, RZ, 0x7610, R50 ;  /* 0x00007610ff327816 */ /* 0x000fc60000000032 */
[----:B------:R-:W4:Y:S01]  /*f120*/  @!P4 LDG.E.U8 R49, desc[UR22][R54.64] ;  /* 0x000000163631c981 */ /* 0x000f22000c1e1100 */
[----:B--2---:R-:W-:-:S04]  /*f130*/  @!P6 LOP3.LUT R53, R53, R52, RZ, 0x3c, !PT ;  /* 0x000000343535e212 */ /* 0x004fc800078e3cff */
[----:B------:R-:W-:-:S04]  /*f140*/  @!P6 LOP3.LUT R52, R53, R52, RZ, 0x3c, !PT ;  /* 0x000000343534e212 */ /* 0x000fc800078e3cff */
[----:B------:R-:W-:Y:S02]  /*f150*/  @!P6 LOP3.LUT R53, R53, R52, RZ, 0x3c, !PT ;  /* 0x000000343535e212 */ /* 0x000fe400078e3cff */
[----:B-1----:R-:W-:-:S03]  /*f160*/  @!P0 LOP3.LUT R57, R57, R56, RZ, 0x3c, !PT ;  /* 0x0000003839398212 */ /* 0x002fc600078e3cff */
[----:B------:R-:W2:Y:S01]  /*f170*/  @!P6 LDG.E.U8 R48, desc[UR22][R52.64] ;  /* 0x000000163430e981 */ /* 0x000ea2000c1e1100 */
[----:B------:R-:W-:-:S04]  /*f180*/  @!P0 LOP3.LUT R56, R57, R56, RZ, 0x3c, !PT ;  /* 0x0000003839388212 */ /* 0x000fc800078e3cff */
[----:B------:R-:W-:-:S05]  /*f190*/  @!P0 LOP3.LUT R57, R57, R56, RZ, 0x3c, !PT ;  /* 0x0000003839398212 */ /* 0x000fca00078e3cff */
[----:B------:R-:W4:Y:S04]  /*f1a0*/  @!P0 LDG.E.U8 R50, desc[UR22][R56.64] ;  /* 0x0000001638328981 */ /* 0x000f28000c1e1100 */
[----:B---3--:R1:W-:Y:S04]  /*f1b0*/  STL [R1+0x74c], R46 ;  /* 0x00074c2e01007387 */ /* 0x0083e80000100800 */
[----:B-1----:R-:W3:Y:S04]  /*f1c0*/  LDL R46, [R1+0x154] ;  /* 0x00015400012e7983 */ /* 0x002ee80000100800 */
[----:B------:R1:W-:Y:S04]  /*f1d0*/  STL [R1+0x750], R47 ;  /* 0x0007502f01007387 */ /* 0x0003e80000100800 */
[----:B------:R-:W3:Y:S04]  /*f1e0*/  LDL R54, [R1+0x99c] ;  /* 0x00099c0001367983 */ /* 0x000ee80000100800 */
[----:B------:R-:W3:Y:S04]  /*f1f0*/  LDL R55, [R1+0x9a0] ;  /* 0x0009a00001377983 */ /* 0x000ee80000100800 */
[----:B-1----:R-:W3:Y:S04]  /*f200*/  LDL R47, [R1+0x158] ;  /* 0x00015800012f7983 */ /* 0x002ee80000100800 */
[----:B------:R-:W-:Y:S04]  /*f210*/  STL [R1+0x764], R51 ;  /* 0x0007643301007387 */ /* 0x000fe80000100800 */
[----:B------:R-:W3:Y:S04]  /*f220*/  LDL R52, [R1+0x9dc] ;  /* 0x0009dc0001347983 */ /* 0x000ee80000100800 */
[----:B------:R-:W3:Y:S04]  /*f230*/  LDL R53, [R1+0x9e0] ;  /* 0x0009e00001357983 */ /* 0x000ee80000100800 */
[----:B--2---:R1:W-:Y:S04]  /*f240*/  STL [R1+0x744], R48 ;  /* 0x0007443001007387 */ /* 0x0043e80000100800 */
[----:B-1----:R-:W2:Y:S04]  /*f250*/  LDL R48, [R1+0xa1c] ;  /* 0x000a1c0001307983 */ /* 0x002ea80000100800 */
[----:B----4-:R1:W-:Y:S04]  /*f260*/  STL [R1+0x748], R49 ;  /* 0x0007483101007387 */ /* 0x0103e80000100800 */
[----:B-1----:R-:W2:Y:S04]  /*f270*/  LDL R49, [R1+0xa20] ;  /* 0x000a200001317983 */ /* 0x002ea80000100800 */
[----:B------:R-:W4:Y:S04]  /*f280*/  LDL.LU.64 R56, [R1+0x1158] ;  /* 0x0011580001387983 */ /* 0x000f280000300a00 */
[----:B------:R1:W-:Y:S04]  /*f290*/  STL [R1+0x730], R50 ;  /* 0x0007303201007387 */ /* 0x0003e80000100800 */
[----:B------:R-:W4:Y:S04]  /*f2a0*/  LDL R51, [R1+0xa60] ;  /* 0x000a600001337983 */ /* 0x000f280000100800 */
[----:B-1----:R-:W4:Y:S01]  /*f2b0*/  LDL R50, [R1+0xa5c] ;  /* 0x000a5c0001327983 */ /* 0x002f220000100800 */
[----:B------:R-:W-:-:S05]  /*f2c0*/  VIADD R92, R24, 0xfffffff4 ;  /* 0xfffffff4185c7836 */ /* 0x000fca0000000000 */
[----:B------:R-:W-:Y:S01]  /*f2d0*/  ISETP.GE.U32.AND P4, PT, R92, 0x7fffffb5, PT ;  /* 0x7fffffb55c00780c */ /* 0x000fe20003f86070 */
[----:B------:R-:W-:-:S05]  /*f2e0*/  VIADD R92, R24, 0xffffffec ;  /* 0xffffffec185c7836 */ /* 0x000fca0000000000 */
[----:B------:R-:W-:Y:S01]  /*f2f0*/  ISETP.GE.U32.AND P6, PT, R92, 0x7fffffad, PT ;  /* 0x7fffffad5c00780c */ /* 0x000fe20003fc6070 */
[----:B------:R-:W-:-:S06]  /*f300*/  VIADD R92, R24, 0xffffffe4 ;  /* 0xffffffe4185c7836 */ /* 0x000fcc0000000000 */
[----:B---3--:R-:W-:-:S04]  /*f310*/  @!P4 LOP3.LUT R47, R47, R46, RZ, 0x3c, !PT ;  /* 0x0000002e2f2fc212 */ /* 0x008fc800078e3cff */
[----:B------:R-:W-:Y:S02]  /*f320*/  @!P4 LOP3.LUT R46, R47, R46, RZ, 0x3c, !PT ;  /* 0x0000002e2f2ec212 */ /* 0x000fe400078e3cff */
[----:B------:R-:W-:Y:S02]  /*f330*/  @!P6 LOP3.LUT R55, R55, R54, RZ, 0x3c, !PT ;  /* 0x000000363737e212 */ /* 0x000fe400078e3cff */
[----:B------:R-:W-:Y:S02]  /*f340*/  PRMT R45, RZ, 0x7610, R45 ;  /* 0x00007610ff2d7816 */ /* 0x000fe4000000002d */
[----:B------:R-:W-:Y:S01]  /*f350*/  ISETP.GE.U32.AND P0, PT, R92, 0x7fffffa5, PT ;  /* 0x7fffffa55c00780c */ /* 0x000fe20003f06070 */
[----:B------:R-:W-:Y:S01]  /*f360*/  VIADD R92, R24, 0xffffffdc ;  /* 0xffffffdc185c7836 */ /* 0x000fe20000000000 */
[----:B------:R-:W-:Y:S02]  /*f370*/  @!P4 LOP3.LUT R47, R47, R46, RZ, 0x3c, !PT ;  /* 0x0000002e2f2fc212 */ /* 0x000fe400078e3cff */
[----:B------:R-:W-:-:S02]  /*f380*/  @!P6 LOP3.LUT R54, R55, R54, RZ, 0x3c, !PT ;  /* 0x000000363736e212 */ /* 0x000fc400078e3cff */
[----:B------:R-:W-:Y:S01]  /*f390*/  PRMT R44, RZ, 0x7610, R44 ;  /* 0x00007610ff2c7816 */ /* 0x000fe2000000002c */
[----:B------:R1:W3:Y:S01]  /*f3a0*/  @!P4 LDG.E.U8 R45, desc[UR22][R46.64] ;  /* 0x000000162e2dc981 */ /* 0x0002e2000c1e1100 */
[----:B------:R-:W-:Y:S01]  /*f3b0*/  ISETP.GE.U32.AND P4, PT, R92, 0x7fffff9d, PT ;  /* 0x7fffff9d5c00780c */ /* 0x000fe20003f86070 */
[----:B------:R-:W-:Y:S01]  /*f3c0*/  VIADD R92, R24, 0xffffffd4 ;  /* 0xffffffd4185c7836 */ /* 0x000fe20000000000 */
[----:B------:R-:W-:-:S05]  /*f3d0*/  @!P6 LOP3.LUT R55, R55, R54, RZ, 0x3c, !PT ;  /* 0x000000363737e212 */ /* 0x000fca00078e3cff */
[----:B------:R-:W3:Y:S04]  /*f3e0*/  @!P6 LDG.E.U8 R44, desc[UR22][R54.64] ;  /* 0x00000016362ce981 */ /* 0x000ee8000c1e1100 */
[----:B------:R-:W1:Y:S04]  /*f3f0*/  LDL R46, [R1+0xa9c] ;  /* 0x000a9c00012e7983 */ /* 0x000e680000100800 */
[----:B------:R-:W1:Y:S01]  /*f400*/  LDL R47, [R1+0xaa0] ;  /* 0x000aa000012f7983 */ /* 0x000e620000100800 */
[----:B------:R-:W-:Y:S02]  /*f410*/  ISETP.GE.U32.AND P6, PT, R92, 0x7fffff95, PT ;  /* 0x7fffff955c00780c */ /* 0x000fe40003fc6070 */
[----:B------:R-:W-:Y:S01]  /*f420*/  PRMT R38, RZ, 0x7610, R38 ;  /* 0x00007610ff267816 */ /* 0x000fe20000000026 */
[----:B------:R-:W3:Y:S01]  /*f430*/  LDL.LU.64 R54, [R1+0x1150] ;  /* 0x0011500001367983 */ /* 0x000ee20000300a00 */
[----:B------:R-:W-:-:S02]  /*f440*/  PRMT R39, RZ, 0x7610, R39 ;  /* 0x00007610ff277816 */ /* 0x000fc40000000027 */
        /* <DEDUP_REMOVED lines=10> */
[----:B------:R-:W-:Y:S01]  /*f4f0*/  PRMT R43, RZ, 0x7610, R43 ;  /* 0x00007610ff2b7816 */ /* 0x000fe2000000002b */
[----:B------:R-:W-:Y:S01]  /*f500*/  VIADD R92, R24, 0xffffffcc ;  /* 0xffffffcc185c7836 */ /* 0x000fe20000000000 */
[----:B------:R-:W-:-:S05]  /*f510*/  @!P0 LOP3.LUT R53, R53, R52, RZ, 0x3c, !PT ;  /* 0x0000003435358212 */ /* 0x000fca00078e3cff */
[----:B------:R-:W2:Y:S01]  /*f520*/  @!P0 LDG.E.U8 R43, desc[UR22][R52.64] ;  /* 0x00000016342b8981 */ /* 0x000ea2000c1e1100 */
[----:B------:R-:W-:Y:S02]  /*f530*/  ISETP.GE.U32.AND P0, PT, R92, 0x7fffff8d, PT ;  /* 0x7fffff8d5c00780c */ /* 0x000fe40003f06070 */
[----:B------:R-:W-:-:S11]  /*f540*/  PRMT R42, RZ, 0x7610, R42 ;  /* 0x00007610ff2a7816 */ /* 0x000fd6000000002a */
[----:B-1----:R-:W-:-:S04]  /*f550*/  @!P0 LOP3.LUT R47, R47, R46, RZ, 0x3c, !PT ;  /* 0x0000002e2f2f8212 */ /* 0x002fc800078e3cff */
[C---:B------:R-:W-:Y:S01]  /*f560*/  @!P0 LOP3.LUT R46, R47.reuse, R46, RZ, 0x3c, !PT ;  /* 0x0000002e2f2e8212 */ /* 0x040fe200078e3cff */
[----:B---3--:R1:W-:Y:S03]  /*f570*/  STL [R1+0x728], R44 ;  /* 0x0007282c01007387 */ /* 0x0083e60000100800 */
[----:B------:R-:W-:-:S05]  /*f580*/  @!P0 LOP3.LUT R47, R47, R46, RZ, 0x3c, !PT ;  /* 0x0000002e2f2f8212 */ /* 0x000fca00078e3cff */
[----:B------:R-:W3:Y:S04]  /*f590*/  @!P0 LDG.E.U8 R42, desc[UR22][R46.64] ;  /* 0x000000162e2a8981 */ /* 0x000ee8000c1e1100 */
[----:B-1----:R-:W3:Y:S04]  /*f5a0*/  LDL R44, [R1+0xadc] ;  /* 0x000adc00012c7983 */ /* 0x002ee80000100800 */
[----:B------:R1:W-:Y:S04]  /*f5b0*/  STL [R1+0x72c], R45 ;  /* 0x00072c2d01007387 */ /* 0x0003e80000100800 */
[----:B-1----:R-:W3:Y:S04]  /*f5c0*/  LDL R45, [R1+0xae0] ;  /* 0x000ae000012d7983 */ /* 0x002ee80000100800 */
[----:B------:R-:W3:Y:S04]  /*f5d0*/  LDL.LU.64 R52, [R1+0x1148] ;  /* 0x0011480001347983 */ /* 0x000ee80000300a00 */
[----:B------:R-:W3:Y:S04]  /*f5e0*/  LDL R48, [R1+0x11c] ;  /* 0x00011c0001307983 */ /* 0x000ee80000100800 */
[----:B------:R-:W3:Y:S04]  /*f5f0*/  LDL R49, [R1+0x120] ;  /* 0x0001200001317983 */ /* 0x000ee80000100800 */
[----:B------:R-:W3:Y:S04]  /*f600*/  LDL.LU.64 R50, [R1+0x1140] ;  /* 0x0011400001327983 */ /* 0x000ee80000300a00 */
        /* <DEDUP_REMOVED lines=9> */
[----:B------:R1:W-:Y:S04]  /*f6a0*/  STL [R1+0x724], R43 ;  /* 0x0007242b01007387 */ /* 0x0003e80000100800 */
[----:B------:R-:W-:Y:S01]  /*f6b0*/  ISETP.GE.U32.AND P6, PT, R92, 0x7fffffbc, PT ;  /* 0x7fffffbc5c00780c */ /* 0x000fe20003fc6070 */
[----:B------:R-:W-:Y:S01]  /*f6c0*/  VIADD R92, R24, 0xfffffff3 ;  /* 0xfffffff3185c7836 */ /* 0x000fe20000000000 */
[----:B------:R-:W-:-:S04]  /*f6d0*/  PRMT R35, RZ, 0x7610, R35 ;  /* 0x00007610ff237816 */ /* 0x000fc80000000023 */
[----:B------:R-:W-:Y:S01]  /*f6e0*/  ISETP.GE.U32.AND P0, PT, R92, 0x7fffffb4, PT ;  /* 0x7fffffb45c00780c */ /* 0x000fe20003f06070 */
[----:B------:R-:W-:Y:S01]  /*f6f0*/  VIADD R92, R24, 0xffffffeb ;  /* 0xffffffeb185c7836 */ /* 0x000fe20000000000 */
[----:B---3--:R3:W-:Y:S01]  /*f700*/  STL [R1+0x708], R42 ;  /* 0x0007082a01007387 */ /* 0x0087e20000100800 */
[----:B-1----:R-:W-:Y:S01]  /*f710*/  @!P4 IMAD.MOV.U32 R43, RZ, RZ, R44 ;  /* 0x000000ffff2bc224 */ /* 0x002fe200078e002c */
[----:B------:R-:W-:Y:S02]  /*f720*/  PRMT R34, RZ, 0x7610, R34 ;  /* 0x00007610ff227816 */ /* 0x000fe40000000022 */
[----:B------:R-:W2:Y:S01]  /*f730*/  LDL R44, [R1+0x9e4] ;  /* 0x0009e400012c7983 */ /* 0x000ea20000100800 */
[----:B---3--:R-:W-:Y:S01]  /*f740*/  @!P4 IMAD.MOV.U32 R42, RZ, RZ, R45 ;  /* 0x000000ffff2ac224 */ /* 0x008fe200078e002d */
[----:B------:R-:W-:Y:S02]  /*f750*/  PRMT R36, RZ, 0x7610, R36 ;  /* 0x00007610ff247816 */ /* 0x000fe40000000024 */
[----:B------:R-:W3:Y:S04]  /*f760*/  LDL R45, [R1+0x9e8] ;  /* 0x0009e800012d7983 */ /* 0x000ee80000100800 */
[----:B------:R1:W3:Y:S01]  /*f770*/  @!P4 LDG.E.U8 R35, desc[UR22][R42.64] ;  /* 0x000000162a23c981 */ /* 0x0002e2000c1e1100 */
[----:B------:R-:W-:-:S02]  /*f780*/  ISETP.GE.U32.AND P4, PT, R92, 0x7fffffac, PT ;  /* 0x7fffffac5c00780c */ /* 0x000fc40003f86070 */
[----:B------:R-:W-:-:S04]  /*f790*/  @!P6 LOP3.LUT R49, R49, R48, RZ, 0x3c, !PT ;  /* 0x000000303131e212 */ /* 0x000fc800078e3cff */
[C---:B------:R-:W-:Y:S01]  /*f7a0*/  @!P6 LOP3.LUT R48, R49.reuse, R48, RZ, 0x3c, !PT ;  /* 0x000000303130e212 */ /* 0x040fe200078e3cff */
[----:B------:R-:W1:Y:S03]  /*f7b0*/  LDL R42, [R1+0xa24] ;  /* 0x000a2400012a7983 */ /* 0x000e660000100800 */
[----:B------:R-:W-:Y:S01]  /*f7c0*/  @!P6 LOP3.LUT R49, R49, R48, RZ, 0x3c, !PT ;  /* 0x000000303131e212 */ /* 0x000fe200078e3cff */
[----:B------:R-:W1:Y:S01]  /*f7d0*/  LDL R43, [R1+0xa28] ;  /* 0x000a2800012b7983 */ /* 0x000e620000100800 */
[----:B------:R-:W-:-:S03]  /*f7e0*/  PRMT R37, RZ, 0x7610, R37 ;  /* 0x00007610ff257816 */ /* 0x000fc60000000025 */
[----:B------:R-:W3:Y:S01]  /*f7f0*/  @!P6 LDG.E.U8 R34, desc[UR22][R48.64] ;  /* 0x000000163022e981 */ /* 0x000ee2000c1e1100 */
[----:B----4-:R-:W-:Y:S01]  /*f800*/  @!P0 LOP3.LUT R39, R39, R38, RZ, 0x3c, !PT ;  /* 0x0000002627278212 */ /* 0x010fe200078e3cff */
[----:B------:R-:W-:Y:S01]  /*f810*/  VIADD R92, R24, 0xffffffe3 ;  /* 0xffffffe3185c7836 */ /* 0x000fe20000000000 */
[----:B--2---:R-:W-:Y:S01]  /*f820*/  @!P4 LOP3.LUT R47, R47, R46, RZ, 0x3c, !PT ;  /* 0x0000002e2f2fc212 */ /* 0x004fe200078e3cff */
[----:B------:R-:W2:Y:S01]  /*f830*/  LDL.LU.64 R48, [R1+0x1138] ;  /* 0x0011380001307983 */ /* 0x000ea20000300a00 */
[----:B------:R-:W-:Y:S02]  /*f840*/  @!P0 LOP3.LUT R38, R39, R38, RZ, 0x3c, !PT ;  /* 0x0000002627268212 */ /* 0x000fe400078e3cff */
[----:B------:R-:W-:Y:S02]  /*f850*/  @!P4 LOP3.LUT R46, R47, R46, RZ, 0x3c, !PT ;  /* 0x0000002e2f2ec212 */ /* 0x000fe400078e3cff */
[----:B------:R-:W-:Y:S02]  /*f860*/  @!P0 LOP3.LUT R39, R39, R38, RZ, 0x3c, !PT ;  /* 0x0000002627278212 */ /* 0x000fe400078e3cff */
[----:B------:R-:W-:-:S03]  /*f870*/  @!P4 LOP3.LUT R47, R47, R46, RZ, 0x3c, !PT ;  /* 0x0000002e2f2fc212 */ /* 0x000fc600078e3cff */
[----:B------:R-:W4:Y:S04]  /*f880*/  @!P0 LDG.E.U8 R37, desc[UR22][R38.64] ;  /* 0x0000001626258981 */ /* 0x000f28000c1e1100 */
[----:B------:R-:W2:Y:S01]  /*f890*/  @!P4 LDG.E.U8 R36, desc[UR22][R46.64] ;  /* 0x000000162e24c981 */ /* 0x000ea2000c1e1100 */
[----:B------:R-:W-:Y:S01]  /*f8a0*/  ISETP.GE.U32.AND P6, PT, R92, 0x7fffffa4, PT ;  /* 0x7fffffa45c00780c */ /* 0x000fe20003fc6070 */
[----:B------:R-:W-:-:S05]  /*f8b0*/  VIADD R92, R24, 0xffffffdb ;  /* 0xffffffdb185c7836 */ /* 0x000fca0000000000 */
[----:B------:R-:W-:Y:S02]  /*f8c0*/  ISETP.GE.U32.AND P0, PT, R92, 0x7fffff9c, PT ;  /* 0x7fffff9c5c00780c */ /* 0x000fe40003f06070 */
[----:B------:R-:W-:Y:S02]  /*f8d0*/  PRMT R40, RZ, 0x7610, R40 ;  /* 0x00007610ff287816 */ /* 0x000fe40000000028 */
[----:B------:R-:W-:-:S03]  /*f8e0*/  PRMT R41, RZ, 0x7610, R41 ;  /* 0x00007610ff297816 */ /* 0x000fc60000000029 */
[----:B---3--:R-:W-:-:S04]  /*f8f0*/  @!P6 LOP3.LUT R45, R45, R44, RZ, 0x3c, !PT ;  /* 0x0000002c2d2de212 */ /* 0x008fc800078e3cff */
[----:B------:R-:W-:-:S04]  /*f900*/  @!P6 LOP3.LUT R44, R45, R44, RZ, 0x3c, !PT ;  /* 0x0000002c2d2ce212 */ /* 0x000fc800078e3cff */
[----:B------:R-:W-:-:S05]  /*f910*/  @!P6 LOP3.LUT R45, R45, R44, RZ, 0x3c, !PT ;  /* 0x0000002c2d2de212 */ /* 0x000fca00078e3cff */
[----:B------:R-:W3:Y:S01]  /*f920*/  @!P6 LDG.E.U8 R41, desc[UR22][R44.64] ;  /* 0x000000162c29e981 */ /* 0x000ee2000c1e1100 */
[----:B-1----:R-:W-:-:S03]  /*f930*/  @!P0 LOP3.LUT R43, R43, R42, RZ, 0x3c, !PT ;  /* 0x0000002a2b2b8212 */ /* 0x002fc600078e3cff */
[----:B------:R1:W-:Y:S01]  /*f940*/  STL [R1+0x6f0], R34 ;  /* 0x0006f02201007387 */ /* 0x0003e20000100800 */
[----:B------:R-:W-:-:S04]  /*f950*/  @!P0 LOP3.LUT R42, R43, R42, RZ, 0x3c, !PT ;  /* 0x0000002a2b2a8212 */ /* 0x000fc800078e3cff */
[----:B------:R-:W-:Y:S01]  /*f960*/  @!P0 LOP3.LUT R43, R43, R42, RZ, 0x3c, !PT ;  /* 0x0000002a2b2b8212 */ /* 0x000fe200078e3cff */
[----:B-1----:R-:W3:Y:S04]  /*f970*/  LDL R34, [R1+0xa64] ;  /* 0x000a640001227983 */ /* 0x002ee80000100800 */
[----:B------:R1:W-:Y:S04]  /*f980*/  STL [R1+0x704], R35 ;  /* 0x0007042301007387 */ /* 0x0003e80000100800 */
[----:B------:R-:W3:Y:S04]  /*f990*/  LDL R38, [R1+0xaa4] ;  /* 0x000aa40001267983 */ /* 0x000ee80000100800 */
[----:B------:R-:W3:Y:S04]  /*f9a0*/  LDL R39, [R1+0xaa8] ;  /* 0x000aa80001277983 */ /* 0x000ee80000100800 */
[----:B-1----:R-:W3:Y:S04]  /*f9b0*/  LDL R35, [R1+0xa68] ;  /* 0x000a680001237983 */ /* 0x002ee80000100800 */
[----:B------:R-:W3:Y:S04]  /*f9c0*/  LDL.LU.64 R46, [R1+0x1130] ;  /* 0x00113000012e7983 */ /* 0x000ee80000300a00 */
[----:B------:R-:W3:Y:S04]  /*f9d0*/  @!P0 LDG.E.U8 R40, desc[UR22][R42.64] ;  /* 0x000000162a288981 */ /* 0x000ee8000c1e1100 */
[----:B--2---:R1:W-:Y:S04]  /*f9e0*/  STL [R1+0x6e8], R36 ;  /* 0x0006e82401007387 */ /* 0x0043e80000100800 */
[----:B-1----:R-:W2:Y:S04]  /*f9f0*/  LDL R36, [R1+0xae4] ;  /* 0x000ae40001247983 */ /* 0x002ea80000100800 */
[----:B----4-:R1:W-:Y:S04]  /*fa00*/  STL [R1+0x6ec], R37 ;  /* 0x0006ec2501007387 */ /* 0x0103e80000100800 */
[----:B-1----:R-:W2:Y:S01]  /*fa10*/  LDL R37, [R1+0xae8] ;  /* 0x000ae80001257983 */ /* 0x002ea20000100800 */
[----:B------:R-:W-:-:S03]  /*fa20*/  VIADD R92, R24, 0xffffffd3 ;  /* 0xffffffd3185c7836 */ /* 0x000fc60000000000 */
[----:B------:R-:W4:Y:S02]  /*fa30*/  LDL.LU.64 R44, [R1+0x1128] ;  /* 0x00112800012c7983 */ /* 0x000f240000300a00 */
[----:B------:R-:W-:Y:S01]  /*fa40*/  ISETP.GE.U32.AND P4, PT, R92, 0x7fffff94, PT ;  /* 0x7fffff945c00780c */ /* 0x000fe20003f86070 */
[----:B------:R-:W-:Y:S01]  /*fa50*/  VIADD R92, R24, 0xffffffcb ;  /* 0xffffffcb185c7836 */ /* 0x000fe20000000000 */
[----:B------:R-:W4:Y:S04]  /*fa60*/  LDL.LU.64 R42, [R1+0x1120] ;  /* 0x00112000012a7983 */ /* 0x000f280000300a00 */
[----:B------:R-:W-:Y:S01]  /*fa70*/  ISETP.GE.U32.AND P6, PT, R92, 0x7fffff8c, PT ;  /* 0x7fffff8c5c00780c */ /* 0x000fe20003fc6070 */
[----:B------:R-:W-:-:S05]  /*fa80*/  VIADD R92, R24, 0xffffffc3 ;  /* 0xffffffc3185c7836 */ /* 0x000fca0000000000 */
[----:B------:R-:W-:Y:S02]  /*fa90*/  ISETP.GE.U32.AND P0, PT, R92, 0x7fffff84, PT ;  /* 0x7fffff845c00780c */ /* 0x000fe40003f06070 */
[----:B------:R-:W-:Y:S02]  /*faa0*/  PRMT R29, RZ, 0x7610, R29 ;  /* 0x00007610ff1d7816 */ /* 0x000fe4000000001d */
[----:B------:R-:W-:Y:S02]  /*fab0*/  PRMT R31, RZ, 0x7610, R31 ;  /* 0x00007610ff1f7816 */ /* 0x000fe4000000001f */
[----:B------:R-:W-:Y:S02]  /*fac0*/  PRMT R28, RZ, 0x7610, R28 ;  /* 0x00007610ff1c7816 */ /* 0x000fe4000000001c */
[----:B---3--:R-:W-:Y:S02]  /*fad0*/  @!P6 LOP3.LUT R39, R39, R38, RZ, 0x3c, !PT ;  /* 0x000000262727e212 */ /* 0x008fe400078e3cff */
[----:B------:R-:W-:-:S02]  /*fae0*/  @!P4 LOP3.LUT R35, R35, R34, RZ, 0x3c, !PT ;  /* 0x000000222323c212 */ /* 0x000fc400078e3cff */
[----:B------:R-:W-:Y:S02]  /*faf0*/  @!P6 LOP3.LUT R38, R39, R38, RZ, 0x3c, !PT ;  /* 0x000000262726e212 */ /* 0x000fe400078e3cff */
[----:B------:R-:W-:Y:S01]  /*fb00*/  @!P4 LOP3.LUT R34, R35, R34, RZ, 0x3c, !PT ;  /* 0x000000222322c212 */ /* 0x000fe200078e3cff */
[----:B------:R1:W-:Y:S01]  /*fb10*/  STL [R1+0x6d0], R40 ;  /* 0x0006d02801007387 */ /* 0x0003e20000100800 */
[----:B------:R-:W-:Y:S02]  /*fb20*/  @!P6 LOP3.LUT R39, R39, R38, RZ, 0x3c, !PT ;  /* 0x000000262727e212 */ /* 0x000fe400078e3cff */
[----:B------:R-:W-:-:S03]  /*fb30*/  @!P4 LOP3.LUT R35, R35, R34, RZ, 0x3c, !PT ;  /* 0x000000222323c212 */ /* 0x000fc600078e3cff */
[----:B------:R3:W3:Y:S04]  /*fb40*/  @!P6 LDG.E.U8 R29, desc[UR22][R38.64] ;  /* 0x00000016261de981 */ /* 0x0006e8000c1e1100 */
[----:B-1----:R-:W3:Y:S04]  /*fb50*/  LDL R40, [R1+0x124] ;  /* 0x0001240001287983 */ /* 0x002ee80000100800 */
[----:B------:R1:W-:Y:S04]  /*fb60*/  STL [R1+0x6e4], R41 ;  /* 0x0006e42901007387 */ /* 0x0003e80000100800 */
[----:B------:R-:W3:Y:S04]  /*fb70*/  LDL R38, [R1+0x9ac] ;  /* 0x0009ac0001267983 */ /* 0x000ee80000100800 */
[----:B------:R-:W3:Y:S04]  /*fb80*/  LDL R39, [R1+0x9b0] ;  /* 0x0009b00001277983 */ /* 0x000ee80000100800 */
[----:B-1----:R-:W3:Y:S04]  /*fb90*/  LDL R41, [R1+0x128] ;  /* 0x0001280001297983 */ /* 0x002ee80000100800 */
[----:B------:R1:W4:Y:S04]  /*fba0*/  @!P4 LDG.E.U8 R31, desc[UR22][R34.64] ;  /* 0x00000016221fc981 */ /* 0x000328000c1e1100 */
[----:B------:R-:W1:Y:S04]  /*fbb0*/  LDL R34, [R1+0x164] ;  /* 0x0001640001227983 */ /* 0x000e680000100800 */
[----:B------:R-:W1:Y:S01]  /*fbc0*/  LDL R35, [R1+0x168] ;  /* 0x0001680001237983 */ /* 0x000e620000100800 */
[----:B--2---:R-:W-:-:S04]  /*fbd0*/  @!P0 LOP3.LUT R37, R37, R36, RZ, 0x3c, !PT ;  /* 0x0000002425258212 */ /* 0x004fc800078e3cff */
[----:B------:R-:W-:-:S04]  /*fbe0*/  @!P0 LOP3.LUT R36, R37, R36, RZ, 0x3c, !PT ;  /* 0x0000002425248212 */ /* 0x000fc800078e3cff */
[----:B------:R-:W-:-:S05]  /*fbf0*/  @!P0 LOP3.LUT R37, R37, R36, RZ, 0x3c, !PT ;  /* 0x0000002425258212 */ /* 0x000fca00078e3cff */
[----:B------:R-:W2:Y:S01]  /*fc00*/  @!P0 LDG.E.U8 R28, desc[UR22][R36.64] ;  /* 0x00000016241c8981 */ /* 0x000ea2000c1e1100 */
[----:B------:R-:W-:-:S05]  /*fc10*/  VIADD R92, R24, 0xfffffffa ;  /* 0xfffffffa185c7836 */ /* 0x000fca0000000000 */
[----:B------:R-:W-:Y:S01]  /*fc20*/  ISETP.GE.U32.AND P4, PT, R92, 0x7fffffbb, PT ;  /* 0x7fffffbb5c00780c */ /* 0x000fe20003f86070 */
[----:B------:R-:W-:Y:S01]  /*fc30*/  VIADD R92, R24, 0xfffffff2 ;  /* 0xfffffff2185c7836 */ /* 0x000fe20000000000 */
[----:B------:R-:W-:Y:S01]  /*fc40*/  PRMT R27, RZ, 0x7610, R27 ;  /* 0x00007610ff1b7816 */ /* 0x000fe2000000001b */
[----:B------:R-:W4:Y:S03]  /*fc50*/  LDL R36, [R1+0x9ec] ;  /* 0x0009ec0001247983 */ /* 0x000f260000100800 */
[----:B------:R-:W-:Y:S01]  /*fc60*/  ISETP.GE.U32.AND P6, PT, R92, 0x7fffffb3, PT ;  /* 0x7fffffb35c00780c */ /* 0x000fe20003fc6070 */
[----:B------:R-:W-:Y:S01]  /*fc70*/  VIADD R92, R24, 0xffffffea ;  /* 0xffffffea185c7836 */ /* 0x000fe20000000000 */
[----:B------:R-:W4:Y:S04]  /*fc80*/  LDL R37, [R1+0x9f0] ;  /* 0x0009f00001257983 */ /* 0x000f280000100800 */
[----:B------:R-:W-:-:S02]  /*fc90*/  ISETP.GE.U32.AND P0, PT, R92, 0x7fffffab, PT ;  /* 0x7fffffab5c00780c */ /* 0x000fc40003f06070 */
[----:B------:R-:W-:Y:S02]  /*fca0*/  PRMT R32, RZ, 0x7610, R32 ;  /* 0x00007610ff207816 */ /* 0x000fe40000000020 */
[----:B------:R-:W-:Y:S02]  /*fcb0*/  PRMT R33, RZ, 0x7610, R33 ;  /* 0x00007610ff217816 */ /* 0x000fe40000000021 */
[----:B---3--:R-:W-:-:S07]  /*fcc0*/  @!P4 LOP3.LUT R41, R41, R40, RZ, 0x3c, !PT ;  /* 0x000000282929c212 */ /* 0x008fce00078e3cff */
[----:B------:R-:W-:Y:S02]  /*fcd0*/  @!P0 LOP3.LUT R39, R39, R38, RZ, 0x3c, !PT ;  /* 0x0000002627278212 */ /* 0x000fe400078e3cff */
[----:B------:R-:W-:Y:S02]  /*fce0*/  @!P4 LOP3.LUT R40, R41, R40, RZ, 0x3c, !PT ;  /* 0x000000282928c212 */ /* 0x000fe400078e3cff */
[----:B------:R-:W-:Y:S02]  /*fcf0*/  @!P0 LOP3.LUT R38, R39, R38, RZ, 0x3c, !PT ;  /* 0x0000002627268212 */ /* 0x000fe400078e3cff */
[----:B------:R-:W-:Y:S02]  /*fd00*/  @!P4 LOP3.LUT R41, R41, R40, RZ, 0x3c, !PT ;  /* 0x000000282929c212 */ /* 0x000fe400078e3cff */
[----:B------:R-:W-:-:S03]  /*fd10*/  @!P0 LOP3.LUT R39, R39, R38, RZ, 0x3c, !PT ;  /* 0x0000002627278212 */ /* 0x000fc600078e3cff */
[----:B------:R-:W3:Y:S04]  /*fd20*/  @!P4 LDG.E.U8 R27, desc[UR22][R40.64] ;  /* 0x00000016281bc981 */ /* 0x000ee8000c1e1100 */
[----:B------:R-:W4:Y:S01]  /*fd30*/  @!P0 LDG.E.U8 R32, desc[UR22][R38.64] ;  /* 0x0000001626208981 */ /* 0x000f22000c1e1100 */
[----:B-1----:R-:W-:-:S04]  /*fd40*/  @!P6 LOP3.LUT R35, R35, R34, RZ, 0x3c, !PT ;  /* 0x000000222323e212 */ /* 0x002fc800078e3cff */
[----:B------:R-:W-:-:S04]  /*fd50*/  @!P6 LOP3.LUT R34, R35, R34, RZ, 0x3c, !PT ;  /* 0x000000222322e212 */ /* 0x000fc800078e3cff */
[----:B------:R-:W-:-:S05]  /*fd60*/  @!P6 LOP3.LUT R35, R35, R34, RZ, 0x3c, !PT ;  /* 0x000000222323e212 */ /* 0x000fca00078e3cff */
[----:B------:R-:W4:Y:S04]  /*fd70*/  @!P6 LDG.E.U8 R33, desc[UR22][R34.64] ;  /* 0x000000162221e981 */ /* 0x000f28000c1e1100 */
[----:B--2---:R1:W-:Y:S04]  /*fd80*/  STL [R1+0x6c4], R28 ;  /* 0x0006c41c01007387 */ /* 0x0043e80000100800 */
[----:B-1----:R-:W2:Y:S04]  /*fd90*/  LDL R28, [R1+0xa2c] ;  /* 0x000a2c00011c7983 */ /* 0x002ea80000100800 */
[----:B------:R1:W-:Y:S04]  /*fda0*/  STL [R1+0x6c8], R29 ;  /* 0x0006c81d01007387 */ /* 0x0003e80000100800 */
[----:B-1----:R-:W2:Y:S01]  /*fdb0*/  LDL R29, [R1+0xa30] ;  /* 0x000a3000011d7983 */ /* 0x002ea20000100800 */
[----:B------:R-:W-:-:S03]  /*fdc0*/  VIADD R92, R24, 0xffffffe2 ;  /* 0xffffffe2185c7836 */ /* 0x000fc60000000000 */
[----:B------:R-:W2:Y:S02]  /*fdd0*/  LDL.LU.64 R40, [R1+0x1118] ;  /* 0x0011180001287983 */ /* 0x000ea40000300a00 */
[----:B------:R-:W-:Y:S01]  /*fde0*/  ISETP.GE.U32.AND P4, PT, R92, 0x7fffffa3, PT ;  /* 0x7fffffa35c00780c */ /* 0x000fe20003f86070 */
[----:B------:R-:W-:-:S05]  /*fdf0*/  VIADD R92, R24, 0xffffffda ;  /* 0xffffffda185c7836 */ /* 0x000fca0000000000 */
[----:B------:R-:W-:Y:S02]  /*fe00*/  ISETP.GE.U32.AND P6, PT, R92, 0x7fffff9b, PT ;  /* 0x7fffff9b5c00780c */ /* 0x000fe40003fc6070 */
[----:B------:R-:W-:Y:S01]  /*fe10*/  PRMT R26, RZ, 0x7610, R26 ;  /* 0x00007610ff1a7816 */ /* 0x000fe2000000001a */
[----:B---3--:R1:W-:Y:S04]  /*fe20*/  STL [R1+0x6b0], R27 ;  /* 0x0006b01b01007387 */ /* 0x0083e80000100800 */
[----:B-1----:R-:W3:Y:S04]  /*fe30*/  LDL R27, [R1+0xa6c] ;  /* 0x000a6c00011b7983 */ /* 0x002ee80000100800 */
[----:B----4-:R1:W-:Y:S04]  /*fe40*/  STL [R1+0x6cc], R31 ;  /* 0x0006cc1f01007387 */ /* 0x0103e80000100800 */
[----:B------:R-:W4:Y:S04]  /*fe50*/  LDL R34, [R1+0xaac] ;  /* 0x000aac0001227983 */ /* 0x000f280000100800 */
[----:B------:R-:W4:Y:S04]  /*fe60*/  LDL R35, [R1+0xab0] ;  /* 0x000ab00001237983 */ /* 0x000f280000100800 */
[----:B-1----:R-:W3:Y:S04]  /*fe70*/  LDL R31, [R1+0xa70] ;  /* 0x000a7000011f7983 */ /* 0x002ee80000100800 */
[----:B------:R-:W3:Y:S04]  /*fe80*/  LDL.LU.64 R38, [R1+0x1110] ;  /* 0x0011100001267983 */ /* 0x000ee80000300a00 */
[----:B------:R1:W-:Y:S04]  /*fe90*/  STL [R1+0x6a8], R32 ;  /* 0x0006a82001007387 */ /* 0x0003e80000100800 */
[----:B-1----:R-:W3:Y:S04]  /*fea0*/  LDL R32, [R1+0xaec] ;  /* 0x000aec0001207983 */ /* 0x002ee80000100800 */
[----:B------:R1:W-:Y:S04]  /*feb0*/  STL [R1+0x6ac], R33 ;  /* 0x0006ac2101007387 */ /* 0x0003e80000100800 */
[----:B-1----:R-:W3:Y:S01]  /*fec0*/  LDL R33, [R1+0xaf0] ;  /* 0x000af00001217983 */ /* 0x002ee20000100800 */
[----:B--2---:R-:W-:-:S04]  /*fed0*/  @!P6 LOP3.LUT R29, R29, R28, RZ, 0x3c, !PT ;  /* 0x0000001c1d1de212 */ /* 0x004fc800078e3cff */
[----:B------:R-:W-:-:S04]  /*fee0*/  @!P6 LOP3.LUT R28, R29, R28, RZ, 0x3c, !PT ;  /* 0x0000001c1d1ce212 */ /* 0x000fc800078e3cff */
[----:B------:R-:W-:-:S05]  /*fef0*/  @!P6 LOP3.LUT R29, R29, R28, RZ, 0x3c, !PT ;  /* 0x0000001c1d1de212 */ /* 0x000fca00078e3cff */
[----:B------:R-:W2:Y:S01]  /*ff00*/  @!P6 LDG.E.U8 R26, desc[UR22][R28.64] ;  /* 0x000000161c1ae981 */ /* 0x000ea2000c1e1100 */
[----:B------:R-:W-:Y:S01]  /*ff10*/  @!P4 LOP3.LUT R37, R37, R36, RZ, 0x3c, !PT ;  /* 0x000000242525c212 */ /* 0x000fe200078e3cff */
[----:B------:R-:W-:-:S03]  /*ff20*/  VIADD R92, R24, 0xffffffd2 ;  /* 0xffffffd2185c7836 */ /* 0x000fc60000000000 */
[C---:B------:R-:W-:Y:S02]  /*ff30*/  @!P4 LOP3.LUT R36, R37.reuse, R36, RZ, 0x3c, !PT ;  /* 0x000000242524c212 */ /* 0x040fe400078e3cff */
[----:B------:R-:W-:Y:S02]  /*ff40*/  PRMT R93, RZ, 0x7610, R93 ;  /* 0x00007610ff5d7816 */ /* 0x000fe4000000005d */
[----:B------:R-:W-:Y:S01]  /*ff50*/  ISETP.GE.U32.AND P0, PT, R92, 0x7fffff93, PT ;  /* 0x7fffff935c00780c */ /* 0x000fe20003f06070 */
[----:B------:R-:W-:Y:S01]  /*ff60*/  VIADD R92, R24, 0xffffffca ;  /* 0xffffffca185c7836 */ /* 0x000fe20000000000 */
[----:B------:R-:W-:-:S05]  /*ff70*/  @!P4 LOP3.LUT R37, R37, R36, RZ, 0x3c, !PT ;  /* 0x000000242525c212 */ /* 0x000fca00078e3cff */
[----:B------:R-:W2:Y:S01]  /*ff80*/  @!P4 LDG.E.U8 R93, desc[UR22][R36.64] ;  /* 0x00000016245dc981 */ /* 0x000ea2000c1e1100 */
[----:B------:R-:W-:Y:S01]  /*ff90*/  ISETP.GE.U32.AND P4, PT, R92, 0x7fffff8b, PT ;  /* 0x7fffff8b5c00780c */ /* 0x000fe20003f86070 */
[----:B------:R-:W-:-:S05]  /*ffa0*/  VIADD R92, R24, 0xffffffc2 ;  /* 0xffffffc2185c7836 */ /* 0x000fca0000000000 */
[----:B------:R-:W-:Y:S02]  /*ffb0*/  ISETP.GE.U32.AND P6, PT, R92, 0x7fffff83, PT ;  /* 0x7fffff835c00780c */ /* 0x000fe40003fc6070 */
[----:B------:R-:W-:Y:S01]  /*ffc0*/  PRMT R23, RZ, 0x7610, R23 ;  /* 0x00007610ff177816 */ /* 0x000fe20000000017 */
[----:B------:R-:W2:Y:S01]  /*ffd0*/  LDL.LU.64 R36, [R1+0x1108] ;  /* 0x0011080001247983 */ /* 0x000ea20000300a00 */
[----:B------:R-:W-:-:S03]  /*ffe0*/  PRMT R25, RZ, 0x7610, R25 ;  /* 0x00007610ff197816 */ /* 0x000fc60000000019 */
[----:B------:R-:W2:Y:S04]  /*fff0*/  LDL R28, [R1+0x12c] ;  /* 0x00012c00011c7983 */ /* 0x000ea80000100800 */
[----:B------:R-:W2:Y:S01]  /*10000*/  LDL R29, [R1+0x130] ;  /* 0x00013000011d7983 */ /* 0x000ea20000100800 */
[----:B------:R-:W-:Y:S02]  /*10010*/  PRMT R30, RZ, 0x7610, R30 ;  /* 0x00007610ff1e7816 */ /* 0x000fe4000000001e */
[----:B----4-:R-:W-:-:S04]  /*10020*/  @!P4 LOP3.LUT R35, R35, R34, RZ, 0x3c, !PT ;  /* 0x000000222323c212 */ /* 0x010fc800078e3cff */
[----:B------:R-:W-:-:S04]  /*10030*/  @!P4 LOP3.LUT R34, R35, R34, RZ, 0x3c, !PT ;  /* 0x000000222322c212 */ /* 0x000fc800078e3cff */
[----:B------:R-:W-:-:S05]  /*10040*/  @!P4 LOP3.LUT R35, R35, R34, RZ, 0x3c, !PT ;  /* 0x000000222323c212 */ /* 0x000fca00078e3cff */
[----:B------:R-:W4:Y:S01]  /*10050*/  @!P4 LDG.E.U8 R23, desc[UR22][R34.64] ;  /* 0x000000162217c981 */ /* 0x000f22000c1e1100 */
[----:B---3--:R-:W-:-:S04]  /*10060*/  @!P6 LOP3.LUT R33, R33, R32, RZ, 0x3c, !PT ;  /* 0x000000202121e212 */ /* 0x008fc800078e3cff */
[----:B------:R-:W-:-:S04]  /*10070*/  @!P6 LOP3.LUT R32, R33, R32, RZ, 0x3c, !PT ;  /* 0x000000202120e212 */ /* 0x000fc800078e3cff */
[----:B------:R-:W-:-:S05]  /*10080*/  @!P6 LOP3.LUT R33, R33, R32, RZ, 0x3c, !PT ;  /* 0x000000202121e212 */ /* 0x000fca00078e3cff */
[----:B------:R-:W3:Y:S04]  /*10090*/  @!P6 LDG.E.U8 R30, desc[UR22][R32.64] ;  /* 0x00000016201ee981 */ /* 0x000ee8000c1e1100 */
[----:B--2---:R1:W-:Y:S02]  /*100a0*/  STL [R1+0x690], R26 ;  /* 0x0006901a01007387 */ /* 0x0043e40000100800 */
[----:B-1----:R-:W-:-:S05]  /*100b0*/  @!P0 IMAD.MOV.U32 R26, RZ, RZ, R31 ;  /* 0x000000ffff1a8224 */ /* 0x002fca00078e001f */
[----:B------:R-:W2:Y:S04]  /*100c0*/  @!P0 LDG.E.U8 R25, desc[UR22][R26.64] ;  /* 0x000000161a198981 */ /* 0x000ea8000c1e1100 */
[----:B------:R-:W3:Y:S04]  /*100d0*/  LDL R26, [R1+0x16c] ;  /* 0x00016c00011a7983 */ /* 0x000ee80000100800 */
[----:B------:R-:W3:Y:S04]  /*100e0*/  LDL R27, [R1+0x170] ;  /* 0x00017000011b7983 */ /* 0x000ee80000100800 */
[----:B------:R-:W3:Y:S04]  /*100f0*/  LDL.LU.64 R34, [R1+0x1100] ;  /* 0x0011000001227983 */ /* 0x000ee80000300a00 */
[----:B----4-:R1:W-:Y:S04]  /*10100*/  STL [R1+0x688], R23 ;  /* 0x0006881701007387 */ /* 0x0103e80000100800 */
[----:B-1----:R-:W4:Y:S04]  /*10110*/  LDL R23, [R1+0x9b4] ;  /* 0x0009b40001177983 */ /* 0x002f280000100800 */
[----:B--2---:R1:W-:Y:S04]  /*10120*/  STL [R1+0x68c], R25 ;  /* 0x00068c1901007387 */ /* 0x0043e80000100800 */
[----:B-1----:R-:W2:Y:S04]  /*10130*/  LDL R25, [R1+0x9b8] ;  /* 0x0009b80001197983 */ /* 0x002ea80000100800 */
[----:B------:R-:W-:Y:S04]  /*10140*/  STL [R1+0x6a4], R93 ;  /* 0x0006a45d01007387 */ /* 0x000fe80000100800 */
[----:B------:R-:W2:Y:S04]  /*10150*/  LDL R32, [R1+0x9f4] ;  /* 0x0009f40001207983 */ /* 0x000ea80000100800 */
[----:B------:R-:W2:Y:S04]  /*10160*/  LDL R33, [R1+0x9f8] ;  /* 0x0009f80001217983 */ /* 0x000ea80000100800 */
[----:B---3--:R1:W-:Y:S04]  /*10170*/  STL [R1+0x684], R30 ;  /* 0x0006841e01007387 */ /* 0x0083e80000100800 */
[----:B------:R-:W3:Y:S04]  /*10180*/  LDL R31, [R1+0xa38] ;  /* 0x000a3800011f7983 */ /* 0x000ee80000100800 */
[----:B-1----:R-:W3:Y:S01]  /*10190*/  LDL R30, [R1+0xa34] ;  /* 0x000a3400011e7983 */ /* 0x002ee20000100800 */
[----:B------:R-:W-:-:S05]  /*101a0*/  VIADD R92, R24, 0xfffffff9 ;  /* 0xfffffff9185c7836 */ /* 0x000fca0000000000 */
[----:B------:R-:W-:Y:S01]  /*101b0*/  ISETP.GE.U32.AND P0, PT, R92, 0x7fffffba, PT ;  /* 0x7fffffba5c00780c */ /* 0x000fe20003f06070 */
[----:B------:R-:W-:-:S05]  /*101c0*/  VIADD R92, R24, 0xfffffff1 ;  /* 0xfffffff1185c7836 */ /* 0x000fca0000000000 */
[----:B------:R-:W-:Y:S01]  /*101d0*/  ISETP.GE.U32.AND P4, PT, R92, 0x7fffffb2, PT ;  /* 0x7fffffb25c00780c */ /* 0x000fe20003f86070 */
[----:B------:R-:W-:-:S06]  /*101e0*/  VIADD R92, R24, 0xffffffe9 ;  /* 0xffffffe9185c7836 */ /* 0x000fcc0000000000 */
[----:B------:R-:W-:-:S04]  /*101f0*/  @!P0 LOP3.LUT R29, R29, R28, RZ, 0x3c, !PT ;  /* 0x0000001c1d1d8212 */ /* 0x000fc800078e3cff */
        /* <DEDUP_REMOVED lines=8> */
[----:B------:R-:W4:Y:S01]  /*10280*/  @!P0 LDG.E.U8 R22, desc[UR22][R28.64] ;  /* 0x000000161c168981 */ /* 0x000f22000c1e1100 */
[----:B------:R-:W-:Y:S01]  /*10290*/  ISETP.GE.U32.AND P0, PT, R92, 0x7fffffa2, PT ;  /* 0x7fffffa25c00780c */ /* 0x000fe20003f06070 */
[----:B------:R-:W-:Y:S01]  /*102a0*/  VIADD R92, R24, 0xffffffd9 ;  /* 0xffffffd9185c7836 */ /* 0x000fe20000000000 */
[----:B------:R-:W-:-:S05]  /*102b0*/  @!P4 LOP3.LUT R27, R27, R26, RZ, 0x3c, !PT ;  /* 0x0000001a1b1bc212 */ /* 0x000fca00078e3cff */
[----:B------:R-:W4:Y:S01]  /*102c0*/  @!P4 LDG.E.U8 R21, desc[UR22][R26.64] ;  /* 0x000000161a15c981 */ /* 0x000f22000c1e1100 */
[----:B------:R-:W-:Y:S02]  /*102d0*/  ISETP.GE.U32.AND P4, PT, R92, 0x7fffff9a, PT ;  /* 0x7fffff9a5c00780c */ /* 0x000fe40003f86070 */
[----:B------:R-:W-:Y:S01]  /*102e0*/  PRMT R18, RZ, 0x7610, R18 ;  /* 0x00007610ff127816 */ /* 0x000fe20000000012 */
[----:B------:R-:W4:Y:S01]  /*102f0*/  LDL R28, [R1+0xa74] ;  /* 0x000a7400011c7983 */ /* 0x000f220000100800 */
[----:B------:R-:W-:-:S03]  /*10300*/  PRMT R19, RZ, 0x7610, R19 ;  /* 0x00007610ff137816 */ /* 0x000fc60000000013 */
[----:B------:R-:W4:Y:S04]  /*10310*/  LDL R29, [R1+0xa78] ;  /* 0x000a7800011d7983 */ /* 0x000f280000100800 */
[----:B------:R-:W4:Y:S04]  /*10320*/  LDL R26, [R1+0xab4] ;  /* 0x000ab400011a7983 */ /* 0x000f280000100800 */
[----:B------:R-:W4:Y:S01]  /*10330*/  LDL R27, [R1+0xab8] ;  /* 0x000ab800011b7983 */ /* 0x000f220000100800 */
[----:B--2---:R-:W-:-:S04]  /*10340*/  @!P0 LOP3.LUT R33, R33, R32, RZ, 0x3c, !PT ;  /* 0x0000002021218212 */ /* 0x004fc800078e3cff */
[----:B------:R-:W-:Y:S02]  /*10350*/  @!P0 LOP3.LUT R32, R33, R32, RZ, 0x3c, !PT ;  /* 0x0000002021208212 */ /* 0x000fe400078e3cff */
[----:B---3--:R-:W-:-:S04]  /*10360*/  @!P4 LOP3.LUT R31, R31, R30, RZ, 0x3c, !PT ;  /* 0x0000001e1f1fc212 */ /* 0x008fc800078e3cff */
[----:B------:R-:W-:Y:S02]  /*10370*/  @!P4 LOP3.LUT R30, R31, R30, RZ, 0x3c, !PT ;  /* 0x0000001e1f1ec212 */ /* 0x000fe400078e3cff */
[----:B------:R-:W-:Y:S02]  /*10380*/  @!P0 LOP3.LUT R33, R33, R32, RZ, 0x3c, !PT ;  /* 0x0000002021218212 */ /* 0x000fe400078e3cff */
[----:B------:R-:W-:-:S03]  /*10390*/  @!P4 LOP3.LUT R31, R31, R30, RZ, 0x3c, !PT ;  /* 0x0000001e1f1fc212 */ /* 0x000fc600078e3cff */
[----:B------:R-:W2:Y:S04]  /*103a0*/  @!P0 LDG.E.U8 R19, desc[UR22][R32.64] ;  /* 0x0000001620138981 */ /* 0x000ea8000c1e1100 */
[----:B------:R-:W3:Y:S01]  /*103b0*/  @!P4 LDG.E.U8 R18, desc[UR22][R30.64] ;  /* 0x000000161e12c981 */ /* 0x000ee2000c1e1100 */
[----:B------:R-:W-:Y:S01]  /*103c0*/  PRMT R20, RZ, 0x7610, R20 ;  /* 0x00007610ff147816 */ /* 0x000fe20000000014 */
[----:B------:R-:W-:Y:S02]  /*103d0*/  VIADD R92, R24, 0xffffffd1 ;  /* 0xffffffd1185c7836 */ /* 0x000fe40000000000 */
[----:B----4-:R1:W-:Y:S02]  /*103e0*/  STL [R1+0x670], R22 ;  /* 0x0006701601007387 */ /* 0x0103e40000100800 */
[----:B-1----:R-:W-:-:S05]  /*103f0*/  @!P6 IMAD.MOV.U32 R22, RZ, RZ, R25 ;  /* 0x000000ffff16e224 */ /* 0x002fca00078e0019 */
[----:B------:R-:W4:Y:S01]  /*10400*/  @!P6 LDG.E.U8 R20, desc[UR22][R22.64] ;  /* 0x000000161614e981 */ /* 0x000f22000c1e1100 */
[----:B------:R-:W-:Y:S01]  /*10410*/  ISETP.GE.U32.AND P6, PT, R92, 0x7fffff92, PT ;  /* 0x7fffff925c00780c */ /* 0x000fe20003fc6070 */
[----:B------:R-:W-:Y:S02]  /*10420*/  VIADD R92, R24, 0xffffffc9 ;  /* 0xffffffc9185c7836 */ /* 0x000fe40000000000 */
[----:B------:R1:W-:Y:S03]  /*10430*/  STL [R1+0x66c], R21 ;  /* 0x00066c1501007387 */ /* 0x0003e60000100800 */
[----:B------:R-:W-:Y:S01]  /*10440*/  ISETP.GE.U32.AND P0, PT, R92, 0x7fffff8a, PT ;  /* 0x7fffff8a5c00780c */ /* 0x000fe20003f06070 */
[----:B------:R-:W4:Y:S04]  /*10450*/  LDL R22, [R1+0xaf8] ;  /* 0x000af80001167983 */ /* 0x000f280000100800 */
[----:B-1----:R-:W4:Y:S04]  /*10460*/  LDL R21, [R1+0xaf4] ;  /* 0x000af40001157983 */ /* 0x002f280000100800 */
[----:B------:R-:W4:Y:S01]  /*10470*/  LDL.LU.64 R32, [R1+0x10f8] ;  /* 0x0010f80001207983 */ /* 0x000f220000300a00 */
[----:B------:R-:W-:-:S03]  /*10480*/  PRMT R17, RZ, 0x7610, R17 ;  /* 0x00007610ff117816 */ /* 0x000fc60000000011 */
[----:B------:R-:W4:Y:S04]  /*10490*/  LDL.LU.64 R30, [R1+0x10f0] ;  /* 0x0010f000011e7983 */ /* 0x000f280000300a00 */
[----:B------:R-:W4:Y:S04]  /*104a0*/  LDL R23, [R1+0x134] ;  /* 0x0001340001177983 */ /* 0x000f280000100800 */
[----:B------:R-:W4:Y:S01]  /*104b0*/  LDL R25, [R1+0x138] ;  /* 0x0001380001197983 */ /* 0x000f220000100800 */
[----:B------:R-:W-:-:S03]  /*104c0*/  PRMT R16, RZ, 0x7610, R16 ;  /* 0x00007610ff107816 */ /* 0x000fc60000000010 */
[----:B---3--:R1:W-:Y:S04]  /*104d0*/  STL [R1+0x650], R18 ;  /* 0x0006501201007387 */ /* 0x0083e80000100800 */
[----:B--2---:R2:W-:Y:S01]  /*104e0*/  STL [R1+0x664], R19 ;  /* 0x0006641301007387 */ /* 0x0045e20000100800 */
[----:B-1----:R-:W-:Y:S02]  /*104f0*/  @!P6 IMAD.MOV.U32 R18, RZ, RZ, R29 ;  /* 0x000000ffff12e224 */ /* 0x002fe400078e001d */
[----:B------:R-:W-:Y:S01]  /*10500*/  VIADD R92, R24, 0xffffffc1 ;  /* 0xffffffc1185c7836 */ /* 0x000fe20000000000 */
[----:B------:R-:W3:Y:S01]  /*10510*/  LDL R29, [R1+0x178] ;  /* 0x00017800011d7983 */ /* 0x000ee20000100800 */
[----:B--2---:R-:W-:-:S03]  /*10520*/  @!P6 IMAD.MOV.U32 R19, RZ, RZ, R28 ;  /* 0x000000ffff13e224 */ /* 0x004fc600078e001c */
[----:B------:R-:W-:Y:S01]  /*10530*/  ISETP.GE.U32.AND P4, PT, R92, 0x7fffff82, PT ;  /* 0x7fffff825c00780c */ /* 0x000fe20003f86070 */
[----:B------:R-:W3:Y:S04]  /*10540*/  LDL R28, [R1+0x174] ;  /* 0x00017400011c7983 */ /* 0x000ee80000100800 */
[----:B------:R1:W2:Y:S02]  /*10550*/  @!P6 LDG.E.U8 R17, desc[UR22][R18.64] ;  /* 0x000000161211e981 */ /* 0x0002a4000c1e1100 */
[----:B-1----:R-:W-:Y:S02]  /*10560*/  @!P0 IMAD.MOV.U32 R18, RZ, RZ, R27 ;  /* 0x000000ffff128224 */ /* 0x002fe400078e001b */
[----:B------:R-:W-:-:S05]  /*10570*/  @!P0 IMAD.MOV.U32 R19, RZ, RZ, R26 ;  /* 0x000000ffff138224 */ /* 0x000fca00078e001a */
[----:B------:R-:W2:Y:S01]  /*10580*/  @!P0 LDG.E.U8 R16, desc[UR22][R18.64] ;  /* 0x0000001612108981 */ /* 0x000ea2000c1e1100 */
[----:B------:R-:W-:-:S03]  /*10590*/  PRMT R10, RZ, 0x7610, R10 ;  /* 0x00007610ff0a7816 */ /* 0x000fc6000000000a */
[----:B----4-:R-:W-:Y:S04]  /*105a0*/  STL [R1+0x668], R20 ;  /* 0x0006681401007387 */ /* 0x010fe80000100800 */
[----:B------:R-:W4:Y:S04]  /*105b0*/  LDL R26, [R1+0x9bc] ;  /* 0x0009bc00011a7983 */ /* 0x000f280000100800 */
[----:B------:R-:W4:Y:S01]  /*105c0*/  LDL R27, [R1+0x9c0] ;  /* 0x0009c000011b7983 */ /* 0x000f220000100800 */
[----:B------:R-:W-:-:S05]  /*105d0*/  VIADD R92, R24, 0xfffffff8 ;  /* 0xfffffff8185c7836 */ /* 0x000fca0000000000 */
[----:B------:R-:W-:Y:S01]  /*105e0*/  ISETP.GE.U32.AND P6, PT, R92, 0x7fffffb9, PT ;  /* 0x7fffffb95c00780c */ /* 0x000fe20003fc6070 */
[----:B------:R-:W-:Y:S01]  /*105f0*/  VIADD R92, R24, 0xfffffff0 ;  /* 0xfffffff0185c7836 */ /* 0x000fe20000000000 */
[----:B--2---:R1:W-:Y:S04]  /*10600*/  STL [R1+0x648], R16 ;  /* 0x0006481001007387 */ /* 0x0043e80000100800 */
[----:B------:R2:W-:Y:S01]  /*10610*/  STL [R1+0x64c], R17 ;  /* 0x00064c1101007387 */ /* 0x0005e20000100800 */
[----:B-1----:R-:W-:Y:S02]  /*10620*/  @!P4 IMAD.MOV.U32 R16, RZ, RZ, R22 ;  /* 0x000000ffff10c224 */ /* 0x002fe400078e0016 */
[----:B--2---:R-:W-:-:S05]  /*10630*/  @!P4 IMAD.MOV.U32 R17, RZ, RZ, R21 ;  /* 0x000000ffff11c224 */ /* 0x004fca00078e0015 */
[----:B------:R-:W2:Y:S01]  /*10640*/  @!P4 LDG.E.U8 R10, desc[UR22][R16.64] ;  /* 0x00000016100ac981 */ /* 0x000ea2000c1e1100 */
[----:B------:R-:W-:Y:S02]  /*10650*/  ISETP.GE.U32.AND P0, PT, R92, 0x7fffffb1, PT ;  /* 0x7fffffb15c00780c */ /* 0x000fe40003f06070 */
[----:B------:R-:W-:-:S11]  /*10660*/  PRMT R11, RZ, 0x7610, R11 ;  /* 0x00007610ff0b7816 */ /* 0x000fd6000000000b */
[----:B---3--:R-:W-:-:S04]  /*10670*/  @!P0 LOP3.LUT R29, R29, R28, RZ, 0x3c, !PT ;  /* 0x0000001c1d1d8212 */ /* 0x008fc800078e3cff */
[----:B------:R-:W-:-:S04]  /*10680*/  @!P0 LOP3.LUT R28, R29, R28, RZ, 0x3c, !PT ;  /* 0x0000001c1d1c8212 */ /* 0x000fc800078e3cff */
[----:B------:R-:W-:-:S05]  /*10690*/  @!P0 LOP3.LUT R29, R29, R28, RZ, 0x3c, !PT ;  /* 0x0000001c1d1d8212 */ /* 0x000fca00078e3cff */
[----:B------:R-:W3:Y:S01]  /*106a0*/  @!P0 LDG.E.U8 R11, desc[UR22][R28.64] ;  /* 0x000000161c0b8981 */ /* 0x000ee2000c1e1100 */
[----:B------:R-:W-:-:S03]  /*106b0*/  VIADD R92, R24, 0xffffffe8 ;  /* 0xffffffe8185c7836 */ /* 0x000fc60000000000 */
[----:B--2---:R1:W-:Y:S04]  /*106c0*/  STL [R1+0x644], R10 ;  /* 0x0006440a01007387 */ /* 0x0043e80000100800 */
[----:B------:R-:W2:Y:S04]  /*106d0*/  LDL R16, [R1+0xa00] ;  /* 0x000a000001107983 */ /* 0x000ea80000100800 */
[----:B------:R-:W2:Y:S04]  /*106e0*/  LDL R17, [R1+0xa3c] ;  /* 0x000a3c0001117983 */ /* 0x000ea80000100800 */
[----:B-1----:R-:W2:Y:S04]  /*106f0*/  LDL R10, [R1+0x9fc] ;  /* 0x0009fc00010a7983 */ /* 0x002ea80000100800 */
[----:B------:R-:W2:Y:S04]  /*10700*/  LDL R18, [R1+0xa40] ;  /* 0x000a400001127983 */ /* 0x000ea80000100800 */
[----:B------:R-:W2:Y:S04]  /*10710*/  LDL.LU R19, [R1+0x48] ;  /* 0x0000480001137983 */ /* 0x000ea80000300800 */
[----:B------:R-:W2:Y:S04]  /*10720*/  LDL R20, [R1+0xa7c] ;  /* 0x000a7c0001147983 */ /* 0x000ea80000100800 */
[----:B------:R-:W2:Y:S01]  /*10730*/  LDL R21, [R1+0xa80] ;  /* 0x000a800001157983 */ /* 0x000ea20000100800 */
[----:B------:R-:W-:Y:S01]  /*10740*/  ISETP.GE.U32.AND P4, PT, R92, 0x7fffffa9, PT ;  /* 0x7fffffa95c00780c */ /* 0x000fe20003f86070 */
[----:B------:R-:W-:Y:S01]  /*10750*/  @!P6 IMAD.MOV.U32 R22, RZ, RZ, R25 ;  /* 0x000000ffff16e224 */ /* 0x000fe200078e0019 */
[----:B------:R-:W-:Y:S01]  /*10760*/  PRMT R12, RZ, 0x7610, R12 ;  /* 0x00007610ff0c7816 */ /* 0x000fe2000000000c */
[----:B------:R-:W-:-:S05]  /*10770*/  VIADD R92, R24, 0xffffffe0 ;  /* 0xffffffe0185c7836 */ /* 0x000fca0000000000 */
[----:B------:R-:W2:Y:S01]  /*10780*/  @!P6 LDG.E.U8 R12, desc[UR22][R22.64] ;  /* 0x00000016160ce981 */ /* 0x000ea2000c1e1100 */
[----:B------:R-:W-:-:S04]  /*10790*/  ISETP.GE.U32.AND P6, PT, R92, 0x7fffffa1, PT ;  /* 0x7fffffa15c00780c */ /* 0x000fc80003fc6070 */
[----:B----4-:R-:W-:Y:S01]  /*107a0*/  @!P4 LOP3.LUT R27, R27, R26, RZ, 0x3c, !PT ;  /* 0x0000001a1b1bc212 */ /* 0x010fe200078e3cff */
[----:B------:R-:W-:-:S03]  /*107b0*/  VIADD R92, R24, 0xffffffd8 ;  /* 0xffffffd8185c7836 */ /* 0x000fc60000000000 */
[C---:B------:R-:W-:Y:S01]  /*107c0*/  @!P4 LOP3.LUT R26, R27.reuse, R26, RZ, 0x3c, !PT ;  /* 0x0000001a1b1ac212 */ /* 0x040fe200078e3cff */
[----:B------:R-:W4:Y:S01]  /*107d0*/  LDL.LU R22, [R1+0x4c] ;  /* 0x00004c0001167983 */ /* 0x000f220000300800 */
[----:B------:R-:W-:Y:S02]  /*107e0*/  PRMT R9, RZ, 0x7610, R9 ;  /* 0x00007610ff097816 */ /* 0x000fe40000000009 */
[----:B------:R-:W-:Y:S01]  /*107f0*/  @!P4 LOP3.LUT R27, R27, R26, RZ, 0x3c, !PT ;  /* 0x0000001a1b1bc212 */ /* 0x000fe200078e3cff */
[----:B------:R-:W4:Y:S01]  /*10800*/  LDL R23, [R1+0xabc] ;  /* 0x000abc0001177983 */ /* 0x000f220000100800 */
[----:B------:R-:W-:Y:S01]  /*10810*/  ISETP.GE.U32.AND P0, PT, R92, 0x7fffff99, PT ;  /* 0x7fffff995c00780c */ /* 0x000fe20003f06070 */
[----:B------:R-:W-:Y:S02]  /*10820*/  VIADD R92, R24, 0xffffffd0 ;  /* 0xffffffd0185c7836 */ /* 0x000fe40000000000 */
[----:B------:R-:W4:Y:S01]  /*10830*/  LDL R25, [R1+0xac0] ;  /* 0x000ac00001197983 */ /* 0x000f220000100800 */
[----:B------:R-:W-:-:S03]  /*10840*/  PRMT R7, RZ, 0x7610, R7 ;  /* 0x00007610ff077816 */ /* 0x000fc60000000007 */
[----:B------:R-:W4:Y:S04]  /*10850*/  LDL.LU.64 R28, [R1+0x10e8] ;  /* 0x0010e800011c7983 */ /* 0x000f280000300a00 */
[----:B------:R-:W4:Y:S01]  /*10860*/  @!P4 LDG.E.U8 R9, desc[UR22][R26.64] ;  /* 0x000000161a09c981 */ /* 0x000f22000c1e1100 */
[----:B------:R-:W-:-:S03]  /*10870*/  ISETP.GE.U32.AND P4, PT, R92, 0x7fffff91, PT ;  /* 0x7fffff915c00780c */ /* 0x000fc60003f86070 */
[----:B------:R-:W4:Y:S04]  /*10880*/  LDL.LU.64 R26, [R1+0x10e0] ;  /* 0x0010e000011a7983 */ /* 0x000f280000300a00 */
[----:B---3--:R2:W-:Y:S01]  /*10890*/  STL [R1+0x62c], R11 ;  /* 0x00062c0b01007387 */ /* 0x0085e20000100800 */
[----:B------:R-:W-:Y:S02]  /*108a0*/  PRMT R3, RZ, 0x7610, R3 ;  /* 0x00007610ff037816 */ /* 0x000fe40000000003 */
[----:B------:R-:W-:Y:S01]  /*108b0*/  PRMT R2, RZ, 0x7610, R2 ;  /* 0x00007610ff027816 */ /* 0x000fe20000000002 */
[----:B--2---:R-:W-:Y:S02]  /*108c0*/  @!P6 IMAD.MOV.U32 R11, RZ, RZ, R10 ;  /* 0x000000ffff0be224 */ /* 0x004fe400078e000a */
[----:B------:R-:W-:-:S05]  /*108d0*/  @!P6 IMAD.MOV.U32 R10, RZ, RZ, R16 ;  /* 0x000000ffff0ae224 */ /* 0x000fca00078e0010 */
[----:B------:R1:W2:Y:S02]  /*108e0*/  @!P6 LDG.E.U8 R7, desc[UR22][R10.64] ;  /* 0x000000160a07e981 */ /* 0x0002a4000c1e1100 */
[----:B-1----:R-:W-:Y:S02]  /*108f0*/  @!P0 IMAD.MOV.U32 R10, RZ, RZ, R18 ;  /* 0x000000ffff0a8224 */ /* 0x002fe400078e0012 */
[----:B------:R-:W-:-:S05]  /*10900*/  @!P0 IMAD.MOV.U32 R11, RZ, RZ, R17 ;  /* 0x000000ffff0b8224 */ /* 0x000fca00078e0011 */
[----:B------:R1:W3:Y:S02]  /*10910*/  @!P0 LDG.E.U8 R3, desc[UR22][R10.64] ;  /* 0x000000160a038981 */ /* 0x0002e4000c1e1100 */
[----:B-1----:R-:W-:Y:S02]  /*10920*/  @!P4 IMAD.MOV.U32 R10, RZ, RZ, R21 ;  /* 0x000000ffff0ac224 */ /* 0x002fe400078e0015 */
[----:B------:R-:W-:-:S05]  /*10930*/  @!P4 IMAD.MOV.U32 R11, RZ, RZ, R20 ;  /* 0x000000ffff0bc224 */ /* 0x000fca00078e0014 */
[----:B------:R-:W2:Y:S01]  /*10940*/  @!P4 LDG.E.U8 R2, desc[UR22][R10.64] ;  /* 0x000000160a02c981 */ /* 0x000ea2000c1e1100 */
[----:B------:R-:W-:-:S05]  /*10950*/  VIADD R92, R24, 0xffffffc8 ;  /* 0xffffffc8185c7836 */ /* 0x000fca0000000000 */
[----:B------:R-:W-:Y:S01]  /*10960*/  ISETP.GE.U32.AND P6, PT, R92, 0x7fffff89, PT ;  /* 0x7fffff895c00780c */ /* 0x000fe20003fc6070 */
[----:B------:R-:W-:Y:S01]  /*10970*/  STL [R1+0x630], R12 ;  /* 0x0006300c01007387 */ /* 0x000fe20000100800 */
[----:B------:R-:W-:-:S03]  /*10980*/  PRMT R0, RZ, 0x7610, R0 ;  /* 0x00007610ff007816 */ /* 0x000fc60000000000 */
[----:B--2---:R4:W-:Y:S04]  /*10990*/  STL [R1+0x60c], R2 ;  /* 0x00060c0201007387 */ /* 0x0049e80000100800 */
[----:B---3--:R1:W-:Y:S04]  /*109a0*/  STL [R1+0x610], R3 ;  /* 0x0006100301007387 */ /* 0x0083e80000100800 */
[----:B----4-:R-:W-:Y:S02]  /*109b0*/  @!P6 IMAD.MOV.U32 R2, RZ, RZ, R25 ;  /* 0x000000ffff02e224 */ /* 0x010fe400078e0019 */
[----:B-1----:R-:W-:-:S05]  /*109c0*/  @!P6 IMAD.MOV.U32 R3, RZ, RZ, R23 ;  /* 0x000000ffff03e224 */ /* 0x002fca00078e0017 */
[----:B------:R-:W2:Y:S01]  /*109d0*/  @!P6 LDG.E.U8 R0, desc[UR22][R2.64] ;  /* 0x000000160200e981 */ /* 0x000ea2000c1e1100 */
[----:B------:R-:W-:-:S05]  /*109e0*/  @!P5 IMAD.MOV R15, RZ, RZ, -R15 ;  /* 0x000000ffff0fd224 */ /* 0x000fca00078e0a0f */
[----:B------:R-:W-:Y:S04]  /*109f0*/  STL [R1+0x1098], R15 ;  /* 0x0010980f01007387 */ /* 0x000fe80000100800 */
[----:B--2---:R1:W-:Y:S04]  /*10a00*/  STL [R1+0x608], R0 ;  /* 0x0006080001007387 */ /* 0x0043e80000100800 */
[----:B------:R-:W-:Y:S01]  /*10a10*/  STL [R1+0x628], R9 ;  /* 0x0006280901007387 */ /* 0x000fe20000100800 */
[----:B-1----:R-:W-:-:S03]  /*10a20*/  LOP3.LUT R0, R14, 0x1b6, RZ, 0xfc, !PT ;  /* 0x000001b60e007812 */ /* 0x002fc600078efcff */
[----:B------:R1:W-:Y:S04]  /*10a30*/  STL [R1+0xe40], R14 ;  /* 0x000e400e01007387 */ /* 0x0003e80000100800 */
[----:B------:R2:W-:Y:S04]  /*10a40*/  STL [R1+0x90], R0 ;  /* 0x0000900001007387 */ /* 0x0005e80000100800 */
[----:B-1----:R-:W3:Y:S01]  /*10a50*/  LDL.LU R14, [R1+0x90] ;  /* 0x00009000010e7983 */ /* 0x002ee20000300800 */
[----:B------:R-:W-:Y:S01]  /*10a60*/  ISETP.GE.AND P0, PT, R19, RZ, PT ;  /* 0x000000ff1300720c */ /* 0x000fe20003f06270 */
[----:B------:R-:W1:Y:S01]  /*10a70*/  S2R R25, SR_TID.X ;  /* 0x0000000000197919 */ /* 0x000e620000002100 */
[----:B------:R-:W-:Y:S01]  /*10a80*/  ISETP.GE.AND P4, PT, R22, RZ, PT ;  /* 0x000000ff1600720c */ /* 0x000fe20003f86270 */
[----:B--2---:R-:W-:Y:S01]  /*10a90*/  VIADD R0, R24, 0x3f ;  /* 0x0000003f18007836 */ /* 0x004fe20000000000 */
[----:B------:R-:W-:-:S02]  /*10aa0*/  ISETP.NE.AND P5, PT, R5, RZ, PT ;  /* 0x000000ff0500720c */ /* 0x000fc40003fa5270 */
[----:B------:R-:W-:Y:S01]  /*10ab0*/  LOP3.LUT R92, RZ, R5, RZ, 0x33, !PT ;  /* 0x00000005ff5c7212 */ /* 0x000fe200078e33ff */
[----:B------:R2:W-:Y:S06]  /*10ac0*/  STL [R1+0x624], R7 ;  /* 0x0006240701007387 */ /* 0x0005ec0000100800 */
[----:B------:R-:W-:Y:S01]  /*10ad0*/  @!P0 IMAD.MOV R6, RZ, RZ, -R6 ;  /* 0x000000ffff068224 */ /* 0x000fe200078e0a06 */
[----:B------:R-:W-:Y:S01]  /*10ae0*/  ISETP.GT.AND P0, PT, R0, 0x3f, PT ;  /* 0x0000003f0000780c */ /* 0x000fe20003f04270 */
[----:B--2---:R-:W-:-:S03]  /*10af0*/  IMAD R7, R8, 0x3f, RZ ;  /* 0x0000003f08077824 */ /* 0x004fc600078e02ff */
[----:B------:R-:W-:Y:S01]  /*10b00*/  STL [R1+0x109c], R6 ;  /* 0x00109c0601007387 */ /* 0x000fe20000100800 */
[C---:B------:R-:W-:Y:S01]  /*10b10*/  SEL R91, R92.reuse, R91, !P5 ;  /* 0x0000005b5c5b7207 */ /* 0x040fe20006800000 */
[----:B------:R-:W-:Y:S01]  /*10b20*/  @!P4 IMAD.MOV R4, RZ, RZ, -R4 ;  /* 0x000000ffff04c224 */ /* 0x000fe200078e0a04 */
[C---:B------:R-:W-:Y:S02]  /*10b30*/  SEL R2, R92.reuse, R90, !P5 ;  /* 0x0000005a5c027207 */ /* 0x040fe40006800000 */
[----:B------:R-:W-:Y:S02]  /*10b40*/  SEL R3, R92, R88, !P5 ;  /* 0x000000585c037207 */ /* 0x000fe40006800000 */
[----:B-1----:R-:W-:-:S04]  /*10b50*/  LOP3.LUT R25, R25, 0x3f, RZ, 0xc0, !PT ;  /* 0x0000003f19197812 */ /* 0x002fc800078ec0ff */
[----:B------:R-:W-:Y:S02]  /*10b60*/  ISETP.LT.AND P0, PT, R25, R24, P0 ;  /* 0x000000181900720c */ /* 0x000fe40000701270 */
[C---:B------:R-:W-:Y:S02]  /*10b70*/  SEL R10, R92.reuse, R87, !P5 ;  /* 0x000000575c0a7207 */ /* 0x040fe40006800000 */
[C---:B------:R-:W-:Y:S02]  /*10b80*/  SEL R9, R92.reuse, R86, !P5 ;  /* 0x000000565c097207 */ /* 0x040fe40006800000 */
[C---:B------:R-:W-:Y:S02]  /*10b90*/  SEL R12, R92.reuse, R84, !P5 ;  /* 0x000000545c0c7207 */ /* 0x040fe40006800000 */
[----:B------:R-:W-:Y:S02]  /*10ba0*/  SEL R90, R92, R83, !P5 ;  /* 0x000000535c5a7207 */ /* 0x000fe40006800000 */
[----:B---3--:R-:W-:-:S05]  /*10bb0*/  IABS R5, R14 ;  /* 0x0000000e00057213 */ /* 0x008fca0000000000 */
[----:B------:R-:W-:-:S04]  /*10bc0*/  IMAD.MOV.U32 R0, RZ, RZ, R5 ;  /* 0x000000ffff007224 */ /* 0x000fc800078e0005 */
[----:B------:R-:W-:Y:S01]  /*10bd0*/  IMAD.HI.U32 R93, R13, R0, RZ ;  /* 0x000000000d5d7227 */ /* 0x000fe200078e00ff */
[----:B------:R1:W-:Y:S04]  /*10be0*/  STL [R1+0x98], R0 ;  /* 0x0000980001007387 */ /* 0x0003e80000100800 */
[----:B------:R-:W-:Y:S04]  /*10bf0*/  STL [R1+0x10a0], R7 ;  /* 0x0010a00701007387 */ /* 0x000fe80000100800 */
[----:B------:R-:W-:Y:S01]  /*10c00*/  STL [R1+0xcdc], R8 ;  /* 0x000cdc0801007387 */ /* 0x000fe20000100800 */
[----:B-1----:R-:W-:-:S03]  /*10c10*/  IMAD R0, R91, UR12, RZ ;  /* 0x0000000c5b007c24 */ /* 0x002fc6000f8e02ff */
[----:B------:R-:W-:Y:S04]  /*10c20*/  STL [R1+0xd38], R8 ;  /* 0x000d380801007387 */ /* 0x000fe80000100800 */
[----:B------:R-:W-:Y:S04]  /*10c30*/  STL [R1+0x1040], R93 ;  /* 0x0010405d01007387 */ /* 0x000fe80000100800 */
[----:B------:R-:W-:Y:S04]  /*10c40*/  STL [R1+0x103c], R14 ;  /* 0x00103c0e01007387 */ /* 0x000fe80000100800 */
[----:B------:R-:W-:Y:S04]  /*10c50*/  STL [R1+0xe38], R13 ;  /* 0x000e380d01007387 */ /* 0x000fe80000100800 */
[----:B------:R1:W-:Y:S04]  /*10c60*/  STL [R1+0x10a4], R4 ;  /* 0x0010a40401007387 */ /* 0x0003e80000100800 */
[----:B------:R-:W2:Y:S04]  /*10c70*/  LDL.LU R5, [R1+0x1b8] ;  /* 0x0001b80001057983 */ /* 0x000ea80000300800 */
[----:B------:R-:W3:Y:S04]  /*10c80*/  LDL.LU R91, [R1+0x1e0] ;  /* 0x0001e000015b7983 */ /* 0x000ee80000300800 */
[----:B------:R4:W-:Y:S04]  /*10c90*/  STL [R1+0x8c], R0 ;  /* 0x00008c0001007387 */ /* 0x0009e80000100800 */
[----:B-1----:R-:W2:Y:S04]  /*10ca0*/  LDL.LU R4, [R1+0x1e4] ;  /* 0x0001e40001047983 */ /* 0x002ea80000300800 */
[----:B------:R-:W3:Y:S04]  /*10cb0*/  LDL.LU R7, [R1+0x1e8] ;  /* 0x0001e80001077983 */ /* 0x000ee80000300800 */
[----:B------:R-:W3:Y:S04]  /*10cc0*/  LDL.LU R6, [R1+0x1c8] ;  /* 0x0001c80001067983 */ /* 0x000ee80000300800 */
[----:B------:R-:W3:Y:S04]  /*10cd0*/  LDL.LU R15, [R1+0x1d8] ;  /* 0x0001d800010f7983 */ /* 0x000ee80000300800 */
[----:B------:R-:W3:Y:S04]  /*10ce0*/  LDL.LU R16, [R1+0x1cc] ;  /* 0x0001cc0001107983 */ /* 0x000ee80000300800 */
[----:B------:R-:W3:Y:S04]  /*10cf0*/  LDL.LU R17, [R1+0x1d4] ;  /* 0x0001d40001117983 */ /* 0x000ee80000300800 */
[----:B------:R-:W3:Y:S04]  /*10d00*/  LDL.LU R18, [R1+0x1d0] ;  /* 0x0001d00001127983 */ /* 0x000ee80000300800 */
[----:B------:R-:W3:Y:S01]  /*10d10*/  LDL.LU R19, [R1+0x74] ;  /* 0x0000740001137983 */ /* 0x000ee20000300800 */
[----:B----4-:R-:W-:-:S03]  /*10d20*/  SEL R0, R92, R89, !P5 ;  /* 0x000000595c007207 */ /* 0x010fc60006800000 */
[----:B------:R-:W4:Y:S04]  /*10d30*/  LDL.LU R20, [R1+0x70] ;  /* 0x0000700001147983 */ /* 0x000f280000300800 */
[----:B------:R-:W4:Y:S04]  /*10d40*/  LDL.LU R21, [R1+0xb8] ;  /* 0x0000b80001157983 */ /* 0x000f280000300800 */
[----:B------:R-:W4:Y:S04]  /*10d50*/  LDL.LU R22, [R1+0x88] ;  /* 0x0000880001167983 */ /* 0x000f280000300800 */
[----:B------:R-:W4:Y:S04]  /*10d60*/  LDL.LU R23, [R1+0xfc] ;  /* 0x0000fc0001177983 */ /* 0x000f280000300800 */
[----:B------:R-:W4:Y:S04]  /*10d70*/  LDL.LU R24, [R1+0xf4] ;  /* 0x0000f40001187983 */ /* 0x000f280000300800 */
[----:B------:R-:W4:Y:S04]  /*10d80*/  LDL.LU R25, [R1+0x1a8] ;  /* 0x0001a80001197983 */ /* 0x000f280000300800 */
[----:B------:R1:W-:Y:S04]  /*10d90*/  STL [R1+0x10a8], R2 ;  /* 0x0010a80201007387 */ /* 0x0003e80000100800 */
[----:B-1----:R-:W4:Y:S04]  /*10da0*/  LDL.LU R2, [R1+0x1dc] ;  /* 0x0001dc0001027983 */ /* 0x002f280000300800 */
[----:B------:R1:W-:Y:S04]  /*10db0*/  STL [R1+0x10ac], R0 ;  /* 0x0010ac0001007387 */ /* 0x0003e80000100800 */
[----:B-1----:R-:W4:Y:S04]  /*10dc0*/  LDL.LU R0, [R1+0x1c4] ;  /* 0x0001c40001007983 */ /* 0x002f280000300800 */
[----:B------:R1:W-:Y:S04]  /*10dd0*/  STL [R1+0x10b0], R3 ;  /* 0x0010b00301007387 */ /* 0x0003e80000100800 */
[----:B-1----:R-:W4:Y:S04]  /*10de0*/  LDL.LU R3, [R1+0x1c0] ;  /* 0x0001c00001037983 */ /* 0x002f280000300800 */
[----:B------:R-:W4:Y:S01]  /*10df0*/  LDL.LU R87, [R1+0x1f4] ;  /* 0x0001f40001577983 */ /* 0x000f220000300800 */
[----:B------:R-:W-:-:S03]  /*10e00*/  SEL R13, R92, R85, !P5 ;  /* 0x000000555c0d7207 */ /* 0x000fc60006800000 */
[----:B------:R1:W-:Y:S04]  /*10e10*/  STL [R1+0x10b4], R10 ;  /* 0x0010b40a01007387 */ /* 0x0003e80000100800 */
[----:B-1----:R-:W4:Y:S04]  /*10e20*/  LDL.LU R10, [R1+0x1f0] ;  /* 0x0001f000010a7983 */ /* 0x002f280000300800 */
[----:B------:R1:W-:Y:S04]  /*10e30*/  STL [R1+0x10b8], R9 ;  /* 0x0010b80901007387 */ /* 0x0003e80000100800 */
[----:B-1----:R-:W4:Y:S04]  /*10e40*/  LDL.LU R9, [R1+0x1ec] ;  /* 0x0001ec0001097983 */ /* 0x002f280000300800 */
[----:B------:R1:W-:Y:S04]  /*10e50*/  STL [R1+0x10bc], R13 ;  /* 0x0010bc0d01007387 */ /* 0x0003e80000100800 */
[----:B-1----:R-:W4:Y:S04]  /*10e60*/  LDL.LU R13, [R1+0x1bc] ;  /* 0x0001bc00010d7983 */ /* 0x002f280000300800 */
[----:B------:R1:W-:Y:S04]  /*10e70*/  STL [R1+0x10c0], R12 ;  /* 0x0010c00c01007387 */ /* 0x0003e80000100800 */
[----:B-1----:R-:W4:Y:S04]  /*10e80*/  LDL.LU R12, [R1+0x1b4] ;  /* 0x0001b400010c7983 */ /* 0x002f280000300800 */
[----:B------:R1:W-:Y:S04]  /*10e90*/  STL [R1+0x10c4], R90 ;  /* 0x0010c45a01007387 */ /* 0x0003e80000100800 */
[----:B-1----:R-:W4:Y:S01]  /*10ea0*/  LDL.LU R90, [R1+0x1b0] ;  /* 0x0001b000015a7983 */ /* 0x002f220000300800 */
[----:B------:R-:W-:-:S02]  /*10eb0*/  SEL R89, R92, R82, !P5 ;  /* 0x000000525c597207 */ /* 0x000fc40006800000 */
[C---:B------:R-:W-:Y:S02]  /*10ec0*/  SEL R88, R92.reuse, R81, !P5 ;  /* 0x000000515c587207 */ /* 0x040fe40006800000 */
[C---:B------:R-:W-:Y:S02]  /*10ed0*/  SEL R93, R92.reuse, R80, !P5 ;  /* 0x000000505c5d7207 */ /* 0x040fe40006800000 */
[C---:B------:R-:W-:Y:S01]  /*10ee0*/  SEL R86, R92.reuse, R79, !P5 ;  /* 0x0000004f5c567207 */ /* 0x040fe20006800000 */
[----:B------:R-:W-:Y:S01]  /*10ef0*/  STL [R1+0x10c8], R89 ;  /* 0x0010c85901007387 */ /* 0x000fe20000100800 */
[C---:B------:R-:W-:Y:S02]  /*10f00*/  SEL R85, R92.reuse, R78, !P5 ;  /* 0x0000004e5c557207 */ /* 0x040fe40006800000 */
[C---:B------:R-:W-:Y:S01]  /*10f10*/  SEL R8, R92.reuse, R77, !P5 ;  /* 0x0000004d5c087207 */ /* 0x040fe20006800000 */
[----:B------:R-:W-:Y:S01]  /*10f20*/  STL [R1+0x10cc], R88 ;  /* 0x0010cc5801007387 */ /* 0x000fe20000100800 */
[----:B------:R-:W-:-:S02]  /*10f30*/  SEL R78, R92, R69, !P5 ;  /* 0x000000455c4e7207 */ /* 0x000fc40006800000 */
[C---:B------:R-:W-:Y:S01]  /*10f40*/  SEL R69, R92.reuse, R60, !P5 ;  /* 0x0000003c5c457207 */ /* 0x040fe20006800000 */
[----:B------:R-:W-:Y:S01]  /*10f50*/  STL [R1+0x1048], R93 ;  /* 0x0010485d01007387 */ /* 0x000fe20000100800 */
        /* <DEDUP_REMOVED lines=8> */
[----:B------:R1:W-:Y:S01]  /*10fe0*/  STL [R1+0x1044], R8 ;  /* 0x0010440801007387 */ /* 0x0003e20000100800 */
[C---:B------:R-:W-:Y:S02]  /*10ff0*/  SEL R71, R92.reuse, R62, !P5 ;  /* 0x0000003e5c477207 */ /* 0x040fe40006800000 */
[C---:B------:R-:W-:Y:S01]  /*11000*/  SEL R62, R92.reuse, R53, !P5 ;  /* 0x000000355c3e7207 */ /* 0x040fe20006800000 */
[----:B------:R-:W-:Y:S01]  /*11010*/  STL [R1+0x10d8], R84 ;  /* 0x0010d85401007387 */ /* 0x000fe20000100800 */
[C---:B------:R-:W-:Y:S02]  /*11020*/  SEL R53, R92.reuse, R44, !P5 ;  /* 0x0000002c5c357207 */ /* 0x040fe40006800000 */
[C---:B------:R-:W-:Y:S01]  /*11030*/  SEL R44, R92.reuse, R36, !P5 ;  /* 0x000000245c2c7207 */ /* 0x040fe20006800000 */
[----:B------:R-:W-:Y:S04]  /*11040*/  STL [R1+0x104c], R14 ;  /* 0x00104c0e01007387 */ /* 0x000fe80000100800 */
[----:B------:R-:W-:Y:S01]  /*11050*/  STL [R1+0x1050], R11 ;  /* 0x0010500b01007387 */ /* 0x000fe20000100800 */
[----:B------:R-:W-:-:S02]  /*11060*/  SEL R83, R92, R75, !P5 ;  /* 0x0000004b5c537207 */ /* 0x000fc40006800000 */
[C---:B------:R-:W-:Y:S02]  /*11070*/  SEL R75, R92.reuse, R66, !P5 ;  /* 0x000000425c4b7207 */ /* 0x040fe40006800000 */
[C---:B------:R-:W-:Y:S02]  /*11080*/  SEL R76, R92.reuse, R67, !P5 ;  /* 0x000000435c4c7207 */ /* 0x040fe40006800000 */
[C---:B------:R-:W-:Y:S02]  /*11090*/  SEL R66, R92.reuse, R57, !P5 ;  /* 0x000000395c427207 */ /* 0x040fe40006800000 */
[C---:B------:R-:W-:Y:S02]  /*110a0*/  SEL R67, R92.reuse, R58, !P5 ;  /* 0x0000003a5c437207 */ /* 0x040fe40006800000 */
[C---:B------:R-:W-:Y:S02]  /*110b0*/  SEL R57, R92.reuse, R48, !P5 ;  /* 0x000000305c397207 */ /* 0x040fe40006800000 */
        /* <DEDUP_REMOVED lines=33> */
[C---:B--2---:R-:W-:Y:S02]  /*112d0*/  SEL R41, R92.reuse, R4, !P5 ;  /* 0x000000045c297207 */ /* 0x044fe40006800000 */
[C---:B---3--:R-:W-:Y:S02]  /*112e0*/  SEL R46, R92.reuse, R6, !P5 ;  /* 0x000000065c2e7207 */ /* 0x048fe40006800000 */
[C---:B----4-:R-:W-:Y:S02]  /*112f0*/  SEL R36, R92.reuse, R2, !P5 ;  /* 0x000000025c247207 */ /* 0x050fe40006800000 */
[----:B------:R-:W-:-:S02]  /*11300*/  SEL R2, R92, R7, !P5 ;  /* 0x000000075c027207 */ /* 0x000fc40006800000 */
[C---:B------:R-:W-:Y:S02]  /*11310*/  SEL R34, R92.reuse, R3, !P5 ;  /* 0x000000035c227207 */ /* 0x040fe40006800000 */
[C---:B------:R-:W-:Y:S02]  /*11320*/  SEL R3, R92.reuse, R0, !P5 ;  /* 0x000000005c037207 */ /* 0x040fe40006800000 */
[C---:B-1----:R-:W-:Y:S02]  /*11330*/  SEL R8, R92.reuse, R87, !P5 ;  /* 0x000000575c087207 */ /* 0x042fe40006800000 */
[----:B------:R-:W-:-:S03]  /*11340*/  SEL R0, R92, R91, !P5 ;  /* 0x0000005b5c007207 */ /* 0x000fc60006800000 */
[----:B------:R-:W-:Y:S04]  /*11350*/  STL [R1+0xa0], R8 ;  /* 0x0000a00801007387 */ /* 0x000fe80000100800 */
[----:B------:R-:W-:Y:S04]  /*11360*/  STL [R1+0xa4], R3 ;  /* 0x0000a40301007387 */ /* 0x000fe80000100800 */
[----:B------:R1:W-:Y:S04]  /*11370*/  STL [R1+0xa8], R0 ;  /* 0x0000a80001007387 */ /* 0x0003e80000100800 */
[----:B------:R2:W-:Y:S01]  /*11380*/  STL [R1+0xac], R2 ;  /* 0x0000ac0201007387 */ /* 0x0005e20000100800 */
[----:B-1----:R-:W-:-:S02]  /*11390*/  SEL R0, R92, R15, !P5 ;  /* 0x0000000f5c007207 */ /* 0x002fc40006800000 */
[----:B--2---:R-:W-:-:S03]  /*113a0*/  SEL R2, R92, R17, !P5 ;  /* 0x000000115c027207 */ /* 0x004fc60006800000 */
[----:B------:R1:W-:Y:S04]  /*113b0*/  STL [R1+0xb4], R0 ;  /* 0x0000b40001007387 */ /* 0x0003e80000100800 */
[----:B------:R2:W-:Y:S01]  /*113c0*/  STL [R1+0xc0], R2 ;  /* 0x0000c00201007387 */ /* 0x0005e20000100800 */
[C---:B-1----:R-:W-:Y:S02]  /*113d0*/  SEL R0, R92.reuse, R19, !P5 ;  /* 0x000000135c007207 */ /* 0x042fe40006800000 */
[----:B--2---:R-:W-:-:S03]  /*113e0*/  SEL R2, R92, R21, !P5 ;  /* 0x000000155c027207 */ /* 0x004fc60006800000 */
[----:B------:R1:W-:Y:S01]  /*113f0*/  STL [R1+0xc8], R0 ;  /* 0x0000c80001007387 */ /* 0x0003e20000100800 */
[----:B------:R-:W-:-:S03]  /*11400*/  SEL R3, R92, R23, !P5 ;  /* 0x000000175c037207 */ /* 0x000fc60006800000 */
[----:B------:R2:W-:Y:S01]  /*11410*/  STL [R1+0xb8], R2 ;  /* 0x0000b80201007387 */ /* 0x0005e20000100800 */
[C---:B-1----:R-:W-:Y:S02]  /*11420*/  SEL R0, R92.reuse, R22, !P5 ;  /* 0x000000165c007207 */ /* 0x042fe40006800000 */
[----:B--2---:R-:W-:-:S03]  /*11430*/  SEL R2, R92, R24, !P5 ;  /* 0x000000185c027207 */ /* 0x004fc60006800000 */
[----:B------:R1:W-:Y:S04]  /*11440*/  STL [R1+0x1c], R0 ;  /* 0x00001c0001007387 */ /* 0x0003e80000100800 */
[----:B------:R2:W-:Y:S04]  /*11450*/  STL [R1+0x88], R3 ;  /* 0x0000880301007387 */ /* 0x0005e80000100800 */
[----:B------:R-:W3:Y:S01]  /*11460*/  LDL.LU R84, [R1+0x194] ;  /* 0x0001940001547983 */ /* 0x000ee20000300800 */
[----:B-1----:R-:W-:-:S03]  /*11470*/  SEL R0, R92, R25, !P5 ;  /* 0x000000195c007207 */ /* 0x002fc60006800000 */
[----:B------:R-:W-:Y:S04]  /*11480*/  STL [R1+0x48], R2 ;  /* 0x0000480201007387 */ /* 0x000fe80000100800 */
[----:B------:R-:W4:Y:S04]  /*11490*/  LDL.LU R85, [R1+0x19c] ;  /* 0x00019c0001557983 */ /* 0x000f280000300800 */
[----:B------:R1:W-:Y:S04]  /*114a0*/  STL [R1+0xd4], R0 ;  /* 0x0000d40001007387 */ /* 0x0003e80000100800 */
[----:B------:R-:W4:Y:S01]  /*114b0*/  LDL.LU R86, [R1+0x18c] ;  /* 0x00018c0001567983 */ /* 0x000f220000300800 */
[----:B------:R-:W-:-:S03]  /*114c0*/  SEL R27, R92, R90, !P5 ;  /* 0x0000005a5c1b7207 */ /* 0x000fc60006800000 */
        /* <DEDUP_REMOVED lines=8> */
[----:B------:R-:W4:Y:S04]  /*11550*/  LDL.LU R13, [R1+0xec] ;  /* 0x0000ec00010d7983 */ /* 0x000f280000300800 */
[----:B------:R-:W4:Y:S04]  /*11560*/  LDL.LU R9, [R1+0xe4] ;  /* 0x0000e40001097983 */ /* 0x000f280000300800 */
[----:B------:R-:W4:Y:S04]  /*11570*/  LDL.LU R10, [R1+0xe0] ;  /* 0x0000e000010a7983 */ /* 0x000f280000300800 */
[----:B--2---:R-:W2:Y:S04]  /*11580*/  LDL.LU R3, [R1+0xcc] ;  /* 0x0000cc0001037983 */ /* 0x004ea80000300800 */
[----:B-1----:R-:W2:Y:S04]  /*11590*/  LDL.LU R0, [R1+0xd0] ;  /* 0x0000d00001007983 */ /* 0x002ea80000300800 */
[----:B------:R-:W2:Y:S04]  /*115a0*/  LDL.LU R2, [R1+0xb0] ;  /* 0x0000b00001027983 */ /* 0x000ea80000300800 */
[----:B------:R-:W2:Y:S04]  /*115b0*/  LDL.LU R4, [R1+0x9c] ;  /* 0x00009c0001047983 */ /* 0x000ea80000300800 */
[----:B------:R-:W2:Y:S04]  /*115c0*/  LDL.LU R7, [R1+0x94] ;  /* 0x0000940001077983 */ /* 0x000ea80000300800 */
[----:B------:R-:W2:Y:S04]  /*115d0*/  LDL.LU R6, [R1+0x84] ;  /* 0x0000840001067983 */ /* 0x000ea80000300800 */
[----:B------:R-:W2:Y:S04]  /*115e0*/  LDL.LU R15, [R1+0x6c] ;  /* 0x00006c00010f7983 */ /* 0x000ea80000300800 */
[----:B------:R-:W2:Y:S04]  /*115f0*/  LDL.LU R25, [R1+0x68] ;  /* 0x0000680001197983 */ /* 0x000ea80000300800 */
[----:B------:R-:W2:Y:S04]  /*11600*/  LDL.LU R24, [R1+0x5c] ;  /* 0x00005c0001187983 */ /* 0x000ea80000300800 */
[----:B------:R-:W2:Y:S01]  /*11610*/  LDL.LU R23, [R1+0x58] ;  /* 0x0000580001177983 */ /* 0x000ea20000300800 */
[----:B------:R-:W-:-:S03]  /*11620*/  SEL R91, R92, R20, !P5 ;  /* 0x000000145c5b7207 */ /* 0x000fc60006800000 */
        /* <DEDUP_REMOVED lines=10> */
[----:B------:R-:W2:Y:S04]  /*116d0*/  LDL.LU R14, [R1+0x2c] ;  /* 0x00002c00010e7983 */ /* 0x000ea80000300800 */
[----:B------:R-:W2:Y:S04]  /*116e0*/  LDL.LU R8, [R1+0x28] ;  /* 0x0000280001087983 */ /* 0x000ea80000300800 */
[----:B------:R-:W2:Y:S01]  /*116f0*/  LDL.LU R93, [R1+0x24] ;  /* 0x00002400015d7983 */ /* 0x000ea20000300800 */
[----:B---3--:R-:W-:-:S05]  /*11700*/  SEL R84, R92, R84, !P5 ;  /* 0x000000545c547207 */ /* 0x008fca0006800000 */
[----:B------:R1:W-:Y:S01]  /*11710*/  STL [R1+0x4c], R84 ;  /* 0x00004c5401007387 */ /* 0x0003e20000100800 */
[----:B----4-:R-:W-:-:S03]  /*11720*/  SEL R85, R92, R85, !P5 ;  /* 0x000000555c557207 */ /* 0x010fc60006800000 */
[----:B-1----:R-:W3:Y:S01]  /*11730*/  LDL.LU R84, [R1+0x10d8] ;  /* 0x0010d80001547983 */ /* 0x002ee20000300800 */
[----:B------:R-:W-:-:S03]  /*11740*/  SEL R86, R92, R86, !P5 ;  /* 0x000000565c567207 */ /* 0x000fc60006800000 */
[----:B------:R1:W-:Y:S01]  /*11750*/  STL [R1+0xdc], R85 ;  /* 0x0000dc5501007387 */ /* 0x0003e20000100800 */
[C---:B------:R-:W-:Y:S02]  /*11760*/  SEL R88, R92.reuse, R88, !P5 ;  /* 0x000000585c587207 */ /* 0x040fe40006800000 */
[C---:B------:R-:W-:Y:S01]  /*11770*/  SEL R89, R92.reuse, R89, !P5 ;  /* 0x000000595c597207 */ /* 0x040fe20006800000 */
[----:B-1----:R-:W4:Y:S01]  /*11780*/  LDL.LU R85, [R1+0x10d4] ;  /* 0x0010d40001557983 */ /* 0x002f220000300800 */
[----:B------:R-:W-:-:S03]  /*11790*/  SEL R90, R92, R90, !P5 ;  /* 0x0000005a5c5a7207 */ /* 0x000fc60006800000 */
[----:B------:R1:W-:Y:S01]  /*117a0*/  STL [R1+0x60], R86 ;  /* 0x0000605601007387 */ /* 0x0003e20000100800 */
[C---:B------:R-:W-:Y:S02]  /*117b0*/  SEL R12, R92.reuse, R12, !P5 ;  /* 0x0000000c5c0c7207 */ /* 0x040fe40006800000 */
[C---:B------:R-:W-:Y:S01]  /*117c0*/  SEL R13, R92.reuse, R13, !P5 ;  /* 0x0000000d5c0d7207 */ /* 0x040fe20006800000 */
[----:B-1----:R-:W3:Y:S04]  /*117d0*/  LDL.LU R86, [R1+0x10d0] ;  /* 0x0010d00001567983 */ /* 0x002ee80000300800 */
[----:B------:R1:W-:Y:S01]  /*117e0*/  STL [R1+0xf0], R88 ;  /* 0x0000f05801007387 */ /* 0x0003e20000100800 */
[C---:B------:R-:W-:Y:S02]  /*117f0*/  SEL R9, R92.reuse, R9, !P5 ;  /* 0x000000095c097207 */ /* 0x040fe40006800000 */
[C---:B------:R-:W-:Y:S01]  /*11800*/  SEL R10, R92.reuse, R10, !P5 ;  /* 0x0000000a5c0a7207 */ /* 0x040fe20006800000 */
[----:B-1----:R-:W3:Y:S04]  /*11810*/  LDL.LU R88, [R1+0x10cc] ;  /* 0x0010cc0001587983 */ /* 0x002ee80000300800 */
[----:B------:R1:W-:Y:S01]  /*11820*/  STL [R1+0x64], R89 ;  /* 0x0000645901007387 */ /* 0x0003e20000100800 */
[----:B--2---:R-:W-:-:S03]  /*11830*/  SEL R3, R92, R3, !P5 ;  /* 0x000000035c037207 */ /* 0x004fc60006800000 */
[----:B-1----:R-:W2:Y:S04]  /*11840*/  LDL.LU R89, [R1+0x10c8] ;  /* 0x0010c80001597983 */ /* 0x002ea80000300800 */
[----:B------:R1:W-:Y:S01]  /*11850*/  STL [R1+0xbc], R90 ;  /* 0x0000bc5a01007387 */ /* 0x0003e20000100800 */
[----:B------:R-:W-:-:S03]  /*11860*/  SEL R0, R92, R0, !P5 ;  /* 0x000000005c007207 */ /* 0x000fc60006800000 */
        /* <DEDUP_REMOVED lines=33> */
[----:B-1----:R-:W3:Y:S04]  /*11a80*/  LDL.LU R15, [R1+0x1098] ;  /* 0x00109800010f7983 */ /* 0x002ee80000300800 */
[----:B------:R1:W-:Y:S01]  /*11a90*/  STL [R1+0x68], R25 ;  /* 0x0000681901007387 */ /* 0x0003e20000100800 */
[----:B------:R-:W-:-:S03]  /*11aa0*/  SEL R19, R92, R19, !P5 ;  /* 0x000000135c137207 */ /* 0x000fc60006800000 */
[----:B-1----:R-:W3:Y:S04]  /*11ab0*/  LDL.LU R25, [R1+0x1094] ;  /* 0x0010940001197983 */ /* 0x002ee80000300800 */
[----:B------:R1:W-:Y:S01]  /*11ac0*/  STL [R1+0x5c], R24 ;  /* 0x00005c1801007387 */ /* 0x0003e20000100800 */
[----:B------:R-:W-:-:S03]  /*11ad0*/  SEL R18, R92, R18, !P5 ;  /* 0x000000125c127207 */ /* 0x000fc60006800000 */
[----:B-1----:R-:W4:Y:S04]  /*11ae0*/  LDL.LU R24, [R1+0x1090] ;  /* 0x0010900001187983 */ /* 0x002f280000300800 */
[----:B------:R1:W-:Y:S01]  /*11af0*/  STL [R1+0x94], R23 ;  /* 0x0000941701007387 */ /* 0x0003e20000100800 */
[----:B------:R-:W-:-:S03]  /*11b00*/  SEL R17, R92, R17, !P5 ;  /* 0x000000115c117207 */ /* 0x000fc60006800000 */
[----:B-1----:R-:W4:Y:S04]  /*11b10*/  LDL.LU R23, [R1+0x108c] ;  /* 0x00108c0001177983 */ /* 0x002f280000300800 */
[----:B------:R1:W-:Y:S04]  /*11b20*/  STL [R1+0x54], R22 ;  /* 0x0000541601007387 */ /* 0x0003e80000100800 */
[----:B-1----:R-:W4:Y:S04]  /*11b30*/  LDL.LU R22, [R1+0x1088] ;  /* 0x0010880001167983 */ /* 0x002f280000300800 */
[----:B------:R1:W-:Y:S04]  /*11b40*/  STL [R1+0xb0], R21 ;  /* 0x0000b01501007387 */ /* 0x0003e80000100800 */
        /* <DEDUP_REMOVED lines=12> */
[----:B------:R-:W-:-:S05]  /*11c10*/  SEL R11, R92, R11, !P5 ;  /* 0x0000000b5c0b7207 */ /* 0x000fca0006800000 */
[----:B------:R1:W-:Y:S02]  /*11c20*/  STL [R1+0xe4], R11 ;  /* 0x0000e40b01007387 */ /* 0x0003e40000100800 */
[C---:B-1----:R-:W-:Y:S02]  /*11c30*/  SEL R11, R92.reuse, R14, !P5 ;  /* 0x0000000e5c0b7207 */ /* 0x042fe40006800000 */
[C---:B------:R-:W-:Y:S02]  /*11c40*/  SEL R14, R92.reuse, R8, !P5 ;  /* 0x000000085c0e7207 */ /* 0x040fe40006800000 */
[C---:B------:R-:W-:Y:S01]  /*11c50*/  SEL R8, R92.reuse, R93, !P5 ;  /* 0x0000005d5c087207 */ /* 0x040fe20006800000 */
[----:B------:R3:W-:Y:S04]  /*11c60*/  STL [R1+0x2c], R11 ;  /* 0x00002c0b01007387 */ /* 0x0007e80000100800 */
[----:B------:R4:W-:Y:S04]  /*11c70*/  STL [R1+0xec], R14 ;  /* 0x0000ec0e01007387 */ /* 0x0009e80000100800 */
[----:B------:R1:W-:Y:S01]  /*11c80*/  STL [R1+0x24], R8 ;  /* 0x0000240801007387 */ /* 0x0003e20000100800 */
[----:B--2---:R-:W-:-:S02]  /*11c90*/  SEL R6, R92, R6, !P5 ;  /* 0x000000065c067207 */ /* 0x004fc40006800000 */
[----:B---3--:R-:W-:-:S05]  /*11ca0*/  SEL R11, R92, R25, !P5 ;  /* 0x000000195c0b7207 */ /* 0x008fca0006800000 */
[----:B------:R2:W-:Y:S01]  /*11cb0*/  STL [R1+0xf4], R11 ;  /* 0x0000f40b01007387 */ /* 0x0005e20000100800 */
[----:B----4-:R-:W-:-:S05]  /*11cc0*/  SEL R14, R92, R24, !P5 ;  /* 0x000000185c0e7207 */ /* 0x010fca0006800000 */
[----:B------:R3:W-:Y:S01]  /*11cd0*/  STL [R1+0x28], R14 ;  /* 0x0000280e01007387 */ /* 0x0007e20000100800 */
[----:B-1----:R-:W-:-:S05]  /*11ce0*/  SEL R8, R92, R23, !P5 ;  /* 0x000000175c087207 */ /* 0x002fca0006800000 */
[----:B------:R1:W-:Y:S01]  /*11cf0*/  STL [R1+0xf8], R8 ;  /* 0x0000f80801007387 */ /* 0x0003e20000100800 */
[----:B--2---:R-:W-:-:S05]  /*11d00*/  SEL R11, R92, R22, !P5 ;  /* 0x000000165c0b7207 */ /* 0x004fca0006800000 */
[----:B------:R2:W-:Y:S01]  /*11d10*/  STL [R1+0x30], R11 ;  /* 0x0000300b01007387 */ /* 0x0005e20000100800 */
[----:B---3--:R-:W-:-:S05]  /*11d20*/  SEL R14, R92, R21, !P5 ;  /* 0x000000155c0e7207 */ /* 0x008fca0006800000 */
[----:B------:R-:W-:Y:S01]  /*11d30*/  STL [R1+0xfc], R14 ;  /* 0x0000fc0e01007387 */ /* 0x000fe20000100800 */
[C---:B-1----:R-:W-:Y:S02]  /*11d40*/  SEL R8, R92.reuse, R20, !P5 ;  /* 0x000000145c087207 */ /* 0x042fe40006800000 */
[C---:B------:R-:W-:Y:S02]  /*11d50*/  SEL R93, R92.reuse, R15, !P5 ;  /* 0x0000000f5c5d7207 */ /* 0x040fe40006800000 */
[----:B--2---:R-:W-:-:S05]  /*11d60*/  SEL R11, R92, R19, !P5 ;  /* 0x000000135c0b7207 */ /* 0x004fca0006800000 */
[----:B------:R-:W-:Y:S04]  /*11d70*/  STL [R1+0x1054], R11 ;  /* 0x0010540b01007387 */ /* 0x000fe80000100800 */
[----:B------:R1:W-:Y:S02]  /*11d80*/  STL [R1+0x38], R8 ;  /* 0x0000380801007387 */ /* 0x0003e40000100800 */
[C---:B-1----:R-:W-:Y:S02]  /*11d90*/  SEL R8, R92.reuse, R18, !P5 ;  /* 0x000000125c087207 */ /* 0x042fe40006800000 */
[----:B------:R-:W-:-:S05]  /*11da0*/  SEL R14, R92, R17, !P5 ;  /* 0x000000115c0e7207 */ /* 0x000fca0006800000 */
[----:B------:R-:W-:Y:S04]  /*11db0*/  STL [R1+0x1058], R14 ;  /* 0x0010580e01007387 */ /* 0x000fe80000100800 */
[----:B------:R1:W-:Y:S04]  /*11dc0*/  STL [R1+0x40], R8 ;  /* 0x0000400801007387 */ /* 0x0003e80000100800 */
[----:B------:R2:W-:Y:S01]  /*11dd0*/  STL [R1+0x105c], R93 ;  /* 0x00105c5d01007387 */ /* 0x0005e20000100800 */
[----:B-1----:R-:W-:-:S05]  /*11de0*/  SEL R8, R92, R16, !P5 ;  /* 0x000000105c087207 */ /* 0x002fca0006800000 */
[----:B------:R1:W-:Y:S01]  /*11df0*/  STL [R1+0x50], R8 ;  /* 0x0000500801007387 */ /* 0x0003e20000100800 */
[----:B--2---:R-:W-:-:S03]  /*11e00*/  IMAD R93, R2, UR12, RZ ;  /* 0x0000000c025d7c24 */ /* 0x004fc6000f8e02ff */
[----:B------:R-:W-:Y:S04]  /*11e10*/  STL [R1+0xe3c], R92 ;  /* 0x000e3c5c01007387 */ /* 0x000fe80000100800 */
[----:B------:R2:W-:Y:S04]  /*11e20*/  STL [R1+0x58], R6 ;  /* 0x0000580601007387 */ /* 0x0005e80000100800 */
[----:B------:R-:W3:Y:S01]  /*11e30*/  LDL.LU R2, [R1+0x106c] ;  /* 0x00106c0001027983 */ /* 0x000ee20000300800 */
[----:B-1----:R-:W-:Y:S01]  /*11e40*/  SEL R8, R92, R4, !P5 ;  /* 0x000000045c087207 */ /* 0x002fe20006800000 */
[----:B------:R-:W-:-:S02]  /*11e50*/  IMAD R4, R3, UR12, RZ ;  /* 0x0000000c03047c24 */ /* 0x000fc4000f8e02ff */
[----:B------:R-:W4:Y:S01]  /*11e60*/  LDL.LU R3, [R1+0x1068] ;  /* 0x0010680001037983 */ /* 0x000f220000300800 */
[----:B------:R-:W-:-:S03]  /*11e70*/  IMAD R14, R10, UR12, RZ ;  /* 0x0000000c0a0e7c24 */ /* 0x000fc6000f8e02ff */
[----:B------:R-:W4:Y:S04]  /*11e80*/  LDL.LU R10, [R1+0x1064] ;  /* 0x00106400010a7983 */ /* 0x000f280000300800 */
[----:B------:R-:W-:Y:S04]  /*11e90*/  STL [R1+0xf1c], R89 ;  /* 0x000f1c5901007387 */ /* 0x000fe80000100800 */
        /* <DEDUP_REMOVED lines=29> */
[----:B------:R-:W-:Y:S01]  /*12070*/  STL [R1+0x1010], R89 ;  /* 0x0010105901007387 */ /* 0x000fe20000100800 */
[----:B------:R-:W-:-:S03]  /*12080*/  IMAD R11, R12, UR12, RZ ;  /* 0x0000000c0c0b7c24 */ /* 0x000fc6000f8e02ff */
[----:B------:R-:W-:Y:S04]  /*12090*/  STL [R1+0x1018], R89 ;  /* 0x0010185901007387 */ /* 0x000fe80000100800 */
[----:B------:R-:W-:Y:S04]  /*120a0*/  STL [R1+0x1020], R89 ;  /* 0x0010205901007387 */ /* 0x000fe80000100800 */
[----:B------:R-:W-:Y:S04]  /*120b0*/  STL [R1+0x1028], R89 ;  /* 0x0010285901007387 */ /* 0x000fe80000100800 */
[----:B------:R-:W-:Y:S04]  /*120c0*/  STL [R1+0x1030], R89 ;  /* 0x0010305901007387 */ /* 0x000fe80000100800 */
[----:B------:R-:W-:Y:S04]  /*120d0*/  STL [R1+0xf20], R86 ;  /* 0x000f205601007387 */ /* 0x000fe80000100800 */
[----:B------:R-:W-:Y:S01]  /*120e0*/  STL [R1+0xf10], R82 ;  /* 0x000f105201007387 */ /* 0x000fe20000100800 */
[----:B--2---:R-:W-:-:S03]  /*120f0*/  IMAD R6, R13, UR12, RZ ;  /* 0x0000000c0d067c24 */ /* 0x004fc6000f8e02ff */
[----:B------:R-:W-:Y:S01]  /*12100*/  STL [R1+0xf04], R79 ;  /* 0x000f044f01007387 */ /* 0x000fe20000100800 */
[----:B---3--:R-:W-:-:S03]  /*12110*/  IADD3 R12, P4, PT, R7, R2, RZ ;  /* 0x00000002070c7210 */ /* 0x008fc60007f9e0ff */
[----:B------:R-:W-:Y:S04]  /*12120*/  STL [R1+0xce0], R2 ;  /* 0x000ce00201007387 */ /* 0x000fe80000100800 */
[----:B------:R1:W-:Y:S01]  /*12130*/  STL [R1+0xd40], R2 ;  /* 0x000d400201007387 */ /* 0x0003e20000100800 */
[----:B----4-:R-:W-:-:S03]  /*12140*/  LEA.HI.X.SX32 R13, R7, R3, 0x1, P4 ;  /* 0x00000003070d7211 */ /* 0x010fc600020f0eff */
[----:B------:R-:W-:Y:S04]  /*12150*/  STL [R1+0x190], R12 ;  /* 0x0001900c01007387 */ /* 0x000fe80000100800 */
[----:B------:R-:W-:Y:S04]  /*12160*/  STL [R1+0xe44], R12 ;  /* 0x000e440c01007387 */ /* 0x000fe80000100800 */
[----:B------:R-:W2:Y:S04]  /*12170*/  LDL.LU R7, [R1+0x1060] ;  /* 0x0010600001077983 */ /* 0x000ea80000300800 */
[----:B------:R-:W1:Y:S04]  /*12180*/  LDL.LU R25, [R1+0x8c] ;  /* 0x00008c0001197983 */ /* 0x000e680000300800 */
        /* <DEDUP_REMOVED lines=43> */
[----:B------:R-:W-:-:S03]  /*12440*/  SEL R5, R92, R5, !P5 ;  /* 0x000000055c057207 */ /* 0x000fc60006800000 */
[----:B------:R-:W-:Y:S04]  /*12450*/  STL [R1+0xfe4], R3 ;  /* 0x000fe40301007387 */ /* 0x000fe80000100800 */
[----:B------:R-:W-:Y:S04]  /*12460*/  STL [R1+0xfec], R3 ;  /* 0x000fec0301007387 */ /* 0x000fe80000100800 */
[----:B------:R-:W-:Y:S04]  /*12470*/  STL [R1+0xff4], R3 ;  /* 0x000ff40301007387 */ /* 0x000fe80000100800 */
[----:B------:R-:W-:Y:S01]  /*12480*/  STL [R1+0xffc], R3 ;  /* 0x000ffc0301007387 */ /* 0x000fe20000100800 */
[----:B------:R-:W-:-:S03]  /*12490*/  IMAD R20, R77, UR12, RZ ;  /* 0x0000000c4d147c24 */ /* 0x000fc6000f8e02ff */
[----:B------:R-:W-:Y:S01]  /*124a0*/  STL [R1+0x1004], R3 ;  /* 0x0010040301007387 */ /* 0x000fe20000100800 */
[----:B------:R-:W-:-:S03]  /*124b0*/  IMAD R77, R5, UR12, RZ ;  /* 0x0000000c054d7c24 */ /* 0x000fc6000f8e02ff */
[----:B------:R-:W-:Y:S01]  /*124c0*/  STL [R1+0x100c], R3 ;  /* 0x00100c0301007387 */ /* 0x000fe20000100800 */
[----:B------:R-:W-:-:S03]  /*124d0*/  IADD3 R5, P4, PT, R4, R10, RZ ;  /* 0x0000000a04057210 */ /* 0x000fc60007f9e0ff */
[----:B------:R-:W-:Y:S04]  /*124e0*/  STL [R1+0x1014], R3 ;  /* 0x0010140301007387 */ /* 0x000fe80000100800 */
[----:B------:R-:W-:Y:S04]  /*124f0*/  STL [R1+0x101c], R3 ;  /* 0x00101c0301007387 */ /* 0x000fe80000100800 */
[----:B------:R-:W-:Y:S04]  /*12500*/  STL [R1+0x1024], R3 ;  /* 0x0010240301007387 */ /* 0x000fe80000100800 */
[----:B------:R-:W-:Y:S01]  /*12510*/  STL [R1+0x102c], R3 ;  /* 0x00102c0301007387 */ /* 0x000fe20000100800 */
[----:B------:R-:W-:-:S03]  /*12520*/  IMAD R15, R89, UR12, RZ ;  /* 0x0000000c590f7c24 */ /* 0x000fc6000f8e02ff */
[----:B------:R-:W-:Y:S01]  /*12530*/  STL [R1+0x1034], R3 ;  /* 0x0010340301007387 */ /* 0x000fe20000100800 */
[----:B------:R-:W-:Y:S02]  /*12540*/  IMAD R16, R86, UR12, RZ ;  /* 0x0000000c56107c24 */ /* 0x000fe4000f8e02ff */
[----:B------:R-:W-:Y:S02]  /*12550*/  IMAD R18, R82, UR12, RZ ;  /* 0x0000000c52127c24 */ /* 0x000fe4000f8e02ff */
[----:B------:R-:W-:Y:S02]  /*12560*/  IMAD R17, R84, UR12, RZ ;  /* 0x0000000c54117c24 */ /* 0x000fe4000f8e02ff */
[----:B------:R-:W-:Y:S02]  /*12570*/  IMAD R19, R79, UR12, RZ ;  /* 0x0000000c4f137c24 */ /* 0x000fe4000f8e02ff */
[----:B------:R-:W-:Y:S01]  /*12580*/  IMAD R21, R75, UR12, RZ ;  /* 0x0000000c4b157c24 */ /* 0x000fe2000f8e02ff */
[----:B-1----:R-:W-:-:S05]  /*12590*/  IADD3 R2, P6, PT, R25, R10, RZ ;  /* 0x0000000a19027210 */ /* 0x002fca0007fde0ff */
[----:B------:R1:W-:Y:S01]  /*125a0*/  STL [R1+0x198], R2 ;  /* 0x0001980201007387 */ /* 0x0003e20000100800 */
[----:B--2---:R-:W-:-:S03]  /*125b0*/  LEA.HI.X.SX32 R4, R4, R7, 0x1, P4 ;  /* 0x0000000704047211 */ /* 0x004fc600020f0eff */
[----:B------:R2:W-:Y:S01]  /*125c0*/  STL [R1+0x1b8], R5 ;  /* 0x0001b80501007387 */ /* 0x0005e20000100800 */
[----:B-1----:R-:W-:Y:S02]  /*125d0*/  LEA.HI.X.SX32 R2, R25, R7, 0x1, P6 ;  /* 0x0000000719027211 */ /* 0x002fe400030f0eff */
[----:B--2---:R-:W-:-:S03]  /*125e0*/  IADD3 R5, P6, PT, R6, R10, RZ ;  /* 0x0000000a06057210 */ /* 0x004fc60007fde0ff */
[----:B------:R1:W-:Y:S04]  /*125f0*/  STL [R1+0x194], R2 ;  /* 0x0001940201007387 */ /* 0x0003e80000100800 */
[----:B------:R-:W-:Y:S04]  /*12600*/  STL [R1+0x1d8], R5 ;  /* 0x0001d80501007387 */ /* 0x000fe80000100800 */
[----:B------:R-:W2:Y:S01]  /*12610*/  LDL.LU R82, [R1+0x1c] ;  /* 0x00001c0001527983 */ /* 0x000ea20000300800 */
[----:B-1----:R-:W-:-:S03]  /*12620*/  IADD3 R2, P4, PT, R15, R10, RZ ;  /* 0x0000000a0f027210 */ /* 0x002fc60007f9e0ff */
[----:B------:R-:W-:Y:S04]  /*12630*/  STL [R1+0x1b4], R4 ;  /* 0x0001b40401007387 */ /* 0x000fe80000100800 */
[----:B------:R1:W-:Y:S02]  /*12640*/  STL [R1+0x1f8], R2 ;  /* 0x0001f80201007387 */ /* 0x0003e40000100800 */
[----:B-1----:R-:W-:Y:S02]  /*12650*/  LEA.HI.X.SX32 R2, R6, R7, 0x1, P6 ;  /* 0x0000000706027211 */ /* 0x002fe400030f0eff */
[----:B------:R-:W-:-:S03]  /*12660*/  IADD3 R5, P6, PT, R16, R10, RZ ;  /* 0x0000000a10057210 */ /* 0x000fc60007fde0ff */
[----:B------:R1:W-:Y:S01]  /*12670*/  STL [R1+0x1d4], R2 ;  /* 0x0001d40201007387 */ /* 0x0003e20000100800 */
[----:B------:R-:W-:-:S03]  /*12680*/  LEA.HI.X.SX32 R4, R15, R7, 0x1, P4 ;  /* 0x000000070f047211 */ /* 0x000fc600020f0eff */
[----:B------:R-:W-:Y:S04]  /*12690*/  STL [R1+0x218], R5 ;  /* 0x0002180501007387 */ /* 0x000fe80000100800 */
[----:B------:R-:W3:Y:S01]  /*126a0*/  LDL.LU R25, [R1+0x48] ;  /* 0x0000480001197983 */ /* 0x000ee20000300800 */
[----:B-1----:R-:W-:-:S03]  /*126b0*/  IADD3 R2, P4, PT, R17, R10, RZ ;  /* 0x0000000a11027210 */ /* 0x002fc60007f9e0ff */
[----:B------:R1:W-:Y:S04]  /*126c0*/  STL [R1+0x1f4], R4 ;  /* 0x0001f40401007387 */ /* 0x0003e80000100800 */
[----:B------:R4:W-:Y:S01]  /*126d0*/  STL [R1+0x238], R2 ;  /* 0x0002380201007387 */ /* 0x0009e20000100800 */
[-C--:B-1----:R-:W-:Y:S02]  /*126e0*/  LEA.HI.X.SX32 R4, R17, R7.reuse, 0x1, P4 ;  /* 0x0000000711047211 */ /* 0x082fe400020f0eff */
[----:B----4-:R-:W-:Y:S02]  /*126f0*/  LEA.HI.X.SX32 R2, R16, R7, 0x1, P6 ;  /* 0x0000000710027211 */ /* 0x010fe400030f0eff */
[----:B------:R-:W-:-:S03]  /*12700*/  IADD3 R5, P6, PT, R18, R10, RZ ;  /* 0x0000000a12057210 */ /* 0x000fc60007fde0ff */
[----:B------:R1:W-:Y:S04]  /*12710*/  STL [R1+0x214], R2 ;  /* 0x0002140201007387 */ /* 0x0003e80000100800 */
[----:B------:R-:W-:Y:S01]  /*12720*/  STL [R1+0x278], R5 ;  /* 0x0002780501007387 */ /* 0x000fe20000100800 */
[----:B-1----:R-:W-:-:S03]  /*12730*/  IADD3 R2, P4, PT, R19, R10, RZ ;  /* 0x0000000a13027210 */ /* 0x002fc60007f9e0ff */
[----:B------:R1:W-:Y:S04]  /*12740*/  STL [R1+0x234], R4 ;  /* 0x0002340401007387 */ /* 0x0003e80000100800 */
[----:B------:R-:W-:Y:S04]  /*12750*/  STL [R1+0xf08], R80 ;  /* 0x000f085001007387 */ /* 0x000fe80000100800 */
[----:B------:R4:W-:Y:S04]  /*12760*/  STL [R1+0x298], R2 ;  /* 0x0002980201007387 */ /* 0x0009e80000100800 */
[----:B------:R-:W2:Y:S01]  /*12770*/  LDL.LU R86, [R1+0x4c] ;  /* 0x00004c0001567983 */ /* 0x000ea20000300800 */
[----:B-1----:R-:W-:-:S02]  /*12780*/  LEA.HI.X.SX32 R4, R19, R7, 0x1, P4 ;  /* 0x0000000713047211 */ /* 0x002fc400020f0eff */
[----:B----4-:R-:W-:Y:S02]  /*12790*/  LEA.HI.X.SX32 R2, R18, R7, 0x1, P6 ;  /* 0x0000000712027211 */ /* 0x010fe400030f0eff */
[----:B------:R-:W-:-:S03]  /*127a0*/  IADD3 R5, P6, PT, R20, R10, RZ ;  /* 0x0000000a14057210 */ /* 0x000fc60007fde0ff */
[----:B------:R1:W-:Y:S04]  /*127b0*/  STL [R1+0x274], R2 ;  /* 0x0002740201007387 */ /* 0x0003e80000100800 */
[----:B------:R-:W-:Y:S01]  /*127c0*/  STL [R1+0x2b8], R5 ;  /* 0x0002b80501007387 */ /* 0x000fe20000100800 */
[----:B-1----:R-:W-:-:S03]  /*127d0*/  IADD3 R2, P4, PT, R21, R10, RZ ;  /* 0x0000000a15027210 */ /* 0x002fc60007f9e0ff */
[----:B------:R-:W-:Y:S04]  /*127e0*/  STL [R1+0x294], R4 ;  /* 0x0002940401007387 */ /* 0x000fe80000100800 */
[----:B------:R-:W-:Y:S04]  /*127f0*/  STL [R1+0xf24], R87 ;  /* 0x000f245701007387 */ /* 0x000fe80000100800 */
[----:B------:R1:W-:Y:S04]  /*12800*/  STL [R1+0x2d8], R2 ;  /* 0x0002d80201007387 */ /* 0x0003e80000100800 */
[----:B------:R-:W4:Y:S01]  /*12810*/  LDL.LU R92, [R1+0x60] ;  /* 0x00006000015c7983 */ /* 0x000f220000300800 */
[----:B------:R-:W-:Y:S01]  /*12820*/  IMAD R22, R73, UR12, RZ ;  /* 0x0000000c49167c24 */ /* 0x000fe2000f8e02ff */
[----:B-1----:R-:W-:Y:S01]  /*12830*/  LEA.HI.X.SX32 R2, R20, R7, 0x1, P6 ;  /* 0x0000000714027211 */ /* 0x002fe200030f0eff */
[----:B------:R-:W-:-:S03]  /*12840*/  IMAD R23, R71, UR12, RZ ;  /* 0x0000000c47177c24 */ /* 0x000fc6000f8e02ff */
[----:B------:R-:W-:Y:S01]  /*12850*/  IADD3 R4, P6, PT, R22, R10, RZ ;  /* 0x0000000a16047210 */ /* 0x000fe20007fde0ff */
[----:B------:R1:W-:Y:S01]  /*12860*/  STL [R1+0x2b4], R2 ;  /* 0x0002b40201007387 */ /* 0x0003e20000100800 */
[----:B------:R-:W-:-:S03]  /*12870*/  IMAD R69, R69, UR12, RZ ;  /* 0x0000000c45457c24 */ /* 0x000fc6000f8e02ff */
[----:B------:R0:W-:Y:S01]  /*12880*/  STL [R1+0x2f8], R4 ;  /* 0x0002f80401007387 */ /* 0x0001e20000100800 */
[----:B-1----:R-:W-:Y:S01]  /*12890*/  LEA.HI.X.SX32 R2, R21, R7, 0x1, P4 ;  /* 0x0000000715027211 */ /* 0x002fe200020f0eff */
[----:B------:R-:W-:Y:S01]  /*128a0*/  IMAD R67, R67, UR12, RZ ;  /* 0x0000000c43437c24 */ /* 0x000fe2000f8e02ff */
[----:B0-----:R-:W-:-:S03]  /*128b0*/  IADD3 R4, P4, PT, R23, R10, RZ ;  /* 0x0000000a17047210 */ /* 0x001fc60007f9e0ff */
[----:B------:R0:W-:Y:S01]  /*128c0*/  STL [R1+0x2d4], R2 ;  /* 0x0002d40201007387 */ /* 0x0001e20000100800 */
[----:B------:R-:W-:-:S03]  /*128d0*/  IMAD R65, R65, UR12, RZ ;  /* 0x0000000c41417c24 */ /* 0x000fc6000f8e02ff */
[----:B------:R1:W-:Y:S01]  /*128e0*/  STL [R1+0x318], R4 ;  /* 0x0003180401007387 */ /* 0x0003e20000100800 */
[-C--:B0-----:R-:W-:Y:S02]  /*128f0*/  LEA.HI.X.SX32 R2, R22, R7.reuse, 0x1, P6 ;  /* 0x0000000716027211 */ /* 0x081fe400030f0eff */
[-C--:B------:R-:W-:Y:S02]  /*12900*/  IADD3 R5, P6, PT, R69, R10.reuse, RZ ;  /* 0x0000000a45057210 */ /* 0x080fe40007fde0ff */
[----:B-1----:R-:W-:Y:S01]  /*12910*/  LEA.HI.X.SX32 R4, R23, R7, 0x1, P4 ;  /* 0x0000000717047211 */ /* 0x002fe200020f0eff */
[----:B------:R0:W-:Y:S04]  /*12920*/  STL [R1+0x2f4], R2 ;  /* 0x0002f40201007387 */ /* 0x0001e80000100800 */
[----:B------:R1:W-:Y:S04]  /*12930*/  STL [R1+0x338], R5 ;  /* 0x0003380501007387 */ /* 0x0003e80000100800 */
[----:B------:R-:W4:Y:S01]  /*12940*/  LDL.LU R84, [R1+0x64] ;  /* 0x0000640001547983 */ /* 0x000f220000300800 */
[----:B0-----:R-:W-:-:S03]  /*12950*/  IADD3 R2, P4, PT, R67, R10, RZ ;  /* 0x0000000a43027210 */ /* 0x001fc60007f9e0ff */
[----:B------:R0:W-:Y:S01]  /*12960*/  STL [R1+0x314], R4 ;  /* 0x0003140401007387 */ /* 0x0001e20000100800 */
[----:B-1----:R-:W-:-:S03]  /*12970*/  LEA.HI.X.SX32 R5, R69, R7, 0x1, P6 ;  /* 0x0000000745057211 */ /* 0x002fc600030f0eff */
[----:B------:R1:W-:Y:S01]  /*12980*/  STL [R1+0x358], R2 ;  /* 0x0003580201007387 */ /* 0x0003e20000100800 */
[----:B------:R-:W-:-:S03]  /*12990*/  IMAD R63, R63, UR12, RZ ;  /* 0x0000000c3f3f7c24 */ /* 0x000fc6000f8e02ff */
[----:B------:R-:W-:Y:S01]  /*129a0*/  STL [R1+0x334], R5 ;  /* 0x0003340501007387 */ /* 0x000fe20000100800 */
[----:B0-----:R-:W-:Y:S02]  /*129b0*/  LEA.HI.X.SX32 R4, R67, R7, 0x1, P4 ;  /* 0x0000000743047211 */ /* 0x001fe400020f0eff */
[-C--:B-1----:R-:W-:Y:S01]  /*129c0*/  IADD3 R2, P6, PT, R65, R10.reuse, RZ ;  /* 0x0000000a41027210 */ /* 0x082fe20007fde0ff */
[----:B------:R-:W-:Y:S04]  /*129d0*/  STL [R1+0xef4], R67 ;  /* 0x000ef44301007387 */ /* 0x000fe80000100800 */
[----:B------:R0:W-:Y:S04]  /*129e0*/  STL [R1+0x378], R2 ;  /* 0x0003780201007387 */ /* 0x0001e80000100800 */
[----:B------:R-:W-:Y:S01]  /*129f0*/  STL [R1+0x354], R4 ;  /* 0x0003540401007387 */ /* 0x000fe20000100800 */
[----:B------:R-:W-:Y:S01]  /*12a00*/  IMAD R61, R61, UR12, RZ ;  /* 0x0000000c3d3d7c24 */ /* 0x000fe2000f8e02ff */
[----:B0-----:R-:W-:Y:S01]  /*12a10*/  IADD3 R2, P4, PT, R63, R10, RZ ;  /* 0x0000000a3f027210 */ /* 0x001fe20007f9e0ff */
[----:B------:R-:W-:-:S02]  /*12a20*/  IMAD R59, R59, UR12, RZ ;  /* 0x0000000c3b3b7c24 */ /* 0x000fc4000f8e02ff */
[----:B------:R-:W-:Y:S02]  /*12a30*/  IMAD R57, R57, UR12, RZ ;  /* 0x0000000c39397c24 */ /* 0x000fe4000f8e02ff */
[----:B------:R-:W-:Y:S02]  /*12a40*/  IMAD R55, R55, UR12, RZ ;  /* 0x0000000c37377c24 */ /* 0x000fe4000f8e02ff */
[----:B---3--:R-:W-:Y:S02]  /*12a50*/  IMAD R16, R25, UR24, RZ ;  /* 0x0000001819107c24 */ /* 0x008fe4000f8e02ff */
[----:B------:R-:W3:Y:S04]  /*12a60*/  LDL.LU R25, [R1+0x70] ;  /* 0x0000700001197983 */ /* 0x000ee80000300800 */
[----:B------:R0:W-:Y:S04]  /*12a70*/  STL [R1+0x398], R2 ;  /* 0x0003980201007387 */ /* 0x0001e80000100800 */
[----:B------:R-:W-:Y:S01]  /*12a80*/  STL [R1+0xef0], R65 ;  /* 0x000ef04101007387 */ /* 0x000fe20000100800 */
[----:B0-----:R-:W-:-:S02]  /*12a90*/  LEA.HI.X.SX32 R2, R65, R7, 0x1, P6 ;  /* 0x0000000741027211 */ /* 0x001fc400030f0eff */
[----:B------:R-:W-:-:S03]  /*12aa0*/  IADD3 R4, P6, PT, R61, R10, RZ ;  /* 0x0000000a3d047210 */ /* 0x000fc60007fde0ff */
[----:B------:R0:W-:Y:S04]  /*12ab0*/  STL [R1+0x374], R2 ;  /* 0x0003740201007387 */ /* 0x0001e80000100800 */
[----:B------:R-:W-:Y:S04]  /*12ac0*/  STL [R1+0xee8], R63 ;  /* 0x000ee83f01007387 */ /* 0x000fe80000100800 */
[----:B------:R1:W-:Y:S01]  /*12ad0*/  STL [R1+0x3b8], R4 ;  /* 0x0003b80401007387 */ /* 0x0003e20000100800 */
[----:B0-----:R-:W-:Y:S02]  /*12ae0*/  LEA.HI.X.SX32 R2, R63, R7, 0x1, P4 ;  /* 0x000000073f027211 */ /* 0x001fe400020f0eff */
[----:B-1----:R-:W-:-:S03]  /*12af0*/  IADD3 R4, P4, PT, R59, R10, RZ ;  /* 0x0000000a3b047210 */ /* 0x002fc60007f9e0ff */
[----:B------:R0:W-:Y:S04]  /*12b00*/  STL [R1+0x394], R2 ;  /* 0x0003940201007387 */ /* 0x0001e80000100800 */
[----:B------:R1:W-:Y:S01]  /*12b10*/  STL [R1+0x3d8], R4 ;  /* 0x0003d80401007387 */ /* 0x0003e20000100800 */
[----:B--2---:R-:W-:-:S03]  /*12b20*/  IMAD R15, R86, UR26, RZ ;  /* 0x0000001a560f7c24 */ /* 0x004fc6000f8e02ff */
[----:B------:R-:W2:Y:S01]  /*12b30*/  LDL.LU R86, [R1+0x74] ;  /* 0x0000740001567983 */ /* 0x000ea20000300800 */
[----:B0-----:R-:W-:-:S03]  /*12b40*/  LEA.HI.X.SX32 R2, R61, R7, 0x1, P6 ;  /* 0x000000073d027211 */ /* 0x001fc600030f0eff */
[----:B------:R-:W-:Y:S01]  /*12b50*/  STL [R1+0xe50], R61 ;  /* 0x000e503d01007387 */ /* 0x000fe20000100800 */
[----:B-1----:R-:W-:-:S03]  /*12b60*/  IADD3 R4, P6, PT, R57, R10, RZ ;  /* 0x0000000a39047210 */ /* 0x002fc60007fde0ff */
[----:B------:R0:W-:Y:S04]  /*12b70*/  STL [R1+0x3b4], R2 ;  /* 0x0003b40201007387 */ /* 0x0001e80000100800 */
[----:B------:R-:W-:Y:S04]  /*12b80*/  STL [R1+0xe54], R59 ;  /* 0x000e543b01007387 */ /* 0x000fe80000100800 */
[----:B------:R1:W-:Y:S01]  /*12b90*/  STL [R1+0x3f8], R4 ;  /* 0x0003f80401007387 */ /* 0x0003e20000100800 */
[----:B0-----:R-:W-:Y:S02]  /*12ba0*/  LEA.HI.X.SX32 R2, R59, R7, 0x1, P4 ;  /* 0x000000073b027211 */ /* 0x001fe400020f0eff */
[----:B-1----:R-:W-:-:S03]  /*12bb0*/  IADD3 R4, P4, PT, R55, R10, RZ ;  /* 0x0000000a37047210 */ /* 0x002fc60007f9e0ff */
[----:B------:R0:W-:Y:S04]  /*12bc0*/  STL [R1+0x3d4], R2 ;  /* 0x0003d40201007387 */ /* 0x0001e80000100800 */
[----:B------:R1:W-:Y:S01]  /*12bd0*/  STL [R1+0x418], R4 ;  /* 0x0004180401007387 */ /* 0x0003e20000100800 */
[----:B----4-:R-:W-:-:S03]  /*12be0*/  IMAD R6, R92, UR28, RZ ;  /* 0x0000001c5c067c24 */ /* 0x010fc6000f8e02ff */
[----:B------:R-:W4:Y:S01]  /*12bf0*/  LDL.LU R92, [R1+0x78] ;  /* 0x00007800015c7983 */ /* 0x000f220000300800 */
[----:B------:R-:W-:Y:S01]  /*12c00*/  IMAD R53, R53, UR12, RZ ;  /* 0x0000000c35357c24 */ /* 0x000fe2000f8e02ff */
[-C--:B0-----:R-:W-:Y:S01]  /*12c10*/  LEA.HI.X.SX32 R2, R57, R7.reuse, 0x1, P6 ;  /* 0x0000000739027211 */ /* 0x081fe200030f0eff */
[----:B------:R-:W-:Y:S01]  /*12c20*/  IMAD R51, R51, UR12, RZ ;  /* 0x0000000c33337c24 */ /* 0x000fe2000f8e02ff */
[----:B------:R-:W-:Y:S02]  /*12c30*/  STL [R1+0xe58], R57 ;  /* 0x000e583901007387 */ /* 0x000fe40000100800 */
[----:B-1----:R-:W-:Y:S02]  /*12c40*/  IADD3 R4, P6, PT, R53, R10, RZ ;  /* 0x0000000a35047210 */ /* 0x002fe40007fde0ff */
[----:B------:R0:W-:Y:S04]  /*12c50*/  STL [R1+0x3f4], R2 ;  /* 0x0003f40201007387 */ /* 0x0001e80000100800 */
[----:B------:R-:W-:Y:S04]  /*12c60*/  STL [R1+0xe5c], R55 ;  /* 0x000e5c3701007387 */ /* 0x000fe80000100800 */
[----:B------:R1:W-:Y:S01]  /*12c70*/  STL [R1+0x438], R4 ;  /* 0x0004380401007387 */ /* 0x0003e20000100800 */
[----:B0-----:R-:W-:Y:S01]  /*12c80*/  LEA.HI.X.SX32 R2, R55, R7, 0x1, P4 ;  /* 0x0000000737027211 */ /* 0x001fe200020f0eff */
[----:B------:R-:W-:-:S04]  /*12c90*/  IMAD R49, R49, UR12, RZ ;  /* 0x0000000c31317c24 */ /* 0x000fc8000f8e02ff */
[----:B------:R0:W-:Y:S01]  /*12ca0*/  STL [R1+0x414], R2 ;  /* 0x0004140201007387 */ /* 0x0001e20000100800 */
[----:B-1----:R-:W-:Y:S01]  /*12cb0*/  IADD3 R4, P4, PT, R51, R10, RZ ;  /* 0x0000000a33047210 */ /* 0x002fe20007f9e0ff */
[----:B------:R-:W-:-:S04]  /*12cc0*/  IMAD R17, R82, UR20, RZ ;  /* 0x0000001452117c24 */ /* 0x000fc8000f8e02ff */
[----:B------:R1:W-:Y:S01]  /*12cd0*/  STL [R1+0x458], R4 ;  /* 0x0004580401007387 */ /* 0x0003e20000100800 */
[----:B0-----:R-:W-:-:S03]  /*12ce0*/  LEA.HI.X.SX32 R2, R53, R7, 0x1, P6 ;  /* 0x0000000735027211 */ /* 0x001fc600030f0eff */
[----:B------:R-:W4:Y:S01]  /*12cf0*/  LDL.LU R82, [R1+0x7c] ;  /* 0x00007c0001527983 */ /* 0x000f220000300800 */
[----:B------:R-:W-:-:S03]  /*12d00*/  IMAD R47, R47, UR12, RZ ;  /* 0x0000000c2f2f7c24 */ /* 0x000fc6000f8e02ff */
[----:B------:R-:W-:Y:S04]  /*12d10*/  STL [R1+0xee0], R53 ;  /* 0x000ee03501007387 */ /* 0x000fe80000100800 */
[----:B------:R0:W-:Y:S01]  /*12d20*/  STL [R1+0x434], R2 ;  /* 0x0004340201007387 */ /* 0x0001e20000100800 */
[----:B-1----:R-:W-:-:S03]  /*12d30*/  LEA.HI.X.SX32 R4, R51, R7, 0x1, P4 ;  /* 0x0000000733047211 */ /* 0x002fc600020f0eff */
[----:B------:R-:W-:Y:S01]  /*12d40*/  STL [R1+0xed8], R51 ;  /* 0x000ed83301007387 */ /* 0x000fe20000100800 */
[----:B0-----:R-:W-:-:S05]  /*12d50*/  IADD3 R2, P6, PT, R49, R10, RZ ;  /* 0x0000000a31027210 */ /* 0x001fca0007fde0ff */
[----:B------:R0:W-:Y:S01]  /*12d60*/  STL [R1+0x478], R2 ;  /* 0x0004780201007387 */ /* 0x0001e20000100800 */
[----:B------:R-:W-:-:S03]  /*12d70*/  IMAD R44, R44, UR12, RZ ;  /* 0x0000000c2c2c7c24 */ /* 0x000fc6000f8e02ff */
[----:B------:R3:W-:Y:S01]  /*12d80*/  STL [R1+0x454], R4 ;  /* 0x0004540401007387 */ /* 0x0007e20000100800 */
[----:B0-----:R-:W-:Y:S01]  /*12d90*/  IADD3 R2, P4, PT, R47, R10, RZ ;  /* 0x0000000a2f027210 */ /* 0x001fe20007f9e0ff */
[----:B------:R-:W-:Y:S02]  /*12da0*/  IMAD R42, R42, UR12, RZ ;  /* 0x0000000c2a2a7c24 */ /* 0x000fe4000f8e02ff */
[----:B------:R-:W-:Y:S02]  /*12db0*/  IMAD R5, R84, UR30, RZ ;  /* 0x0000001e54057c24 */ /* 0x000fe4000f8e02ff */
[----:B------:R-:W-:Y:S02]  /*12dc0*/  IMAD R73, R32, UR12, RZ ;  /* 0x0000000c20497c24 */ /* 0x000fe4000f8e02ff */
[----:B------:R-:W-:Y:S02]  /*12dd0*/  IMAD R39, R39, UR12, RZ ;  /* 0x0000000c27277c24 */ /* 0x000fe4000f8e02ff */
[----:B------:R-:W-:-:S02]  /*12de0*/  IMAD R37, R37, UR12, RZ ;  /* 0x0000000c25257c24 */ /* 0x000fc4000f8e02ff */
        /* <DEDUP_REMOVED lines=8> */
[----:B------:R-:W3:Y:S01]  /*12e70*/  LDL.LU R84, [R1+0x6c] ;  /* 0x00006c0001547983 */ /* 0x000ee20000300800 */
[----:B0-----:R-:W-:-:S03]  /*12e80*/  LEA.HI.X.SX32 R2, R47, R7, 0x1, P4 ;  /* 0x000000072f027211 */ /* 0x001fc600020f0eff */
[----:B------:R0:W-:Y:S04]  /*12e90*/  STL [R1+0x4b8], R12 ;  /* 0x0004b80c01007387 */ /* 0x0001e80000100800 */
[----:B------:R-:W-:Y:S04]  /*12ea0*/  STL [R1+0xec8], R47 ;  /* 0x000ec82f01007387 */ /* 0x000fe80000100800 */
[----:B------:R1:W-:Y:S01]  /*12eb0*/  STL [R1+0x494], R2 ;  /* 0x0004940201007387 */ /* 0x0003e20000100800 */
[----:B0-----:R-:W-:-:S05]  /*12ec0*/  IADD3 R12, P4, PT, R42, R10, RZ ;  /* 0x0000000a2a0c7210 */ /* 0x001fca0007f9e0ff */
[----:B------:R0:W-:Y:S01]  /*12ed0*/  STL [R1+0x4d8], R12 ;  /* 0x0004d80c01007387 */ /* 0x0001e20000100800 */
[----:B-1----:R-:W-:-:S03]  /*12ee0*/  LEA.HI.X.SX32 R2, R44, R7, 0x1, P6 ;  /* 0x000000072c027211 */ /* 0x002fc600030f0eff */
[----:B------:R-:W-:Y:S01]  /*12ef0*/  STL [R1+0xebc], R44 ;  /* 0x000ebc2c01007387 */ /* 0x000fe20000100800 */
[----:B--2---:R-:W-:-:S03]  /*12f00*/  IMAD R32, R86, UR34, RZ ;  /* 0x0000002256207c24 */ /* 0x004fc6000f8e02ff */
[----:B------:R1:W-:Y:S04]  /*12f10*/  STL [R1+0x4b4], R2 ;  /* 0x0004b40201007387 */ /* 0x0003e80000100800 */
[----:B------:R-:W2:Y:S01]  /*12f20*/  LDL.LU R86, [R1+0x5c] ;  /* 0x00005c0001567983 */ /* 0x000ea20000300800 */
[----:B0-----:R-:W-:Y:S02]  /*12f30*/  IADD3 R12, P6, PT, R39, R10, RZ ;  /* 0x0000000a270c7210 */ /* 0x001fe40007fde0ff */
[----:B-1----:R-:W-:-:S03]  /*12f40*/  LEA.HI.X.SX32 R2, R42, R7, 0x1, P4 ;  /* 0x000000072a027211 */ /* 0x002fc600020f0eff */
[----:B------:R0:W-:Y:S04]  /*12f50*/  STL [R1+0x4f8], R12 ;  /* 0x0004f80c01007387 */ /* 0x0001e80000100800 */
[----:B------:R-:W-:Y:S04]  /*12f60*/  STL [R1+0xeb4], R42 ;  /* 0x000eb42a01007387 */ /* 0x000fe80000100800 */
[----:B------:R1:W-:Y:S01]  /*12f70*/  STL [R1+0x4d4], R2 ;  /* 0x0004d40201007387 */ /* 0x0003e20000100800 */
[----:B0-----:R-:W-:-:S05]  /*12f80*/  IADD3 R12, P4, PT, R37, R10, RZ ;  /* 0x0000000a250c7210 */ /* 0x001fca0007f9e0ff */
[----:B------:R0:W-:Y:S01]  /*12f90*/  STL [R1+0x518], R12 ;  /* 0x0005180c01007387 */ /* 0x0001e20000100800 */
[----:B-1----:R-:W-:-:S03]  /*12fa0*/  LEA.HI.X.SX32 R2, R39, R7, 0x1, P6 ;  /* 0x0000000727027211 */ /* 0x002fc600030f0eff */
[----:B------:R-:W-:Y:S01]  /*12fb0*/  STL [R1+0xea8], R39 ;  /* 0x000ea82701007387 */ /* 0x000fe20000100800 */
[----:B----4-:R-:W-:-:S03]  /*12fc0*/  IMAD R30, R92, UR36, RZ ;  /* 0x000000245c1e7c24 */ /* 0x010fc6000f8e02ff */
[----:B------:R1:W-:Y:S04]  /*12fd0*/  STL [R1+0x4f4], R2 ;  /* 0x0004f40201007387 */ /* 0x0003e80000100800 */
[----:B------:R-:W4:Y:S01]  /*12fe0*/  LDL.LU R92, [R1+0x54] ;  /* 0x00005400015c7983 */ /* 0x000f220000300800 */
[----:B------:R-:W-:Y:S02]  /*12ff0*/  IMAD R33, R33, UR12, RZ ;  /* 0x0000000c21217c24 */ /* 0x000fe4000f8e02ff */
[----:B------:R-:W-:-:S03]  /*13000*/  IMAD R28, R28, UR12, RZ ;  /* 0x0000000c1c1c7c24 */ /* 0x000fc6000f8e02ff */
[----:B0-----:R-:W-:Y:S02]  /*13010*/  IADD3 R12, P6, PT, R33, R10, RZ ;  /* 0x0000000a210c7210 */ /* 0x001fe40007fde0ff */
[----:B-1----:R-:W-:-:S03]  /*13020*/  LEA.HI.X.SX32 R2, R37, R7, 0x1, P4 ;  /* 0x0000000725027211 */ /* 0x002fc600020f0eff */
[----:B------:R0:W-:Y:S01]  /*13030*/  STL [R1+0x538], R12 ;  /* 0x0005380c01007387 */ /* 0x0001e20000100800 */
[----:B------:R-:W-:-:S03]  /*13040*/  IMAD R26, R26, UR12, RZ ;  /* 0x0000000c1a1a7c24 */ /* 0x000fc6000f8e02ff */
[----:B------:R-:W-:Y:S04]  /*13050*/  STL [R1+0xea0], R37 ;  /* 0x000ea02501007387 */ /* 0x000fe80000100800 */
[----:B------:R1:W-:Y:S01]  /*13060*/  STL [R1+0x514], R2 ;  /* 0x0005140201007387 */ /* 0x0003e20000100800 */
[----:B0-----:R-:W-:Y:S01]  /*13070*/  LEA.HI.X.SX32 R12, R33, R7, 0x1, P6 ;  /* 0x00000007210c7211 */ /* 0x001fe200030f0eff */
[----:B------:R-:W-:Y:S01]  /*13080*/  IMAD R31, R31, UR12, RZ ;  /* 0x0000000c1f1f7c24 */ /* 0x000fe2000f8e02ff */
[----:B-1----:R-:W-:-:S05]  /*13090*/  IADD3 R2, P4, PT, R28, R10, RZ ;  /* 0x0000000a1c027210 */ /* 0x002fca0007f9e0ff */
[----:B------:R0:W-:Y:S04]  /*130a0*/  STL [R1+0x558], R2 ;  /* 0x0005580201007387 */ /* 0x0001e80000100800 */
[----:B------:R-:W-:Y:S01]  /*130b0*/  STL [R1+0xe90], R33 ;  /* 0x000e902101007387 */ /* 0x000fe20000100800 */
[----:B0-----:R-:W-:-:S03]  /*130c0*/  IADD3 R2, P6, PT, R26, R10, RZ ;  /* 0x0000000a1a027210 */ /* 0x001fc60007fde0ff */
[----:B------:R0:W-:Y:S01]  /*130d0*/  STL [R1+0x534], R12 ;  /* 0x0005340c01007387 */ /* 0x0001e20000100800 */
[----:B------:R-:W-:-:S03]  /*130e0*/  IMAD R29, R29, UR12, RZ ;  /* 0x0000000c1d1d7c24 */ /* 0x000fc6000f8e02ff */
[----:B------:R-:W4:Y:S04]  /*130f0*/  LDL.LU R79, [R1+0x44] ;  /* 0x00004400014f7983 */ /* 0x000f280000300800 */
[----:B------:R1:W-:Y:S01]  /*13100*/  STL [R1+0x578], R2 ;  /* 0x0005780201007387 */ /* 0x0003e20000100800 */
[-C--:B0-----:R-:W-:Y:S02]  /*13110*/  LEA.HI.X.SX32 R12, R28, R7.reuse, 0x1, P4 ;  /* 0x000000071c0c7211 */ /* 0x081fe400020f0eff */
[----:B------:R-:W-:Y:S02]  /*13120*/  LEA.HI.X.SX32 R13, R26, R7, 0x1, P6 ;  /* 0x000000071a0d7211 */ /* 0x000fe400030f0eff */
[----:B-1----:R-:W-:Y:S01]  /*13130*/  IADD3 R2, P4, PT, R31, R10, RZ ;  /* 0x0000000a1f027210 */ /* 0x002fe20007f9e0ff */
[----:B------:R0:W-:Y:S01]  /*13140*/  STL [R1+0x554], R12 ;  /* 0x0005540c01007387 */ /* 0x0001e20000100800 */
[----:B------:R-:W-:-:S03]  /*13150*/  IMAD R34, R34, UR12, RZ ;  /* 0x0000000c22227c24 */ /* 0x000fc6000f8e02ff */
[----:B------:R1:W-:Y:S01]  /*13160*/  STL [R1+0x598], R2 ;  /* 0x0005980201007387 */ /* 0x0003e20000100800 */
[----:B------:R-:W-:Y:S02]  /*13170*/  IMAD R71, R27, UR12, RZ ;  /* 0x0000000c1b477c24 */ /* 0x000fe4000f8e02ff */
[----:B------:R-:W-:Y:S01]  /*13180*/  IMAD R27, R82, UR38, RZ ;  /* 0x00000026521b7c24 */ /* 0x000fe2000f8e02ff */
[----:B------:R1:W-:Y:S01]  /*13190*/  STL [R1+0x574], R13 ;  /* 0x0005740d01007387 */ /* 0x0003e20000100800 */
[----:B------:R-:W-:Y:S01]  /*131a0*/  IMAD R36, R36, UR12, RZ ;  /* 0x0000000c24247c24 */ /* 0x000fe2000f8e02ff */
[----:B0-----:R-:W-:Y:S02]  /*131b0*/  LEA.HI.X.SX32 R12, R31, R7, 0x1, P4 ;  /* 0x000000071f0c7211 */ /* 0x001fe400020f0eff */
[----:B------:R-:W4:Y:S01]  /*131c0*/  LDL.LU R82, [R1+0x3c] ;  /* 0x00003c0001527983 */ /* 0x000f220000300800 */
[----:B-1----:R-:W-:-:S05]  /*131d0*/  IADD3 R2, P6, PT, R29, R10, RZ ;  /* 0x0000000a1d027210 */ /* 0x002fca0007fde0ff */
[----:B------:R0:W-:Y:S01]  /*131e0*/  STL [R1+0x5b8], R2 ;  /* 0x0005b80201007387 */ /* 0x0001e20000100800 */
[----:B------:R-:W-:Y:S01]  /*131f0*/  LEA.HI.X.SX32 R13, R29, R7, 0x1, P6 ;  /* 0x000000071d0d7211 */ /* 0x000fe200030f0eff */
[----:B------:R-:W-:Y:S02]  /*13200*/  IMAD R41, R41, UR12, RZ ;  /* 0x0000000c29297c24 */ /* 0x000fe4000f8e02ff */
[----:B------:R1:W-:Y:S01]  /*13210*/  STL [R1+0x594], R12 ;  /* 0x0005940c01007387 */ /* 0x0003e20000100800 */
[-C--:B0-----:R-:W-:Y:S02]  /*13220*/  IADD3 R2, P4, PT, R34, R10.reuse, RZ ;  /* 0x0000000a22027210 */ /* 0x081fe40007f9e0ff */
[----:B-1----:R-:W-:-:S03]  /*13230*/  IADD3 R12, P6, PT, R36, R10, RZ ;  /* 0x0000000a240c7210 */ /* 0x002fc60007fde0ff */
[----:B------:R0:W-:Y:S04]  /*13240*/  STL [R1+0x5d8], R2 ;  /* 0x0005d80201007387 */ /* 0x0001e80000100800 */
[----:B------:R-:W-:Y:S01]  /*13250*/  STL [R1+0x5b4], R13 ;  /* 0x0005b40d01007387 */ /* 0x000fe20000100800 */
[----:B0-----:R-:W-:Y:S01]  /*13260*/  LEA.HI.X.SX32 R2, R34, R7, 0x1, P4 ;  /* 0x0000000722027211 */ /* 0x001fe200020f0eff */
[----:B------:R-:W-:Y:S02]  /*13270*/  IMAD R46, R46, UR5, RZ ;  /* 0x000000052e2e7c24 */ /* 0x000fe4000f8e02ff */
[----:B------:R-:W-:Y:S02]  /*13280*/  IMAD R24, R80, UR14, RZ ;  /* 0x0000000e50187c24 */ /* 0x000fe4000f8e02ff */
[----:B------:R-:W-:-:S02]  /*13290*/  IMAD R19, R87, UR16, RZ ;  /* 0x0000001057137c24 */ /* 0x000fc4000f8e02ff */
[----:B---3--:R-:W-:Y:S02]  /*132a0*/  IMAD R23, R84, UR42, RZ ;  /* 0x0000002a54177c24 */ /* 0x008fe4000f8e02ff */
[----:B------:R-:W3:Y:S04]  /*132b0*/  LDL.LU R84, [R1+0x34] ;  /* 0x0000340001547983 */ /* 0x000ee80000300800 */
[----:B------:R0:W-:Y:S04]  /*132c0*/  STL [R1+0x5f8], R12 ;  /* 0x0005f80c01007387 */ /* 0x0001e80000100800 */
[----:B------:R-:W-:Y:S04]  /*132d0*/  STL [R1+0xe94], R34 ;  /* 0x000e942201007387 */ /* 0x000fe80000100800 */
[----:B------:R1:W-:Y:S01]  /*132e0*/  STL [R1+0x5d4], R2 ;  /* 0x0005d40201007387 */ /* 0x0003e20000100800 */
[----:B0-----:R-:W-:-:S05]  /*132f0*/  IADD3 R12, P4, PT, R41, R10, RZ ;  /* 0x0000000a290c7210 */ /* 0x001fca0007f9e0ff */
[----:B------:R0:W-:Y:S01]  /*13300*/  STL [R1+0x618], R12 ;  /* 0x0006180c01007387 */ /* 0x0001e20000100800 */
[-C--:B-1----:R-:W-:Y:S02]  /*13310*/  LEA.HI.X.SX32 R2, R36, R7.reuse, 0x1, P6 ;  /* 0x0000000724027211 */ /* 0x082fe400030f0eff */
[----:B0-----:R-:W-:Y:S01]  /*13320*/  IADD3 R12, P6, PT, R46, R10, RZ ;  /* 0x0000000a2e0c7210 */ /* 0x001fe20007fde0ff */
[----:B--2---:R-:W-:Y:S02]  /*13330*/  IMAD R22, R86, UR44, RZ ;  /* 0x0000002c56167c24 */ /* 0x004fe4000f8e02ff */
[----:B------:R-:W2:Y:S04]  /*13340*/  LDL.LU R86, [R1+0x2c] ;  /* 0x00002c0001567983 */ /* 0x000ea80000300800 */
[----:B------:R-:W-:Y:S04]  /*13350*/  STL [R1+0xe98], R36 ;  /* 0x000e982401007387 */ /* 0x000fe80000100800 */
[----:B------:R0:W-:Y:S04]  /*13360*/  STL [R1+0x5f4], R2 ;  /* 0x0005f40201007387 */ /* 0x0001e80000100800 */
[----:B------:R-:W-:Y:S01]  /*13370*/  STL [R1+0xeb0], R41 ;  /* 0x000eb02901007387 */ /* 0x000fe20000100800 */
[----:B0-----:R-:W-:-:S03]  /*13380*/  LEA.HI.X.SX32 R2, R41, R7, 0x1, P4 ;  /* 0x0000000729027211 */ /* 0x001fc600020f0eff */
[----:B------:R0:W-:Y:S04]  /*13390*/  STL [R1+0x638], R12 ;  /* 0x0006380c01007387 */ /* 0x0001e80000100800 */
[----:B------:R1:W-:Y:S01]  /*133a0*/  STL [R1+0x614], R2 ;  /* 0x0006140201007387 */ /* 0x0003e20000100800 */
[----:B0-----:R-:W-:-:S03]  /*133b0*/  IADD3 R12, P4, PT, R24, R10, RZ ;  /* 0x0000000a180c7210 */ /* 0x001fc60007f9e0ff */
[----:B-1----:R-:W2:Y:S04]  /*133c0*/  LDL.LU R2, [R1+0x24] ;  /* 0x0000240001027983 */ /* 0x002ea80000300800 */
[----:B------:R0:W-:Y:S01]  /*133d0*/  STL [R1+0x658], R12 ;  /* 0x0006580c01007387 */ /* 0x0001e20000100800 */
[----:B----4-:R-:W-:-:S03]  /*133e0*/  IMAD R21, R92, UR46, RZ ;  /* 0x0000002e5c157c24 */ /* 0x010fc6000f8e02ff */
[----:B------:R-:W-:Y:S01]  /*133f0*/  STL [R1+0xec4], R46 ;  /* 0x000ec42e01007387 */ /* 0x000fe20000100800 */
[----:B0-----:R-:W-:Y:S02]  /*13400*/  LEA.HI.X.SX32 R12, R46, R7, 0x1, P6 ;  /* 0x000000072e0c7211 */ /* 0x001fe400030f0eff */
[----:B------:R-:W-:-:S03]  /*13410*/  IADD3 R20, P6, PT, R19, R10, RZ ;  /* 0x0000000a13147210 */ /* 0x000fc60007fde0ff */
[----:B------:R0:W-:Y:S04]  /*13420*/  STL [R1+0x634], R12 ;  /* 0x0006340c01007387 */ /* 0x0001e80000100800 */
[----:B------:R-:W-:Y:S04]  /*13430*/  STL [R1+0x678], R20 ;  /* 0x0006781401007387 */ /* 0x000fe80000100800 */
[----:B------:R-:W4:Y:S01]  /*13440*/  LDL.LU R92, [R1+0x28] ;  /* 0x00002800015c7983 */ /* 0x000f220000300800 */
[----:B------:R-:W-:Y:S01]  /*13450*/  IMAD R18, R91, UR18, RZ ;  /* 0x000000125b127c24 */ /* 0x000fe2000f8e02ff */
[----:B------:R-:W-:-:S04]  /*13460*/  LEA.HI.X.SX32 R13, R24, R7, 0x1, P4 ;  /* 0x00000007180d7211 */ /* 0x000fc800020f0eff */
[CC--:B0-----:R-:W-:Y:S01]  /*13470*/  IADD3 R12, P4, PT, R18.reuse, R10.reuse, RZ ;  /* 0x0000000a120c7210 */ /* 0x0c1fe20007f9e0ff */
[----:B------:R-:W-:Y:S04]  /*13480*/  STL [R1+0x654], R13 ;  /* 0x0006540d01007387 */ /* 0x000fe80000100800 */
[----:B------:R0:W-:Y:S02]  /*13490*/  STL [R1+0x698], R12 ;  /* 0x0006980c01007387 */ /* 0x0001e40000100800 */
[-C--:B0-----:R-:W-:Y:S02]  /*134a0*/  LEA.HI.X.SX32 R12, R19, R7.reuse, 0x1, P6 ;  /* 0x00000007130c7211 */ /* 0x081fe400030f0eff */
[----:B------:R-:W-:Y:S02]  /*134b0*/  IADD3 R19, P6, PT, R17, R10, RZ ;  /* 0x0000000a11137210 */ /* 0x000fe40007fde0ff */
[----:B------:R-:W-:Y:S01]  /*134c0*/  LEA.HI.X.SX32 R13, R18, R7, 0x1, P4 ;  /* 0x00000007120d7211 */ /* 0x000fe200020f0eff */
[----:B------:R0:W-:Y:S01]  /*134d0*/  STL [R1+0x674], R12 ;  /* 0x0006740c01007387 */ /* 0x0001e20000100800 */
[----:B------:R-:W-:-:S03]  /*134e0*/  IMAD R20, R79, UR48, RZ ;  /* 0x000000304f147c24 */ /* 0x000fc6000f8e02ff */
[----:B------:R-:W-:Y:S04]  /*134f0*/  STL [R1+0x6b8], R19 ;  /* 0x0006b81301007387 */ /* 0x000fe80000100800 */
[----:B------:R-:W4:Y:S01]  /*13500*/  LDL.LU R79, [R1+0x30] ;  /* 0x00003000014f7983 */ /* 0x000f220000300800 */
[----:B0-----:R-:W-:-:S03]  /*13510*/  IADD3 R12, P4, PT, R16, R10, RZ ;  /* 0x0000000a100c7210 */ /* 0x001fc60007f9e0ff */
        /* <DEDUP_REMOVED lines=11> */
[----:B------:R0:W-:Y:S01]  /*135d0*/  STL [R1+0x718], R12 ;  /* 0x0007180c01007387 */ /* 0x0001e20000100800 */
[-C--:B------:R-:W-:Y:S02]  /*135e0*/  LEA.HI.X.SX32 R6, R6, R7.reuse, 0x1, P4 ;  /* 0x0000000706067211 */ /* 0x080fe400020f0eff */
[----:B0-----:R-:W-:Y:S02]  /*135f0*/  LEA.HI.X.SX32 R12, R15, R7, 0x1, P6 ;  /* 0x000000070f0c7211 */ /* 0x001fe400030f0eff */
[----:B------:R-:W-:-:S03]  /*13600*/  IADD3 R13, P6, PT, R5, R10, RZ ;  /* 0x0000000a050d7210 */ /* 0x000fc60007fde0ff */
[----:B------:R0:W-:Y:S01]  /*13610*/  STL [R1+0x6f4], R12 ;  /* 0x0006f40c01007387 */ /* 0x0001e20000100800 */
[----:B------:R-:W-:-:S03]  /*13620*/  LEA.HI.X.SX32 R5, R5, R7, 0x1, P6 ;  /* 0x0000000705057211 */ /* 0x000fc600030f0eff */
[----:B------:R-:W-:Y:S01]  /*13630*/  STL [R1+0x738], R13 ;  /* 0x0007380d01007387 */ /* 0x000fe20000100800 */
[----:B0-----:R-:W-:-:S04]  /*13640*/  IADD3 R12, P4, PT, R4, R10, RZ ;  /* 0x0000000a040c7210 */ /* 0x001fc80007f9e0ff */
[----:B------:R-:W-:Y:S01]  /*13650*/  LEA.HI.X.SX32 R4, R4, R7, 0x1, P4 ;  /* 0x0000000704047211 */ /* 0x000fe200020f0eff */
[----:B------:R-:W-:Y:S02]  /*13660*/  IMAD R25, R25, UR40, RZ ;  /* 0x0000002819197c24 */ /* 0x000fe4000f8e02ff */
[----:B---3--:R-:W-:Y:S02]  /*13670*/  IMAD R16, R84, UR52, RZ ;  /* 0x0000003454107c24 */ /* 0x008fe4000f8e02ff */
[----:B------:R-:W3:Y:S04]  /*13680*/  LDL.LU R84, [R1+0x40] ;  /* 0x0000400001547983 */ /* 0x000ee80000300800 */
[----:B------:R-:W-:Y:S04]  /*13690*/  STL [R1+0x714], R6 ;  /* 0x0007140601007387 */ /* 0x000fe80000100800 */
[----:B------:R0:W-:Y:S04]  /*136a0*/  STL [R1+0x758], R12 ;  /* 0x0007580c01007387 */ /* 0x0001e80000100800 */
[----:B------:R1:W-:Y:S01]  /*136b0*/  STL [R1+0x734], R5 ;  /* 0x0007340501007387 */ /* 0x0003e20000100800 */
[----:B0-----:R-:W-:-:S02]  /*136c0*/  IADD3 R12, P6, PT, R32, R10, RZ ;  /* 0x0000000a200c7210 */ /* 0x001fc40007fde0ff */
[----:B-1----:R-:W-:-:S03]  /*136d0*/  IADD3 R5, P4, PT, R30, R10, RZ ;  /* 0x0000000a1e057210 */ /* 0x002fc60007f9e0ff */
[----:B------:R0:W-:Y:S01]  /*136e0*/  STL [R1+0x778], R12 ;  /* 0x0007780c01007387 */ /* 0x0001e20000100800 */
[----:B--2---:R-:W-:-:S03]  /*136f0*/  IMAD R6, R86, UR54, RZ ;  /* 0x0000003656067c24 */ /* 0x004fc6000f8e02ff */
[----:B------:R-:W2:Y:S04]  /*13700*/  LDL.LU R86, [R1+0x50] ;  /* 0x0000500001567983 */ /* 0x000ea80000300800 */
[----:B------:R-:W-:Y:S04]  /*13710*/  STL [R1+0x754], R4 ;  /* 0x0007540401007387 */ /* 0x000fe80000100800 */
[----:B------:R1:W-:Y:S01]  /*13720*/  STL [R1+0x798], R5 ;  /* 0x0007980501007387 */ /* 0x0003e20000100800 */
[-C--:B0-----:R-:W-:Y:S02]  /*13730*/  LEA.HI.X.SX32 R12, R30, R7.reuse, 0x1, P4 ;  /* 0x000000071e0c7211 */ /* 0x081fe400020f0eff */
[----:B-1----:R-:W-:-:S05]  /*13740*/  LEA.HI.X.SX32 R5, R32, R7, 0x1, P6 ;  /* 0x0000000720057211 */ /* 0x002fca00030f0eff */
[----:B------:R0:W-:Y:S01]  /*13750*/  STL [R1+0x774], R5 ;  /* 0x0007740501007387 */ /* 0x0001e20000100800 */
[----:B------:R-:W-:Y:S01]  /*13760*/  IMAD R4, R2, UR56, RZ ;  /* 0x0000003802047c24 */ /* 0x000fe2000f8e02ff */
[----:B------:R-:W-:-:S05]  /*13770*/  IADD3 R2, P6, PT, R27, R10, RZ ;  /* 0x0000000a1b027210 */ /* 0x000fca0007fde0ff */
[----:B------:R1:W-:Y:S01]  /*13780*/  STL [R1+0x7b8], R2 ;  /* 0x0007b80201007387 */ /* 0x0003e20000100800 */
[----:B0-----:R-:W-:Y:S02]  /*13790*/  IADD3 R5, P4, PT, R25, R10, RZ ;  /* 0x0000000a19057210 */ /* 0x001fe40007f9e0ff */
[----:B------:R-:W-:Y:S01]  /*137a0*/  LEA.HI.X.SX32 R13, R27, R7, 0x1, P6 ;  /* 0x000000071b0d7211 */ /* 0x000fe200030f0eff */
[----:B-1----:R-:W2:Y:S04]  /*137b0*/  LDL.LU R2, [R1+0x58] ;  /* 0x0000580001027983 */ /* 0x002ea80000300800 */
[----:B------:R-:W-:Y:S04]  /*137c0*/  STL [R1+0x794], R12 ;  /* 0x0007940c01007387 */ /* 0x000fe80000100800 */
[----:B------:R0:W-:Y:S01]  /*137d0*/  STL [R1+0x7d8], R5 ;  /* 0x0007d80501007387 */ /* 0x0001e20000100800 */
[----:B----4-:R-:W-:-:S03]  /*137e0*/  IMAD R24, R92, UR58, RZ ;  /* 0x0000003a5c187c24 */ /* 0x010fc6000f8e02ff */
[----:B------:R1:W-:Y:S04]  /*137f0*/  STL [R1+0x7b4], R13 ;  /* 0x0007b40d01007387 */ /* 0x0003e80000100800 */
[----:B------:R-:W4:Y:S01]  /*13800*/  LDL.LU R92, [R1+0xa0] ;  /* 0x0000a000015c7983 */ /* 0x000f220000300800 */
[----:B0-----:R-:W-:Y:S02]  /*13810*/  IADD3 R5, P6, PT, R23, R10, RZ ;  /* 0x0000000a17057210 */ /* 0x001fe40007fde0ff */
[----:B------:R-:W-:-:S03]  /*13820*/  LEA.HI.X.SX32 R12, R25, R7, 0x1, P4 ;  /* 0x00000007190c7211 */ /* 0x000fc600020f0eff */
[----:B------:R0:W-:Y:S01]  /*13830*/  STL [R1+0x7f8], R5 ;  /* 0x0007f80501007387 */ /* 0x0001e20000100800 */
[----:B-1----:R-:W-:-:S03]  /*13840*/  LEA.HI.X.SX32 R13, R23, R7, 0x1, P6 ;  /* 0x00000007170d7211 */ /* 0x002fc600030f0eff */
[----:B------:R1:W-:Y:S01]  /*13850*/  STL [R1+0x7d4], R12 ;  /* 0x0007d40c01007387 */ /* 0x0003e20000100800 */
[----:B0-----:R-:W-:-:S05]  /*13860*/  IADD3 R5, P4, PT, R22, R10, RZ ;  /* 0x0000000a16057210 */ /* 0x001fca0007f9e0ff */
[----:B------:R0:W-:Y:S01]  /*13870*/  STL [R1+0x818], R5 ;  /* 0x0008180501007387 */ /* 0x0001e20000100800 */
[----:B-1----:R-:W-:-:S03]  /*13880*/  LEA.HI.X.SX32 R12, R22, R7, 0x1, P4 ;  /* 0x00000007160c7211 */ /* 0x002fc600020f0eff */
[----:B------:R1:W-:Y:S01]  /*13890*/  STL [R1+0x7f4], R13 ;  /* 0x0007f40d01007387 */ /* 0x0003e20000100800 */
[----:B------:R-:W-:-:S03]  /*138a0*/  IMAD R19, R79, UR60, RZ ;  /* 0x0000003c4f137c24 */ /* 0x000fc6000f8e02ff */
[----:B------:R-:W4:Y:S01]  /*138b0*/  LDL.LU R79, [R1+0xa4] ;  /* 0x0000a400014f7983 */ /* 0x000f220000300800 */
[----:B0-----:R-:W-:-:S05]  /*138c0*/  IADD3 R5, P6, PT, R21, R10, RZ ;  /* 0x0000000a15057210 */ /* 0x001fca0007fde0ff */
[----:B------:R0:W-:Y:S01]  /*138d0*/  STL [R1+0x838], R5 ;  /* 0x0008380501007387 */ /* 0x0001e20000100800 */
[----:B-1----:R-:W-:-:S03]  /*138e0*/  LEA.HI.X.SX32 R13, R21, R7, 0x1, P6 ;  /* 0x00000007150d7211 */ /* 0x002fc600030f0eff */
[----:B------:R1:W-:Y:S01]  /*138f0*/  STL [R1+0x814], R12 ;  /* 0x0008140c01007387 */ /* 0x0003e20000100800 */
[----:B0-----:R-:W-:-:S05]  /*13900*/  IADD3 R5, P4, PT, R20, R10, RZ ;  /* 0x0000000a14057210 */ /* 0x001fca0007f9e0ff */
[----:B------:R0:W-:Y:S01]  /*13910*/  STL [R1+0x858], R5 ;  /* 0x0008580501007387 */ /* 0x0001e20000100800 */
[----:B-1----:R-:W-:-:S03]  /*13920*/  LEA.HI.X.SX32 R12, R20, R7, 0x1, P4 ;  /* 0x00000007140c7211 */ /* 0x002fc600020f0eff */
[----:B------:R-:W-:Y:S01]  /*13930*/  STL [R1+0x834], R13 ;  /* 0x0008340d01007387 */ /* 0x000fe20000100800 */
[-C--:B0-----:R-:W-:Y:S01]  /*13940*/  IADD3 R5, P6, PT, R18, R10.reuse, RZ ;  /* 0x0000000a12057210 */ /* 0x081fe20007fde0ff */
[----:B------:R-:W-:Y:S02]  /*13950*/  IMAD R17, R82, UR62, RZ ;  /* 0x0000003e52117c24 */ /* 0x000fe4000f8e02ff */
[----:B------:R-:W4:Y:S04]  /*13960*/  LDL.LU R82, [R1+0xa8] ;  /* 0x0000a80001527983 */ /* 0x000f280000300800 */
[----:B------:R0:W-:Y:S04]  /*13970*/  STL [R1+0x878], R5 ;  /* 0x0008780501007387 */ /* 0x0001e80000100800 */
[----:B------:R1:W-:Y:S01]  /*13980*/  STL [R1+0x854], R12 ;  /* 0x0008540c01007387 */ /* 0x0003e20000100800 */
[----:B0-----:R-:W-:-:S02]  /*13990*/  IADD3 R5, P4, PT, R16, R10, RZ ;  /* 0x0000000a10057210 */ /* 0x001fc40007f9e0ff */
[----:B-1----:R-:W-:-:S03]  /*139a0*/  LEA.HI.X.SX32 R12, R18, R7, 0x1, P6 ;  /* 0x00000007120c7211 */ /* 0x002fc600030f0eff */
[----:B------:R0:W-:Y:S02]  /*139b0*/  STL [R1+0x898], R5 ;  /* 0x0008980501007387 */ /* 0x0001e40000100800 */
[----:B0-----:R-:W-:Y:S01]  /*139c0*/  IADD3 R5, P6, PT, R6, R10, RZ ;  /* 0x0000000a06057210 */ /* 0x001fe20007fde0ff */
[----:B---3--:R-:W-:Y:S02]  /*139d0*/  IMAD R15, R84, UR64, RZ ;  /* 0x00000040540f7c24 */ /* 0x008fe4000f8e02ff */
[----:B------:R-:W3:Y:S04]  /*139e0*/  LDL.LU R84, [R1+0xac] ;  /* 0x0000ac0001547983 */ /* 0x000ee80000300800 */
[----:B------:R0:W-:Y:S04]  /*139f0*/  STL [R1+0x874], R12 ;  /* 0x0008740c01007387 */ /* 0x0001e80000100800 */
[----:B------:R-:W-:Y:S01]  /*13a00*/  STL [R1+0x8b8], R5 ;  /* 0x0008b80501007387 */ /* 0x000fe20000100800 */
[----:B0-----:R-:W-:-:S02]  /*13a10*/  LEA.HI.X.SX32 R12, R16, R7, 0x1, P4 ;  /* 0x00000007100c7211 */ /* 0x001fc400020f0eff */
[----:B------:R-:W-:-:S03]  /*13a20*/  IADD3 R13, P4, PT, R4, R10, RZ ;  /* 0x0000000a040d7210 */ /* 0x000fc60007f9e0ff */
[----:B------:R0:W-:Y:S04]  /*13a30*/  STL [R1+0x894], R12 ;  /* 0x0008940c01007387 */ /* 0x0001e80000100800 */
[----:B------:R-:W-:Y:S01]  /*13a40*/  STL [R1+0x8d8], R13 ;  /* 0x0008d80d01007387 */ /* 0x000fe20000100800 */
[-C--:B0-----:R-:W-:Y:S02]  /*13a50*/  LEA.HI.X.SX32 R12, R6, R7.reuse, 0x1, P6 ;  /* 0x00000007060c7211 */ /* 0x081fe400030f0eff */
[----:B------:R-:W-:Y:S01]  /*13a60*/  IADD3 R6, P6, PT, R24, R10, RZ ;  /* 0x0000000a18067210 */ /* 0x000fe20007fde0ff */
[----:B--2---:R-:W-:Y:S02]  /*13a70*/  IMAD R5, R86, UR66, RZ ;  /* 0x0000004256057c24 */ /* 0x004fe4000f8e02ff */
[----:B------:R-:W2:Y:S04]  /*13a80*/  LDL.LU R86, [R1+0xb4] ;  /* 0x0000b40001567983 */ /* 0x000ea80000300800 */
[----:B------:R0:W-:Y:S04]  /*13a90*/  STL [R1+0x8b4], R12 ;  /* 0x0008b40c01007387 */ /* 0x0001e80000100800 */
[----:B------:R1:W-:Y:S01]  /*13aa0*/  STL [R1+0x8f8], R6 ;  /* 0x0008f80601007387 */ /* 0x0003e20000100800 */
[----:B0-----:R-:W-:-:S02]  /*13ab0*/  LEA.HI.X.SX32 R12, R4, R7, 0x1, P4 ;  /* 0x00000007040c7211 */ /* 0x001fc400020f0eff */
[----:B-1----:R-:W-:-:S03]  /*13ac0*/  IADD3 R6, P4, PT, R19, R10, RZ ;  /* 0x0000000a13067210 */ /* 0x002fc60007f9e0ff */
[----:B------:R-:W-:Y:S04]  /*13ad0*/  STL [R1+0x8d4], R12 ;  /* 0x0008d40c01007387 */ /* 0x000fe80000100800 */
[----:B------:R0:W-:Y:S02]  /*13ae0*/  STL [R1+0x918], R6 ;  /* 0x0009180601007387 */ /* 0x0001e40000100800 */
[-C--:B0-----:R-:W-:Y:S01]  /*13af0*/  LEA.HI.X.SX32 R6, R19, R7.reuse, 0x1, P4 ;  /* 0x0000000713067211 */ /* 0x081fe200020f0eff */
[----:B------:R-:W-:Y:S01]  /*13b00*/  IMAD R4, R2, UR68, RZ ;  /* 0x0000004402047c24 */ /* 0x000fe2000f8e02ff */
[----:B------:R-:W-:Y:S02]  /*13b10*/  LEA.HI.X.SX32 R2, R24, R7, 0x1, P6 ;  /* 0x0000000718027211 */ /* 0x000fe400030f0eff */
[----:B------:R-:W-:-:S03]  /*13b20*/  IADD3 R12, P6, PT, R17, R10, RZ ;  /* 0x0000000a110c7210 */ /* 0x000fc60007fde0ff */
[----:B------:R0:W-:Y:S04]  /*13b30*/  STL [R1+0x8f4], R2 ;  /* 0x0008f40201007387 */ /* 0x0001e80000100800 */
[----:B------:R1:W-:Y:S01]  /*13b40*/  STL [R1+0x938], R12 ;  /* 0x0009380c01007387 */ /* 0x0003e20000100800 */
[C---:B0-----:R-:W-:Y:S01]  /*13b50*/  IADD3 R2, P4, PT, R15.reuse, R10, RZ ;  /* 0x0000000a0f027210 */ /* 0x041fe20007f9e0ff */
[----:B----4-:R-:W-:Y:S02]  /*13b60*/  IMAD R16, R92, UR12, RZ ;  /* 0x0000000c5c107c24 */ /* 0x010fe4000f8e02ff */
[----:B------:R-:W-:Y:S04]  /*13b70*/  STL [R1+0x914], R6 ;  /* 0x0009140601007387 */ /* 0x000fe80000100800 */
[----:B------:R-:W4:Y:S04]  /*13b80*/  LDL.LU R92, [R1+0xc0] ;  /* 0x0000c000015c7983 */ /* 0x000f280000300800 */
[----:B------:R0:W-:Y:S01]  /*13b90*/  STL [R1+0x950], R2 ;  /* 0x0009500201007387 */ /* 0x0001e20000100800 */
[----:B-1----:R-:W-:-:S02]  /*13ba0*/  LEA.HI.X.SX32 R12, R15, R7, 0x1, P4 ;  /* 0x000000070f0c7211 */ /* 0x002fc400020f0eff */
[----:B0-----:R-:W-:Y:S02]  /*13bb0*/  LEA.HI.X.SX32 R2, R17, R7, 0x1, P6 ;  /* 0x0000000711027211 */ /* 0x001fe400030f0eff */
[----:B------:R-:W-:-:S03]  /*13bc0*/  IADD3 R6, P6, PT, R5, R10, RZ ;  /* 0x0000000a05067210 */ /* 0x000fc60007fde0ff */
[----:B------:R0:W-:Y:S04]  /*13bd0*/  STL [R1+0x934], R2 ;  /* 0x0009340201007387 */ /* 0x0001e80000100800 */
[----:B------:R-:W-:Y:S01]  /*13be0*/  STL [R1+0x968], R6 ;  /* 0x0009680601007387 */ /* 0x000fe20000100800 */
[----:B0-----:R-:W-:-:S03]  /*13bf0*/  IADD3 R2, P4, PT, R4, R10, RZ ;  /* 0x0000000a04027210 */ /* 0x001fc60007f9e0ff */
[----:B------:R-:W-:Y:S04]  /*13c00*/  STL [R1+0x94c], R12 ;  /* 0x00094c0c01007387 */ /* 0x000fe80000100800 */
[----:B------:R0:W-:Y:S04]  /*13c10*/  STL [R1+0x980], R2 ;  /* 0x0009800201007387 */ /* 0x0001e80000100800 */
[----:B0-----:R-:W4:Y:S01]  /*13c20*/  LDL.LU R2, [R1+0xc8] ;  /* 0x0000c80001027983 */ /* 0x001f220000300800 */
[----:B------:R-:W-:Y:S02]  /*13c30*/  LEA.HI.X.SX32 R12, R5, R7, 0x1, P6 ;  /* 0x00000007050c7211 */ /* 0x000fe400030f0eff */
[----:B------:R-:W-:-:S03]  /*13c40*/  IADD3 R5, P6, PT, R93, R10, RZ ;  /* 0x0000000a5d057210 */ /* 0x000fc60007fde0ff */
[----:B------:R0:W-:Y:S04]  /*13c50*/  STL [R1+0x964], R12 ;  /* 0x0009640c01007387 */ /* 0x0001e80000100800 */
[----:B------:R1:W-:Y:S01]  /*13c60*/  STL [R1+0x1a0], R5 ;  /* 0x0001a00501007387 */ /* 0x0003e20000100800 */
[----:B0-----:R-:W-:Y:S02]  /*13c70*/  LEA.HI.X.SX32 R12, R4, R7, 0x1, P4 ;  /* 0x00000007040c7211 */ /* 0x001fe400020f0eff */
[----:B-1----:R-:W-:-:S03]  /*13c80*/  IADD3 R5, P4, PT, R14, R10, RZ ;  /* 0x0000000a0e057210 */ /* 0x002fc60007f9e0ff */
[----:B------:R0:W-:Y:S01]  /*13c90*/  STL [R1+0x97c], R12 ;  /* 0x00097c0c01007387 */ /* 0x0001e20000100800 */
[----:B------:R-:W-:-:S03]  /*13ca0*/  IMAD R88, R88, UR12, RZ ;  /* 0x0000000c58587c24 */ /* 0x000fc6000f8e02ff */
[----:B------:R1:W-:Y:S01]  /*13cb0*/  STL [R1+0x1c0], R5 ;  /* 0x0001c00501007387 */ /* 0x0003e20000100800 */
[-C--:B------:R-:W-:Y:S02]  /*13cc0*/  LEA.HI.X.SX32 R13, R14, R7.reuse, 0x1, P4 ;  /* 0x000000070e0d7211 */ /* 0x080fe400020f0eff */
[----:B0-----:R-:W-:Y:S02]  /*13cd0*/  LEA.HI.X.SX32 R12, R93, R7, 0x1, P6 ;  /* 0x000000075d0c7211 */ /* 0x001fe400030f0eff */
[----:B------:R-:W4:Y:S01]  /*13ce0*/  LDL.LU R93, [R1+0x105c] ;  /* 0x00105c00015d7983 */ /* 0x000f220000300800 */
[----:B-1----:R-:W-:Y:S01]  /*13cf0*/  IADD3 R5, P6, PT, R11, R10, RZ ;  /* 0x0000000a0b057210 */ /* 0x002fe20007fde0ff */
[----:B------:R-:W-:Y:S02]  /*13d00*/  IMAD R85, R85, UR12, RZ ;  /* 0x0000000c55557c24 */ /* 0x000fe4000f8e02ff */
[----:B------:R0:W-:Y:S01]  /*13d10*/  STL [R1+0x19c], R12 ;  /* 0x00019c0c01007387 */ /* 0x0001e20000100800 */
[----:B------:R-:W-:-:S03]  /*13d20*/  IMAD R6, R79, UR12, RZ ;  /* 0x0000000c4f067c24 */ /* 0x000fc6000f8e02ff */
[----:B------:R-:W4:Y:S01]  /*13d30*/  LDL.LU R14, [R1+0x1058] ;  /* 0x00105800010e7983 */ /* 0x000f220000300800 */
[----:B------:R-:W-:-:S03]  /*13d40*/  IMAD R83, R83, UR12, RZ ;  /* 0x0000000c53537c24 */ /* 0x000fc6000f8e02ff */
[----:B------:R-:W-:Y:S01]  /*13d50*/  STL [R1+0x1e0], R5 ;  /* 0x0001e00501007387 */ /* 0x000fe20000100800 */
[----:B0-----:R-:W-:-:S03]  /*13d60*/  IADD3 R12, P4, PT, R88, R10, RZ ;  /* 0x0000000a580c7210 */ /* 0x001fc60007f9e0ff */
[----:B------:R0:W-:Y:S04]  /*13d70*/  STL [R1+0x1bc], R13 ;  /* 0x0001bc0d01007387 */ /* 0x0001e80000100800 */
[----:B------:R-:W4:Y:S04]  /*13d80*/  LDL.LU R79, [R1+0xb8] ;  /* 0x0000b800014f7983 */ /* 0x000f280000300800 */
[----:B------:R1:W-:Y:S01]  /*13d90*/  STL [R1+0x200], R12 ;  /* 0x0002000c01007387 */ /* 0x0003e20000100800 */
[-C--:B0-----:R-:W-:Y:S02]  /*13da0*/  LEA.HI.X.SX32 R13, R11, R7.reuse, 0x1, P6 ;  /* 0x000000070b0d7211 */ /* 0x081fe400030f0eff */
[----:B------:R-:W-:Y:S01]  /*13db0*/  IADD3 R15, P6, PT, R85, R10, RZ ;  /* 0x0000000a550f7210 */ /* 0x000fe20007fde0ff */
[----:B------:R-:W4:Y:S01]  /*13dc0*/  LDL.LU R11, [R1+0x1054] ;  /* 0x00105400010b7983 */ /* 0x000f220000300800 */
[----:B-1----:R-:W-:-:S03]  /*13dd0*/  LEA.HI.X.SX32 R12, R88, R7, 0x1, P4 ;  /* 0x00000007580c7211 */ /* 0x002fc600020f0eff */
[----:B------:R0:W-:Y:S04]  /*13de0*/  STL [R1+0x1dc], R13 ;  /* 0x0001dc0d01007387 */ /* 0x0001e80000100800 */
[----:B------:R-:W-:Y:S04]  /*13df0*/  STL [R1+0x220], R15 ;  /* 0x0002200f01007387 */ /* 0x000fe80000100800 */
[----:B------:R1:W-:Y:S01]  /*13e00*/  STL [R1+0x1fc], R12 ;  /* 0x0001fc0c01007387 */ /* 0x0003e20000100800 */
[----:B0-----:R-:W-:Y:S01]  /*13e10*/  IADD3 R13, P4, PT, R83, R10, RZ ;  /* 0x0000000a530d7210 */ /* 0x001fe20007f9e0ff */
[----:B------:R-:W-:-:S04]  /*13e20*/  IMAD R81, R81, UR12, RZ ;  /* 0x0000000c51517c24 */ /* 0x000fc8000f8e02ff */
[----:B------:R-:W-:Y:S01]  /*13e30*/  STL [R1+0x260], R13 ;  /* 0x0002600d01007387 */ /* 0x000fe20000100800 */
[----:B-1----:R-:W-:-:S03]  /*13e40*/  LEA.HI.X.SX32 R12, R85, R7, 0x1, P6 ;  /* 0x00000007550c7211 */ /* 0x002fc600030f0eff */
[----:B------:R-:W-:Y:S01]  /*13e50*/  STL [R1+0xf18], R85 ;  /* 0x000f185501007387 */ /* 0x000fe20000100800 */
[----:B------:R-:W-:-:S03]  /*13e60*/  IMAD R78, R78, UR12, RZ ;  /* 0x0000000c4e4e7c24 */ /* 0x000fc6000f8e02ff */
[----:B------:R0:W-:Y:S01]  /*13e70*/  STL [R1+0x21c], R12 ;  /* 0x00021c0c01007387 */ /* 0x0001e20000100800 */
[----:B------:R-:W-:Y:S01]  /*13e80*/  IMAD R76, R76, UR12, RZ ;  /* 0x0000000c4c4c7c24 */ /* 0x000fe2000f8e02ff */
[----:B0-----:R-:W-:Y:S01]  /*13e90*/  LEA.HI.X.SX32 R12, R83, R7, 0x1, P4 ;  /* 0x00000007530c7211 */ /* 0x001fe200020f0eff */
[----:B------:R-:W-:Y:S02]  /*13ea0*/  IMAD R74, R74, UR12, RZ ;  /* 0x0000000c4a4a7c24 */ /* 0x000fe4000f8e02ff */
[----:B------:R-:W-:Y:S02]  /*13eb0*/  IMAD R72, R72, UR12, RZ ;  /* 0x0000000c48487c24 */ /* 0x000fe4000f8e02ff */
[----:B------:R-:W-:Y:S02]  /*13ec0*/  IMAD R4, R82, UR12, RZ ;  /* 0x0000000c52047c24 */ /* 0x000fe4000f8e02ff */
[----:B---3--:R-:W-:Y:S02]  /*13ed0*/  IMAD R5, R84, UR4, RZ ;  /* 0x0000000454057c24 */ /* 0x008fe4000f8e02ff */
[----:B------:R-:W3:Y:S04]  /*13ee0*/  LDL.LU R84, [R1+0x88] ;  /* 0x0000880001547983 */ /* 0x000ee80000300800 */
[----:B------:R-:W-:Y:S04]  /*13ef0*/  STL [R1+0xf14], R83 ;  /* 0x000f145301007387 */ /* 0x000fe80000100800 */
[----:B------:R0:W-:Y:S02]  /*13f00*/  STL [R1+0x25c], R12 ;  /* 0x00025c0c01007387 */ /* 0x0001e40000100800 */
[-C--:B0-----:R-:W-:Y:S01]  /*13f10*/  IADD3 R12, P4, PT, R78, R10.reuse, RZ ;  /* 0x0000000a4e0c7210 */ /* 0x081fe20007f9e0ff */
[----:B--2---:R-:W-:Y:S01]  /*13f20*/  IMAD R15, R86, UR13, RZ ;  /* 0x0000000d560f7c24 */ /* 0x004fe2000f8e02ff */
[----:B------:R-:W-:Y:S01]  /*13f30*/  IADD3 R86, P6, PT, R81, R10, RZ ;  /* 0x0000000a51567210 */ /* 0x000fe20007fde0ff */
[----:B------:R-:W-:-:S02]  /*13f40*/  IMAD R70, R70, UR12, RZ ;  /* 0x0000000c46467c24 */ /* 0x000fc4000f8e02ff */
[----:B----4-:R-:W-:Y:S02]  /*13f50*/  IMAD R17, R92, UR15, RZ ;  /* 0x0000000f5c117c24 */ /* 0x010fe4000f8e02ff */
[----:B------:R-:W-:Y:S01]  /*13f60*/  STL [R1+0x280], R86 ;  /* 0x0002805601007387 */ /* 0x000fe20000100800 */
[----:B------:R-:W-:Y:S01]  /*13f70*/  LEA.HI.X.SX32 R87, R81, R7, 0x1, P6 ;  /* 0x0000000751577211 */ /* 0x000fe200030f0eff */
[----:B------:R-:W-:Y:S02]  /*13f80*/  IMAD R68, R68, UR12, RZ ;  /* 0x0000000c44447c24 */ /* 0x000fe4000f8e02ff */
[----:B------:R-:W-:Y:S01]  /*13f90*/  IMAD R18, R2, UR17, RZ ;  /* 0x0000001102127c24 */ /* 0x000fe2000f8e02ff */
[----:B------:R0:W-:Y:S01]  /*13fa0*/  STL [R1+0x2a0], R12 ;  /* 0x0002a00c01007387 */ /* 0x0001e20000100800 */
[----:B------:R-:W-:Y:S01]  /*13fb0*/  IADD3 R85, P6, PT, R76, R10, RZ ;  /* 0x0000000a4c557210 */ /* 0x000fe20007fde0ff */
[----:B------:R-:W-:Y:S02]  /*13fc0*/  IMAD R66, R66, UR12, RZ ;  /* 0x0000000c42427c24 */ /* 0x000fe4000f8e02ff */
[----:B------:R-:W-:Y:S01]  /*13fd0*/  IMAD R64, R64, UR12, RZ ;  /* 0x0000000c40407c24 */ /* 0x000fe2000f8e02ff */
[----:B------:R-:W2:Y:S01]  /*13fe0*/  LDL.LU R92, [R1+0xd4] ;  /* 0x0000d400015c7983 */ /* 0x000ea20000300800 */
[----:B------:R-:W-:-:S02]  /*13ff0*/  IMAD R62, R62, UR12, RZ ;  /* 0x0000000c3e3e7c24 */ /* 0x000fc4000f8e02ff */
[----:B------:R-:W-:Y:S02]  /*14000*/  IMAD R60, R60, UR12, RZ ;  /* 0x0000000c3c3c7c24 */ /* 0x000fe4000f8e02ff */
[----:B------:R-:W-:Y:S01]  /*14010*/  IMAD R58, R58, UR12, RZ ;  /* 0x0000000c3a3a7c24 */ /* 0x000fe2000f8e02ff */
[-C--:B0-----:R-:W-:Y:S01]  /*14020*/  LEA.HI.X.SX32 R12, R78, R7.reuse, 0x1, P4 ;  /* 0x000000074e0c7211 */ /* 0x081fe200020f0eff */
[----:B------:R-:W-:Y:S01]  /*14030*/  STL [R1+0xf0c], R81 ;  /* 0x000f0c5101007387 */ /* 0x000fe20000100800 */
[----:B------:R-:W-:Y:S01]  /*14040*/  LEA.HI.X.SX32 R2, R76, R7, 0x1, P6 ;  /* 0x000000074c027211 */ /* 0x000fe200030f0eff */
[----:B------:R-:W-:Y:S02]  /*14050*/  IMAD R56, R56, UR12, RZ ;  /* 0x0000000c38387c24 */ /* 0x000fe4000f8e02ff */
[----:B------:R-:W-:Y:S01]  /*14060*/  IMAD R54, R54, UR12, RZ ;  /* 0x0000000c36367c24 */ /* 0x000fe2000f8e02ff */
[----:B------:R-:W-:Y:S01]  /*14070*/  STL [R1+0x27c], R87 ;  /* 0x00027c5701007387 */ /* 0x000fe20000100800 */
[----:B------:R-:W-:-:S03]  /*14080*/  IMAD R19, R79, UR19, RZ ;  /* 0x000000134f137c24 */ /* 0x000fc6000f8e02ff */
[----:B------:R0:W-:Y:S01]  /*14090*/  STL [R1+0x29c], R12 ;  /* 0x00029c0c01007387 */ /* 0x0001e20000100800 */
[----:B------:R-:W-:Y:S02]  /*140a0*/  IMAD R52, R52, UR12, RZ ;  /* 0x0000000c34347c24 */ /* 0x000fe4000f8e02ff */
[----:B------:R-:W-:Y:S01]  /*140b0*/  IMAD R50, R50, UR12, RZ ;  /* 0x0000000c32327c24 */ /* 0x000fe2000f8e02ff */
[----:B------:R-:W-:Y:S01]  /*140c0*/  STL [R1+0x2c0], R85 ;  /* 0x0002c05501007387 */ /* 0x000fe20000100800 */
[----:B------:R-:W-:Y:S01]  /*140d0*/  IADD3 R82, P4, PT, R74, R10, RZ ;  /* 0x0000000a4a527210 */ /* 0x000fe20007f9e0ff */
[----:B------:R-:W-:Y:S02]  /*140e0*/  IMAD R48, R48, UR12, RZ ;  /* 0x0000000c30307c24 */ /* 0x000fe4000f8e02ff */
[----:B------:R-:W-:Y:S02]  /*140f0*/  IMAD R45, R45, UR12, RZ ;  /* 0x0000000c2d2d7c24 */ /* 0x000fe4000f8e02ff */
[----:B------:R-:W-:Y:S01]  /*14100*/  IMAD R43, R43, UR12, RZ ;  /* 0x0000000c2b2b7c24 */ /* 0x000fe2000f8e02ff */
[----:B0-----:R-:W4:Y:S01]  /*14110*/  LDL.LU R12, [R1+0xdc] ;  /* 0x0000dc00010c7983 */ /* 0x001f220000300800 */
[----:B------:R-:W-:-:S02]  /*14120*/  IMAD R40, R40, UR12, RZ ;  /* 0x0000000c28287c24 */ /* 0x000fc4000f8e02ff */
[----:B------:R-:W-:Y:S01]  /*14130*/  IMAD R38, R38, UR12, RZ ;  /* 0x0000000c26267c24 */ /* 0x000fe2000f8e02ff */
[----:B------:R-:W-:Y:S01]  /*14140*/  STL [R1+0xf00], R76 ;  /* 0x000f004c01007387 */ /* 0x000fe20000100800 */
[----:B------:R-:W-:Y:S02]  /*14150*/  IMAD R35, R35, UR12, RZ ;  /* 0x0000000c23237c24 */ /* 0x000fe4000f8e02ff */
[----:B------:R-:W-:Y:S01]  /*14160*/  IMAD R0, R0, UR12, RZ ;  /* 0x0000000c00007c24 */ /* 0x000fe2000f8e02ff */
[----:B------:R0:W-:Y:S01]  /*14170*/  STL [R1+0x2bc], R2 ;  /* 0x0002bc0201007387 */ /* 0x0001e20000100800 */
[----:B------:R-:W-:Y:S02]  /*14180*/  IMAD R9, R9, UR12, RZ ;  /* 0x0000000c09097c24 */ /* 0x000fe4000f8e02ff */
[----:B------:R-:W-:Y:S01]  /*14190*/  IMAD R90, R90, UR12, RZ ;  /* 0x0000000c5a5a7c24 */ /* 0x000fe2000f8e02ff */
[----:B------:R-:W-:Y:S01]  /*141a0*/  STL [R1+0x2e0], R82 ;  /* 0x0002e05201007387 */ /* 0x000fe20000100800 */
[----:B------:R-:W-:Y:S01]  /*141b0*/  PRMT R3, RZ, 0x7610, R3 ;  /* 0x00007610ff037816 */ /* 0x000fe20000000003 */
[----:B------:R-:W1:Y:S01]  /*141c0*/  LDCU UR13, c[0x0][0x3b0] ;  /* 0x00007600ff0d77ac */ /* 0x000e620008000800 */
[----:B0-----:R-:W-:-:S05]  /*141d0*/  IADD3 R2, P6, PT, R72, R10, RZ ;  /* 0x0000000a48027210 */ /* 0x001fca0007fde0ff */
[----:B------:R0:W-:Y:S04]  /*141e0*/  STL [R1+0x300], R2 ;  /* 0x0003000201007387 */ /* 0x0001e80000100800 */
[----:B0-----:R-:W4:Y:S01]  /*141f0*/  LDL.LU R2, [R1+0xf0] ;  /* 0x0000f00001027983 */ /* 0x001f220000300800 */
[-C--:B------:R-:W-:Y:S02]  /*14200*/  LEA.HI.X.SX32 R83, R74, R7.reuse, 0x1, P4 ;  /* 0x000000074a537211 */ /* 0x080fe400020f0eff */
[----:B------:R-:W-:Y:S02]  /*14210*/  LEA.HI.X.SX32 R13, R72, R7, 0x1, P6 ;  /* 0x00000007480d7211 */ /* 0x000fe400030f0eff */
[-C--:B------:R-:W-:Y:S01]  /*14220*/  IADD3 R81, P4, PT, R70, R10.reuse, RZ ;  /* 0x0000000a46517210 */ /* 0x080fe20007f9e0ff */
[----:B------:R-:W-:Y:S01]  /*14230*/  STL [R1+0x2dc], R83 ;  /* 0x0002dc5301007387 */ /* 0x000fe20000100800 */
[----:B------:R-:W-:-:S03]  /*14240*/  IADD3 R80, P6, PT, R68, R10, RZ ;  /* 0x0000000a44507210 */ /* 0x000fc60007fde0ff */
[----:B------:R0:W-:Y:S04]  /*14250*/  STL [R1+0x2fc], R13 ;  /* 0x0002fc0d01007387 */ /* 0x0001e80000100800 */
[----:B------:R-:W-:Y:S01]  /*14260*/  STL [R1+0xefc], R72 ;  /* 0x000efc4801007387 */ /* 0x000fe20000100800 */
[----:B0-----:R-:W-:-:S03]  /*14270*/  LEA.HI.X.SX32 R13, R70, R7, 0x1, P4 ;  /* 0x00000007460d7211 */ /* 0x001fc600020f0eff */
[----:B------:R-:W-:Y:S01]  /*14280*/  STL [R1+0x320], R81 ;  /* 0x0003205101007387 */ /* 0x000fe20000100800 */
[----:B------:R-:W-:-:S03]  /*14290*/  IADD3 R79, P4, PT, R66, R10, RZ ;  /* 0x0000000a424f7210 */ /* 0x000fc60007f9e0ff */
[----:B------:R-:W-:Y:S04]  /*142a0*/  STL [R1+0xef8], R70 ;  /* 0x000ef84601007387 */ /* 0x000fe80000100800 */
[----:B------:R0:W-:Y:S01]  /*142b0*/  STL [R1+0x31c], R13 ;  /* 0x00031c0d01007387 */ /* 0x0001e20000100800 */
[----:B------:R-:W-:-:S03]  /*142c0*/  LEA.HI.X.SX32 R22, R66, R7, 0x1, P4 ;  /* 0x0000000742167211 */ /* 0x000fc600020f0eff */
[----:B------:R-:W-:Y:S01]  /*142d0*/  STL [R1+0x340], R80 ;  /* 0x0003405001007387 */ /* 0x000fe20000100800 */
[----:B0-----:R-:W-:Y:S02]  /*142e0*/  LEA.HI.X.SX32 R13, R68, R7, 0x1, P6 ;  /* 0x00000007440d7211 */ /* 0x001fe400030f0eff */
[-C--:B------:R-:W-:Y:S01]  /*142f0*/  IADD3 R76, P6, PT, R64, R10.reuse, RZ ;  /* 0x0000000a404c7210 */ /* 0x080fe20007fde0ff */
[----:B---3--:R-:W-:Y:S02]  /*14300*/  IMAD R20, R84, UR21, RZ ;  /* 0x0000001554147c24 */ /* 0x008fe4000f8e02ff */
[----:B------:R-:W3:Y:S04]  /*14310*/  LDL.LU R84, [R1+0xbc] ;  /* 0x0000bc0001547983 */ /* 0x000ee80000300800 */
[----:B------:R0:W-:Y:S04]  /*14320*/  STL [R1+0x33c], R13 ;  /* 0x00033c0d01007387 */ /* 0x0001e80000100800 */
[----:B------:R-:W-:Y:S01]  /*14330*/  STL [R1+0x360], R79 ;  /* 0x0003604f01007387 */ /* 0x000fe20000100800 */
[----:B0-----:R-:W-:-:S03]  /*14340*/  IADD3 R13, P4, PT, R62, R10, RZ ;  /* 0x0000000a3e0d7210 */ /* 0x001fc60007f9e0ff */
[----:B------:R-:W-:Y:S04]  /*14350*/  STL [R1+0x35c], R22 ;  /* 0x00035c1601007387 */ /* 0x000fe80000100800 */
[----:B------:R-:W-:Y:S04]  /*14360*/  STL [R1+0x380], R76 ;  /* 0x0003804c01007387 */ /* 0x000fe80000100800 */
[----:B------:R0:W-:Y:S04]  /*14370*/  STL [R1+0x3a0], R13 ;  /* 0x0003a00d01007387 */ /* 0x0001e80000100800 */
[----:B------:R-:W-:Y:S01]  /*14380*/  STL [R1+0xeec], R64 ;  /* 0x000eec4001007387 */ /* 0x000fe20000100800 */
[----:B0-----:R-:W-:-:S02]  /*14390*/  LEA.HI.X.SX32 R13, R64, R7, 0x1, P6 ;  /* 0x00000007400d7211 */ /* 0x001fc400030f0eff */
[----:B------:R-:W-:-:S03]  /*143a0*/  IADD3 R22, P6, PT, R60, R10, RZ ;  /* 0x0000000a3c167210 */ /* 0x000fc60007fde0ff */
[----:B------:R0:W-:Y:S02]  /*143b0*/  STL [R1+0x37c], R13 ;  /* 0x00037c0d01007387 */ /* 0x0001e40000100800 */
[-C--:B0-----:R-:W-:Y:S02]  /*143c0*/  LEA.HI.X.SX32 R13, R62, R7.reuse, 0x1, P4 ;  /* 0x000000073e0d7211 */ /* 0x081fe400020f0eff */
[----:B------:R-:W-:Y:S01]  /*143d0*/  IADD3 R72, P4, PT, R58, R10, RZ ;  /* 0x0000000a3a487210 */ /* 0x000fe20007f9e0ff */
[----:B--2---:R-:W-:Y:S02]  /*143e0*/  IMAD R21, R92, UR25, RZ ;  /* 0x000000195c157c24 */ /* 0x004fe4000f8e02ff */
[----:B------:R-:W2:Y:S04]  /*143f0*/  LDL.LU R92, [R1+0xc4] ;  /* 0x0000c400015c7983 */ /* 0x000ea80000300800 */
[----:B------:R-:W-:Y:S04]  /*14400*/  STL [R1+0x3c0], R22 ;  /* 0x0003c01601007387 */ /* 0x000fe80000100800 */
[----:B------:R-:W-:Y:S04]  /*14410*/  STL [R1+0xee4], R62 ;  /* 0x000ee43e01007387 */ /* 0x000fe80000100800 */
[----:B------:R0:W-:Y:S04]  /*14420*/  STL [R1+0x39c], R13 ;  /* 0x00039c0d01007387 */ /* 0x0001e80000100800 */
[----:B------:R-:W-:Y:S04]  /*14430*/  STL [R1+0xe60], R60 ;  /* 0x000e603c01007387 */ /* 0x000fe80000100800 */
[----:B------:R-:W-:Y:S01]  /*14440*/  STL [R1+0x3e0], R72 ;  /* 0x0003e04801007387 */ /* 0x000fe20000100800 */
[-C--:B0-----:R-:W-:Y:S01]  /*14450*/  LEA.HI.X.SX32 R13, R58, R7.reuse, 0x1, P4 ;  /* 0x000000073a0d7211 */ /* 0x081fe200020f0eff */
[----:B----4-:R-:W-:Y:S01]  /*14460*/  IMAD R22, R12, UR27, RZ ;  /* 0x0000001b0c167c24 */ /* 0x010fe2000f8e02ff */
[----:B------:R-:W-:-:S02]  /*14470*/  LEA.HI.X.SX32 R12, R60, R7, 0x1, P6 ;  /* 0x000000073c0c7211 */ /* 0x000fc400030f0eff */
[----:B------:R-:W-:-:S03]  /*14480*/  IADD3 R23, P6, PT, R56, R10, RZ ;  /* 0x0000000a38177210 */ /* 0x000fc60007fde0ff */
[----:B------:R0:W-:Y:S04]  /*14490*/  STL [R1+0x3bc], R12 ;  /* 0x0003bc0c01007387 */ /* 0x0001e80000100800 */
[----:B0-----:R-:W4:Y:S04]  /*144a0*/  LDL.LU R12, [R1+0xd8] ;  /* 0x0000d800010c7983 */ /* 0x001f280000300800 */
[----:B------:R0:W-:Y:S04]  /*144b0*/  STL [R1+0x400], R23 ;  /* 0x0004001701007387 */ /* 0x0001e80000100800 */
[----:B------:R-:W-:Y:S04]  /*144c0*/  STL [R1+0xe64], R58 ;  /* 0x000e643a01007387 */ /* 0x000fe80000100800 */
[----:B------:R1:W-:Y:S01]  /*144d0*/  STL [R1+0x3dc], R13 ;  /* 0x0003dc0d01007387 */ /* 0x0003e20000100800 */
[----:B0-----:R-:W-:Y:S01]  /*144e0*/  IMAD R23, R2, UR29, RZ ;  /* 0x0000001d02177c24 */ /* 0x001fe2000f8e02ff */
[----:B------:R-:W-:-:S02]  /*144f0*/  LEA.HI.X.SX32 R2, R56, R7, 0x1, P6 ;  /* 0x0000000738027211 */ /* 0x000fc400030f0eff */
[----:B-1----:R-:W-:-:S05]  /*14500*/  IADD3 R13, P4, PT, R54, R10, RZ ;  /* 0x0000000a360d7210 */ /* 0x002fca0007f9e0ff */
[----:B------:R-:W-:Y:S01]  /*14510*/  STL [R1+0x420], R13 ;  /* 0x0004200d01007387 */ /* 0x000fe20000100800 */
[----:B------:R-:W-:-:S03]  /*14520*/  IADD3 R70, P6, PT, R52, R10, RZ ;  /* 0x0000000a34467210 */ /* 0x000fc60007fde0ff */
[----:B------:R-:W-:Y:S04]  /*14530*/  STL [R1+0xe68], R56 ;  /* 0x000e683801007387 */ /* 0x000fe80000100800 */
[----:B------:R0:W-:Y:S04]  /*14540*/  STL [R1+0x3fc], R2 ;  /* 0x0003fc0201007387 */ /* 0x0001e80000100800 */
[----:B------:R-:W-:Y:S01]  /*14550*/  STL [R1+0xe6c], R54 ;  /* 0x000e6c3601007387 */ /* 0x000fe20000100800 */
[----:B0-----:R-:W-:-:S05]  /*14560*/  LEA.HI.X.SX32 R2, R54, R7, 0x1, P4 ;  /* 0x0000000736027211 */ /* 0x001fca00020f0eff */
[----:B------:R0:W-:Y:S04]  /*14570*/  STL [R1+0x41c], R2 ;  /* 0x00041c0201007387 */ /* 0x0001e80000100800 */
[----:B------:R-:W-:Y:S04]  /*14580*/  STL [R1+0x440], R70 ;  /* 0x0004404601007387 */ /* 0x000fe80000100800 */
[----:B0-----:R-:W4:Y:S01]  /*14590*/  LDL.LU R2, [R1+0xcc] ;  /* 0x0000cc0001027983 */ /* 0x001f220000300800 */
[----:B------:R-:W-:Y:S02]  /*145a0*/  IADD3 R65, P4, PT, R50, R10, RZ ;  /* 0x0000000a32417210 */ /* 0x000fe40007f9e0ff */
[----:B------:R-:W-:-:S02]  /*145b0*/  LEA.HI.X.SX32 R13, R52, R7, 0x1, P6 ;  /* 0x00000007340d7211 */ /* 0x000fc400030f0eff */
[-C--:B------:R-:W-:Y:S02]  /*145c0*/  IADD3 R64, P6, PT, R48, R10.reuse, RZ ;  /* 0x0000000a30407210 */ /* 0x080fe40007fde0ff */
[-C--:B------:R-:W-:Y:S02]  /*145d0*/  LEA.HI.X.SX32 R67, R50, R7.reuse, 0x1, P4 ;  /* 0x0000000732437211 */ /* 0x080fe400020f0eff */
[----:B------:R-:W-:Y:S01]  /*145e0*/  IADD3 R63, P4, PT, R45, R10, RZ ;  /* 0x0000000a2d3f7210 */ /* 0x000fe20007f9e0ff */
[----:B---3--:R-:W-:Y:S02]  /*145f0*/  IMAD R24, R84, UR31, RZ ;  /* 0x0000001f54187c24 */ /* 0x008fe4000f8e02ff */
[----:B------:R-:W3:Y:S04]  /*14600*/  LDL.LU R84, [R1+0x9c] ;  /* 0x00009c0001547983 */ /* 0x000ee80000300800 */
[----:B------:R-:W-:Y:S04]  /*14610*/  STL [R1+0xedc], R52 ;  /* 0x000edc3401007387 */ /* 0x000fe80000100800 */
[----:B------:R0:W-:Y:S04]  /*14620*/  STL [R1+0x43c], R13 ;  /* 0x00043c0d01007387 */ /* 0x0001e80000100800 */
[----:B------:R-:W-:Y:S04]  /*14630*/  STL [R1+0x460], R65 ;  /* 0x0004604101007387 */ /* 0x000fe80000100800 */
[----:B------:R-:W-:Y:S01]  /*14640*/  STL [R1+0xed4], R50 ;  /* 0x000ed43201007387 */ /* 0x000fe20000100800 */
[----:B0-----:R-:W-:-:S03]  /*14650*/  LEA.HI.X.SX32 R13, R48, R7, 0x1, P6 ;  /* 0x00000007300d7211 */ /* 0x001fc600030f0eff */
[----:B------:R-:W-:Y:S01]  /*14660*/  STL [R1+0x480], R64 ;  /* 0x0004804001007387 */ /* 0x000fe20000100800 */
[----:B------:R-:W-:-:S03]  /*14670*/  IADD3 R26, P6, PT, R43, R10, RZ ;  /* 0x0000000a2b1a7210 */ /* 0x000fc60007fde0ff */
[----:B------:R-:W-:Y:S04]  /*14680*/  STL [R1+0x45c], R67 ;  /* 0x00045c4301007387 */ /* 0x000fe80000100800 */
[----:B------:R-:W-:Y:S04]  /*14690*/  STL [R1+0xecc], R48 ;  /* 0x000ecc3001007387 */ /* 0x000fe80000100800 */
[----:B------:R-:W-:Y:S04]  /*146a0*/  STL [R1+0x4a0], R63 ;  /* 0x0004a03f01007387 */ /* 0x000fe80000100800 */
[----:B------:R0:W-:Y:S02]  /*146b0*/  STL [R1+0x47c], R13 ;  /* 0x00047c0d01007387 */ /* 0x0001e40000100800 */
[----:B0-----:R-:W-:-:S02]  /*146c0*/  LEA.HI.X.SX32 R13, R45, R7, 0x1, P4 ;  /* 0x000000072d0d7211 */ /* 0x001fc400020f0eff */
[----:B------:R-:W-:-:S04]  /*146d0*/  IADD3 R53, P4, PT, R40, R10, RZ ;  /* 0x0000000a28357210 */ /* 0x000fc80007f9e0ff */
[-C--:B------:R-:W-:Y:S01]  /*146e0*/  LEA.HI.X.SX32 R62, R40, R7.reuse, 0x1, P4 ;  /* 0x00000007283e7211 */ /* 0x080fe200020f0eff */
[----:B--2---:R-:W-:Y:S02]  /*146f0*/  IMAD R25, R92, UR33, RZ ;  /* 0x000000215c197c24 */ /* 0x004fe4000f8e02ff */
[----:B------:R-:W2:Y:S04]  /*14700*/  LDL.LU R92, [R1+0x84] ;  /* 0x00008400015c7983 */ /* 0x000ea80000300800 */
[----:B------:R-:W-:Y:S04]  /*14710*/  STL [R1+0x4c0], R26 ;  /* 0x0004c01a01007387 */ /* 0x000fe80000100800 */
[----:B------:R-:W-:Y:S04]  /*14720*/  STL [R1+0xec0], R45 ;  /* 0x000ec02d01007387 */ /* 0x000fe80000100800 */
[----:B------:R0:W-:Y:S04]  /*14730*/  STL [R1+0x49c], R13 ;  /* 0x00049c0d01007387 */ /* 0x0001e80000100800 */
[----:B0-----:R-:W2:Y:S04]  /*14740*/  LDL.LU R13, [R1+0x68] ;  /* 0x00006800010d7983 */ /* 0x001ea80000300800 */
[----:B------:R-:W-:Y:S01]  /*14750*/  STL [R1+0xeb8], R43 ;  /* 0x000eb82b01007387 */ /* 0x000fe20000100800 */
[----:B----4-:R-:W-:Y:S01]  /*14760*/  IMAD R26, R12, UR35, RZ ;  /* 0x000000230c1a7c24 */ /* 0x010fe2000f8e02ff */
[----:B------:R-:W-:-:S02]  /*14770*/  LEA.HI.X.SX32 R12, R43, R7, 0x1, P6 ;  /* 0x000000072b0c7211 */ /* 0x000fc400030f0eff */
[----:B------:R-:W-:-:S03]  /*14780*/  IADD3 R52, P6, PT, R38, R10, RZ ;  /* 0x0000000a26347210 */ /* 0x000fc60007fde0ff */
[----:B------:R0:W-:Y:S04]  /*14790*/  STL [R1+0x4bc], R12 ;  /* 0x0004bc0c01007387 */ /* 0x0001e80000100800 */
[----:B------:R-:W-:Y:S04]  /*147a0*/  STL [R1+0x4e0], R53 ;  /* 0x0004e03501007387 */ /* 0x000fe80000100800 */
[----:B------:R-:W-:Y:S01]  /*147b0*/  STL [R1+0xeac], R40 ;  /* 0x000eac2801007387 */ /* 0x000fe20000100800 */
[----:B0-----:R-:W-:-:S03]  /*147c0*/  IADD3 R12, P4, PT, R35, R10, RZ ;  /* 0x0000000a230c7210 */ /* 0x001fc60007f9e0ff */
[----:B------:R-:W-:Y:S04]  /*147d0*/  STL [R1+0x500], R52 ;  /* 0x0005003401007387 */ /* 0x000fe80000100800 */
[----:B------:R-:W-:Y:S04]  /*147e0*/  STL [R1+0x4dc], R62 ;  /* 0x0004dc3e01007387 */ /* 0x000fe80000100800 */
[----:B------:R0:W-:Y:S04]  /*147f0*/  STL [R1+0x520], R12 ;  /* 0x0005200c01007387 */ /* 0x0001e80000100800 */
[----:B0-----:R-:W4:Y:S04]  /*14800*/  LDL.LU R12, [R1+0x94] ;  /* 0x00009400010c7983 */ /* 0x001f280000300800 */
[----:B------:R-:W-:Y:S01]  /*14810*/  STL [R1+0xea4], R38 ;  /* 0x000ea42601007387 */ /* 0x000fe20000100800 */
[----:B------:R-:W-:Y:S01]  /*14820*/  IMAD R27, R2, UR37, RZ ;  /* 0x00000025021b7c24 */ /* 0x000fe2000f8e02ff */
[----:B------:R-:W-:-:S02]  /*14830*/  LEA.HI.X.SX32 R2, R38, R7, 0x1, P6 ;  /* 0x0000000726027211 */ /* 0x000fc400030f0eff */
[----:B------:R-:W-:-:S03]  /*14840*/  IADD3 R51, P6, PT, R73, R10, RZ ;  /* 0x0000000a49337210 */ /* 0x000fc60007fde0ff */
[----:B------:R0:W-:Y:S04]  /*14850*/  STL [R1+0x4fc], R2 ;  /* 0x0004fc0201007387 */ /* 0x0001e80000100800 */
[----:B------:R-:W-:Y:S01]  /*14860*/  STL [R1+0xe9c], R35 ;  /* 0x000e9c2301007387 */ /* 0x000fe20000100800 */
[----:B0-----:R-:W-:-:S05]  /*14870*/  LEA.HI.X.SX32 R2, R35, R7, 0x1, P4 ;  /* 0x0000000723027211 */ /* 0x001fca00020f0eff */
[----:B------:R0:W-:Y:S04]  /*14880*/  STL [R1+0x51c], R2 ;  /* 0x00051c0201007387 */ /* 0x0001e80000100800 */
[----:B------:R-:W-:Y:S04]  /*14890*/  STL [R1+0x540], R51 ;  /* 0x0005403301007387 */ /* 0x000fe80000100800 */
[----:B0-----:R-:W4:Y:S01]  /*148a0*/  LDL.LU R2, [R1+0xb0] ;  /* 0x0000b00001027983 */ /* 0x001f220000300800 */
[----:B------:R-:W-:Y:S02]  /*148b0*/  IADD3 R50, P4, PT, R71, R10, RZ ;  /* 0x0000000a47327210 */ /* 0x000fe40007f9e0ff */
[----:B------:R-:W-:-:S03]  /*148c0*/  LEA.HI.X.SX32 R29, R73, R7, 0x1, P6 ;  /* 0x00000007491d7211 */ /* 0x000fc600030f0eff */
[----:B------:R-:W-:Y:S01]  /*148d0*/  STL [R1+0x560], R50 ;  /* 0x0005603201007387 */ /* 0x000fe20000100800 */
[----:B------:R-:W-:-:S03]  /*148e0*/  IADD3 R48, P6, PT, R77, R10, RZ ;  /* 0x0000000a4d307210 */ /* 0x000fc60007fde0ff */
[----:B------:R0:W-:Y:S01]  /*148f0*/  STL [R1+0x53c], R29 ;  /* 0x00053c1d01007387 */ /* 0x0001e20000100800 */
[-C--:B------:R-:W-:Y:S01]  /*14900*/  LEA.HI.X.SX32 R49, R77, R7.reuse, 0x1, P6 ;  /* 0x000000074d317211 */ /* 0x080fe200030f0eff */
[----:B---3--:R-:W-:Y:S01]  /*14910*/  IMAD R28, R84, UR39, RZ ;  /* 0x00000027541c7c24 */ /* 0x008fe2000f8e02ff */
[-C--:B------:R-:W-:Y:S01]  /*14920*/  IADD3 R31, P6, PT, R16, R10.reuse, RZ ;  /* 0x0000000a101f7210 */ /* 0x080fe20007fde0ff */
[----:B------:R-:W3:Y:S01]  /*14930*/  LDL.LU R84, [R1+0xd0] ;  /* 0x0000d00001547983 */ /* 0x000ee20000300800 */
[----:B0-----:R-:W-:Y:S02]  /*14940*/  LEA.HI.X.SX32 R29, R71, R7, 0x1, P4 ;  /* 0x00000007471d7211 */ /* 0x001fe400020f0eff */
[----:B------:R-:W-:-:S04]  /*14950*/  IADD3 R47, P4, PT, R75, R10, RZ ;  /* 0x0000000a4b2f7210 */ /* 0x000fc80007f9e0ff */
[----:B------:R-:W-:Y:S01]  /*14960*/  LEA.HI.X.SX32 R30, R75, R7, 0x1, P4 ;  /* 0x000000074b1e7211 */ /* 0x000fe200020f0eff */
[----:B------:R2:W-:Y:S01]  /*14970*/  STL [R1+0x55c], R29 ;  /* 0x00055c1d01007387 */ /* 0x0005e20000100800 */
[----:B------:R-:W-:-:S03]  /*14980*/  IADD3 R45, P4, PT, R6, R10, RZ ;  /* 0x0000000a062d7210 */ /* 0x000fc60007f9e0ff */
[----:B------:R-:W-:Y:S01]  /*14990*/  STL [R1+0x580], R48 ;  /* 0x0005803001007387 */ /* 0x000fe20000100800 */
[----:B------:R-:W-:-:S03]  /*149a0*/  LEA.HI.X.SX32 R46, R6, R7, 0x1, P4 ;  /* 0x00000007062e7211 */ /* 0x000fc600020f0eff */
[----:B------:R-:W-:Y:S01]  /*149b0*/  STL [R1+0x5a0], R47 ;  /* 0x0005a02f01007387 */ /* 0x000fe20000100800 */
[----:B------:R-:W-:-:S03]  /*149c0*/  IADD3 R6, P4, PT, R5, R10, RZ ;  /* 0x0000000a05067210 */ /* 0x000fc60007f9e0ff */
[----:B------:R-:W-:Y:S01]  /*149d0*/  STL [R1+0x5c0], R31 ;  /* 0x0005c01f01007387 */ /* 0x000fe20000100800 */
[-C--:B------:R-:W-:Y:S01]  /*149e0*/  LEA.HI.X.SX32 R5, R5, R7.reuse, 0x1, P4 ;  /* 0x0000000705057211 */ /* 0x080fe200020f0eff */
[----:B--2---:R-:W-:Y:S02]  /*149f0*/  IMAD R29, R92, UR41, RZ ;  /* 0x000000295c1d7c24 */ /* 0x004fe4000f8e02ff */
[----:B------:R-:W2:Y:S04]  /*14a00*/  LDL.LU R92, [R1+0xe0] ;  /* 0x0000e000015c7983 */ /* 0x000ea80000300800 */
[----:B------:R-:W-:Y:S04]  /*14a10*/  STL [R1+0x57c], R49 ;  /* 0x00057c3101007387 */ /* 0x000fe80000100800 */
[----:B------:R-:W-:Y:S04]  /*14a20*/  STL [R1+0x59c], R30 ;  /* 0x00059c1e01007387 */ /* 0x000fe80000100800 */
[----:B------:R-:W-:Y:S01]  /*14a30*/  STL [R1+0x5e0], R45 ;  /* 0x0005e02d01007387 */ /* 0x000fe20000100800 */
[----:B------:R-:W-:Y:S01]  /*14a40*/  IMAD R32, R13, UR43, RZ ;  /* 0x0000002b0d207c24 */ /* 0x000fe2000f8e02ff */
[----:B------:R-:W-:-:S02]  /*14a50*/  LEA.HI.X.SX32 R13, R16, R7, 0x1, P6 ;  /* 0x00000007100d7211 */ /* 0x000fc400030f0eff */
[----:B------:R-:W-:-:S03]  /*14a60*/  IADD3 R43, P6, PT, R4, R10, RZ ;  /* 0x0000000a042b7210 */ /* 0x000fc60007fde0ff */
[----:B------:R0:W-:Y:S01]  /*14a70*/  STL [R1+0x5bc], R13 ;  /* 0x0005bc0d01007387 */ /* 0x0001e20000100800 */
[----:B------:R-:W-:Y:S02]  /*14a80*/  LEA.HI.X.SX32 R44, R4, R7, 0x1, P6 ;  /* 0x00000007042c7211 */ /* 0x000fe400030f0eff */
[-C--:B------:R-:W-:Y:S01]  /*14a90*/  IADD3 R4, P4, PT, R17, R10.reuse, RZ ;  /* 0x0000000a11047210 */ /* 0x080fe20007f9e0ff */
[----:B------:R-:W-:Y:S01]  /*14aa0*/  STL [R1+0x600], R43 ;  /* 0x0006002b01007387 */ /* 0x000fe20000100800 */
[----:B------:R-:W-:-:S03]  /*14ab0*/  IADD3 R42, P6, PT, R15, R10, RZ ;  /* 0x0000000a0f2a7210 */ /* 0x000fc60007fde0ff */
[----:B------:R-:W-:Y:S04]  /*14ac0*/  STL [R1+0x620], R6 ;  /* 0x0006200601007387 */ /* 0x000fe80000100800 */
[----:B------:R-:W-:Y:S04]  /*14ad0*/  STL [R1+0x5dc], R46 ;  /* 0x0005dc2e01007387 */ /* 0x000fe80000100800 */
[----:B0-----:R-:W2:Y:S04]  /*14ae0*/  LDL.LU R13, [R1+0xe4] ;  /* 0x0000e400010d7983 */ /* 0x001ea80000300800 */
[----:B------:R-:W-:Y:S04]  /*14af0*/  STL [R1+0x61c], R5 ;  /* 0x00061c0501007387 */ /* 0x000fe80000100800 */
[----:B------:R-:W-:Y:S04]  /*14b00*/  STL [R1+0x5fc], R44 ;  /* 0x0005fc2c01007387 */ /* 0x000fe80000100800 */
[----:B------:R0:W-:Y:S04]  /*14b10*/  STL [R1+0x660], R4 ;  /* 0x0006600401007387 */ /* 0x0001e80000100800 */
[----:B------:R-:W-:Y:S01]  /*14b20*/  STL [R1+0x640], R42 ;  /* 0x0006402a01007387 */ /* 0x000fe20000100800 */
[----:B0-----:R-:W-:-:S02]  /*14b30*/  LEA.HI.X.SX32 R4, R15, R7, 0x1, P6 ;  /* 0x000000070f047211 */ /* 0x001fc400030f0eff */
[----:B------:R-:W-:-:S03]  /*14b40*/  IADD3 R41, P6, PT, R18, R10, RZ ;  /* 0x0000000a12297210 */ /* 0x000fc60007fde0ff */
[----:B------:R-:W-:Y:S01]  /*14b50*/  STL [R1+0x63c], R4 ;  /* 0x00063c0401007387 */ /* 0x000fe20000100800 */
[----:B----4-:R-:W-:Y:S02]  /*14b60*/  IMAD R31, R12, UR45, RZ ;  /* 0x0000002d0c1f7c24 */ /* 0x010fe4000f8e02ff */
[----:B------:R-:W-:Y:S01]  /*14b70*/  IMAD R30, R2, UR47, RZ ;  /* 0x0000002f021e7c24 */ /* 0x000fe2000f8e02ff */
[----:B------:R-:W-:Y:S02]  /*14b80*/  LEA.HI.X.SX32 R2, R17, R7, 0x1, P4 ;  /* 0x0000000711027211 */ /* 0x000fe400020f0eff */
[----:B------:R-:W-:-:S03]  /*14b90*/  IADD3 R40, P4, PT, R19, R10, RZ ;  /* 0x0000000a13287210 */ /* 0x000fc60007f9e0ff */
[----:B------:R0:W-:Y:S04]  /*14ba0*/  STL [R1+0x65c], R2 ;  /* 0x00065c0201007387 */ /* 0x0001e80000100800 */
[----:B------:R-:W4:Y:S01]  /*14bb0*/  LDL.LU R12, [R1+0xec] ;  /* 0x0000ec00010c7983 */ /* 0x000f220000300800 */
[----:B0-----:R-:W-:-:S03]  /*14bc0*/  LEA.HI.X.SX32 R2, R18, R7, 0x1, P6 ;  /* 0x0000000712027211 */ /* 0x001fc600030f0eff */
[----:B------:R-:W-:Y:S04]  /*14bd0*/  STL [R1+0x680], R41 ;  /* 0x0006802901007387 */ /* 0x000fe80000100800 */
[----:B------:R-:W-:Y:S04]  /*14be0*/  STL [R1+0x6a0], R40 ;  /* 0x0006a02801007387 */ /* 0x000fe80000100800 */
[----:B------:R0:W-:Y:S04]  /*14bf0*/  STL [R1+0x67c], R2 ;  /* 0x00067c0201007387 */ /* 0x0001e80000100800 */
[----:B0-----:R-:W4:Y:S01]  /*14c00*/  LDL.LU R2, [R1+0xf4] ;  /* 0x0000f40001027983 */ /* 0x001f220000300800 */
[----:B------:R-:W-:-:S02]  /*14c10*/  LEA.HI.X.SX32 R4, R19, R7, 0x1, P4 ;  /* 0x0000000713047211 */ /* 0x000fc400020f0eff */
[----:B------:R-:W-:-:S03]  /*14c20*/  IADD3 R39, P6, PT, R20, R10, RZ ;  /* 0x0000000a14277210 */ /* 0x000fc60007fde0ff */
[----:B------:R0:W-:Y:S01]  /*14c30*/  STL [R1+0x69c], R4 ;  /* 0x00069c0401007387 */ /* 0x0001e20000100800 */
[C---:B------:R-:W-:Y:S01]  /*14c40*/  IADD3 R37, P4, PT, R21.reuse, R10, RZ ;  /* 0x0000000a15257210 */ /* 0x040fe20007f9e0ff */
[----:B---3--:R-:W-:Y:S02]  /*14c50*/  IMAD R16, R84, UR49, RZ ;  /* 0x0000003154107c24 */ /* 0x008fe4000f8e02ff */
[----:B------:R-:W-:Y:S01]  /*14c60*/  STL [R1+0x6c0], R39 ;  /* 0x0006c02701007387 */ /* 0x000fe20000100800 */
[----:B------:R-:W-:-:S03]  /*14c70*/  LEA.HI.X.SX32 R38, R21, R7, 0x1, P4 ;  /* 0x0000000715267211 */ /* 0x000fc600020f0eff */
[----:B------:R-:W3:Y:S01]  /*14c80*/  LDL.LU R84, [R1+0xf8] ;  /* 0x0000f80001547983 */ /* 0x000ee20000300800 */
[-C--:B0-----:R-:W-:Y:S02]  /*14c90*/  LEA.HI.X.SX32 R4, R20, R7.reuse, 0x1, P6 ;  /* 0x0000000714047211 */ /* 0x081fe400030f0eff */
[CC--:B------:R-:W-:Y:S02]  /*14ca0*/  IADD3 R36, P6, PT, R22.reuse, R10.reuse, RZ ;  /* 0x0000000a16247210 */ /* 0x0c0fe40007fde0ff */
[CC--:B------:R-:W-:Y:S02]  /*14cb0*/  IADD3 R34, P4, PT, R23.reuse, R10.reuse, RZ ;  /* 0x0000000a17227210 */ /* 0x0c0fe40007f9e0ff */
[-C--:B------:R-:W-:Y:S02]  /*14cc0*/  LEA.HI.X.SX32 R35, R22, R7.reuse, 0x1, P6 ;  /* 0x0000000716237211 */ /* 0x080fe400030f0eff */
[----:B------:R-:W-:Y:S02]  /*14cd0*/  LEA.HI.X.SX32 R5, R23, R7, 0x1, P4 ;  /* 0x0000000717057211 */ /* 0x000fe400020f0eff */
[----:B------:R-:W-:Y:S01]  /*14ce0*/  IADD3 R33, P6, PT, R24, R10, RZ ;  /* 0x0000000a18217210 */ /* 0x000fe20007fde0ff */
[----:B------:R-:W-:-:S02]  /*14cf0*/  IMAD R17, R11, UR63, RZ ;  /* 0x0000003f0b117c24 */ /* 0x000fc4000f8e02ff */
[----:B--2---:R-:W-:Y:S02]  /*14d00*/  IMAD R15, R92, UR51, RZ ;  /* 0x000000335c0f7c24 */ /* 0x004fe4000f8e02ff */
[----:B------:R-:W2:Y:S04]  /*14d10*/  LDL.LU R92, [R1+0xfc] ;  /* 0x0000fc00015c7983 */ /* 0x000ea80000300800 */
[----:B------:R0:W-:Y:S04]  /*14d20*/  STL [R1+0x6bc], R4 ;  /* 0x0006bc0401007387 */ /* 0x0001e80000100800 */
[----:B------:R-:W-:Y:S04]  /*14d30*/  STL [R1+0xe70], R20 ;  /* 0x000e701401007387 */ /* 0x000fe80000100800 */
[----:B------:R-:W-:Y:S04]  /*14d40*/  STL [R1+0x6e0], R37 ;  /* 0x0006e02501007387 */ /* 0x000fe80000100800 */
[----:B------:R-:W-:Y:S01]  /*14d50*/  STL [R1+0xe74], R21 ;  /* 0x000e741501007387 */ /* 0x000fe20000100800 */
[----:B0-----:R-:W-:-:S03]  /*14d60*/  IADD3 R4, P4, PT, R25, R10, RZ ;  /* 0x0000000a19047210 */ /* 0x001fc60007f9e0ff */
        /* <DEDUP_REMOVED lines=8> */
[----:B------:R0:W-:Y:S04]  /*14df0*/  STL [R1+0x760], R4 ;  /* 0x0007600401007387 */ /* 0x0001e80000100800 */
[----:B------:R-:W-:Y:S01]  /*14e00*/  STL [R1+0xe80], R24 ;  /* 0x000e801801007387 */ /* 0x000fe20000100800 */
[----:B0-----:R-:W-:-:S05]  /*14e10*/  LEA.HI.X.SX32 R4, R24, R7, 0x1, P6 ;  /* 0x0000000718047211 */ /* 0x001fca00030f0eff */
[----:B------:R0:W-:Y:S04]  /*14e20*/  STL [R1+0x73c], R4 ;  /* 0x00073c0401007387 */ /* 0x0001e80000100800 */
[----:B------:R-:W-:Y:S01]  /*14e30*/  STL [R1+0xe84], R25 ;  /* 0x000e841901007387 */ /* 0x000fe20000100800 */
[----:B0-----:R-:W-:Y:S01]  /*14e40*/  LEA.HI.X.SX32 R4, R25, R7, 0x1, P4 ;  /* 0x0000000719047211 */ /* 0x001fe200020f0eff */
[----:B------:R-:W-:Y:S02]  /*14e50*/  IMAD R6, R13, UR53, RZ ;  /* 0x000000350d067c24 */ /* 0x000fe4000f8e02ff */
[----:B----4-:R-:W-:Y:S01]  /*14e60*/  IMAD R5, R12, UR55, RZ ;  /* 0x000000370c057c24 */ /* 0x010fe2000f8e02ff */
[----:B------:R-:W-:-:S05]  /*14e70*/  IADD3 R12, P6, PT, R26, R10, RZ ;  /* 0x0000000a1a0c7210 */ /* 0x000fca0007fde0ff */
[----:B------:R0:W-:Y:S04]  /*14e80*/  STL [R1+0x780], R12 ;  /* 0x0007800c01007387 */ /* 0x0001e80000100800 */
[----:B------:R1:W-:Y:S01]  /*14e90*/  STL [R1+0x75c], R4 ;  /* 0x00075c0401007387 */ /* 0x0003e20000100800 */
[----:B0-----:R-:W-:-:S05]  /*14ea0*/  IADD3 R12, P4, PT, R27, R10, RZ ;  /* 0x0000000a1b0c7210 */ /* 0x001fca0007f9e0ff */
[----:B------:R0:W-:Y:S01]  /*14eb0*/  STL [R1+0x7a0], R12 ;  /* 0x0007a00c01007387 */ /* 0x0001e20000100800 */
[----:B-1----:R-:W-:Y:S01]  /*14ec0*/  IMAD R4, R2, UR57, RZ ;  /* 0x0000003902047c24 */ /* 0x002fe2000f8e02ff */
[----:B------:R-:W-:Y:S02]  /*14ed0*/  LEA.HI.X.SX32 R2, R26, R7, 0x1, P6 ;  /* 0x000000071a027211 */ /* 0x000fe400030f0eff */
[----:B------:R-:W-:Y:S01]  /*14ee0*/  STL [R1+0xe88], R26 ;  /* 0x000e881a01007387 */ /* 0x000fe20000100800 */
[----:B0-----:R-:W-:-:S03]  /*14ef0*/  IADD3 R12, P6, PT, R28, R10, RZ ;  /* 0x0000000a1c0c7210 */ /* 0x001fc60007fde0ff */
[----:B------:R0:W-:Y:S04]  /*14f00*/  STL [R1+0x77c], R2 ;  /* 0x00077c0201007387 */ /* 0x0001e80000100800 */
[----:B------:R-:W-:Y:S01]  /*14f10*/  STL [R1+0xe8c], R27 ;  /* 0x000e8c1b01007387 */ /* 0x000fe20000100800 */
[----:B0-----:R-:W-:-:S03]  /*14f20*/  LEA.HI.X.SX32 R2, R27, R7, 0x1, P4 ;  /* 0x000000071b027211 */ /* 0x001fc600020f0eff */
[----:B------:R0:W-:Y:S04]  /*14f30*/  STL [R1+0x7c0], R12 ;  /* 0x0007c00c01007387 */ /* 0x0001e80000100800 */
[----:B------:R1:W-:Y:S01]  /*14f40*/  STL [R1+0x79c], R2 ;  /* 0x00079c0201007387 */ /* 0x0003e20000100800 */
[----:B0-----:R-:W-:Y:S02]  /*14f50*/  IADD3 R12, P4, PT, R29, R10, RZ ;  /* 0x0000000a1d0c7210 */ /* 0x001fe40007f9e0ff */
[----:B-1----:R-:W-:-:S03]  /*14f60*/  LEA.HI.X.SX32 R2, R28, R7, 0x1, P6 ;  /* 0x000000071c027211 */ /* 0x002fc600030f0eff */
[----:B------:R0:W-:Y:S01]  /*14f70*/  STL [R1+0x7e0], R12 ;  /* 0x0007e00c01007387 */ /* 0x0001e20000100800 */
[----:B------:R-:W-:-:S03]  /*14f80*/  IADD3 R27, P6, PT, R32, R10, RZ ;  /* 0x0000000a201b7210 */ /* 0x000fc60007fde0ff */
[----:B------:R1:W-:Y:S01]  /*14f90*/  STL [R1+0x7bc], R2 ;  /* 0x0007bc0201007387 */ /* 0x0003e20000100800 */
[----:B0-----:R-:W-:Y:S02]  /*14fa0*/  LEA.HI.X.SX32 R12, R29, R7, 0x1, P4 ;  /* 0x000000071d0c7211 */ /* 0x001fe400020f0eff */
[----:B-1----:R-:W-:-:S03]  /*14fb0*/  IADD3 R2, P4, PT, R31, R10, RZ ;  /* 0x0000000a1f027210 */ /* 0x002fc60007f9e0ff */
[----:B------:R0:W-:Y:S04]  /*14fc0*/  STL [R1+0x7dc], R12 ;  /* 0x0007dc0c01007387 */ /* 0x0001e80000100800 */
[----:B------:R-:W-:Y:S04]  /*14fd0*/  STL [R1+0x800], R27 ;  /* 0x0008001b01007387 */ /* 0x000fe80000100800 */
[----:B------:R1:W-:Y:S01]  /*14fe0*/  STL [R1+0x820], R2 ;  /* 0x0008200201007387 */ /* 0x0003e20000100800 */
[----:B0-----:R-:W-:Y:S02]  /*14ff0*/  LEA.HI.X.SX32 R12, R32, R7, 0x1, P6 ;  /* 0x00000007200c7211 */ /* 0x001fe400030f0eff */
[----:B------:R-:W-:-:S02]  /*15000*/  IADD3 R26, P6, PT, R30, R10, RZ ;  /* 0x0000000a1e1a7210 */ /* 0x000fc40007fde0ff */
[----:B-1----:R-:W-:Y:S01]  /*15010*/  LEA.HI.X.SX32 R2, R31, R7, 0x1, P4 ;  /* 0x000000071f027211 */ /* 0x002fe200020f0eff */
[----:B------:R-:W-:Y:S01]  /*15020*/  STL [R1+0x7fc], R12 ;  /* 0x0007fc0c01007387 */ /* 0x000fe20000100800 */
[----:B------:R-:W-:-:S03]  /*15030*/  IADD3 R25, P4, PT, R16, R10, RZ ;  /* 0x0000000a10197210 */ /* 0x000fc60007f9e0ff */
[----:B------:R0:W-:Y:S04]  /*15040*/  STL [R1+0x81c], R2 ;  /* 0x00081c0201007387 */ /* 0x0001e80000100800 */
[----:B------:R-:W4:Y:S01]  /*15050*/  LDL.LU R11, [R1+0x1050] ;  /* 0x00105000010b7983 */ /* 0x000f220000300800 */
[----:B0-----:R-:W-:-:S03]  /*15060*/  LEA.HI.X.SX32 R2, R30, R7, 0x1, P6 ;  /* 0x000000071e027211 */ /* 0x001fc600030f0eff */
[----:B------:R-:W-:Y:S01]  /*15070*/  STL [R1+0x840], R26 ;  /* 0x0008401a01007387 */ /* 0x000fe20000100800 */
[----:B------:R-:W-:-:S03]  /*15080*/  IADD3 R23, P6, PT, R15, R10, RZ ;  /* 0x0000000a0f177210 */ /* 0x000fc60007fde0ff */
[----:B------:R-:W-:Y:S04]  /*15090*/  STL [R1+0x860], R25 ;  /* 0x0008601901007387 */ /* 0x000fe80000100800 */
[----:B------:R0:W-:Y:S01]  /*150a0*/  STL [R1+0x83c], R2 ;  /* 0x00083c0201007387 */ /* 0x0001e20000100800 */
[-C--:B------:R-:W-:Y:S02]  /*150b0*/  LEA.HI.X.SX32 R24, R15, R7.reuse, 0x1, P6 ;  /* 0x000000070f187211 */ /* 0x080fe400030f0eff */
[----:B0-----:R-:W-:Y:S02]  /*150c0*/  LEA.HI.X.SX32 R2, R16, R7, 0x1, P4 ;  /* 0x0000000710027211 */ /* 0x001fe400020f0eff */
[----:B------:R-:W-:Y:S01]  /*150d0*/  IADD3 R21, P4, PT, R6, R10, RZ ;  /* 0x0000000a06157210 */ /* 0x000fe20007f9e0ff */
[----:B------:R-:W-:-:S02]  /*150e0*/  IMAD R16, R14, UR65, RZ ;  /* 0x000000410e107c24 */ /* 0x000fc4000f8e02ff */
[----:B------:R0:W-:Y:S01]  /*150f0*/  STL [R1+0x85c], R2 ;  /* 0x00085c0201007387 */ /* 0x0001e20000100800 */
[----:B------:R-:W-:-:S03]  /*15100*/  LEA.HI.X.SX32 R22, R6, R7, 0x1, P4 ;  /* 0x0000000706167211 */ /* 0x000fc600020f0eff */
[----:B------:R-:W4:Y:S01]  /*15110*/  LDL.LU R14, [R1+0x104c] ;  /* 0x00104c00010e7983 */ /* 0x000f220000300800 */
[----:B------:R-:W-:-:S03]  /*15120*/  IMAD R6, R93, UR67, RZ ;  /* 0x000000435d067c24 */ /* 0x000fc6000f8e02ff */
[----:B------:R-:W-:Y:S04]  /*15130*/  STL [R1+0x880], R23 ;  /* 0x0008801701007387 */ /* 0x000fe80000100800 */
[----:B------:R-:W-:Y:S04]  /*15140*/  STL [R1+0x8a0], R21 ;  /* 0x0008a01501007387 */ /* 0x000fe80000100800 */
[----:B------:R-:W-:Y:S04]  /*15150*/  STL [R1+0x87c], R24 ;  /* 0x00087c1801007387 */ /* 0x000fe80000100800 */
[----:B------:R-:W4:Y:S01]  /*15160*/  LDL.LU R93, [R1+0x1048] ;  /* 0x00104800015d7983 */ /* 0x000f220000300800 */
[----:B---3--:R-:W-:Y:S01]  /*15170*/  IMAD R19, R84, UR59, RZ ;  /* 0x0000003b54137c24 */ /* 0x008fe2000f8e02ff */
[-C--:B------:R-:W-:Y:S01]  /*15180*/  IADD3 R54, P6, PT, R5, R10.reuse, RZ ;  /* 0x0000000a05367210 */ /* 0x080fe20007fde0ff */
[----:B--2---:R-:W-:Y:S01]  /*15190*/  IMAD R18, R92, UR61, RZ ;  /* 0x0000003d5c127c24 */ /* 0x004fe2000f8e02ff */
[----:B------:R-:W-:-:S02]  /*151a0*/  IADD3 R58, P4, PT, R4, R10, RZ ;  /* 0x0000000a043a7210 */ /* 0x000fc40007f9e0ff */
[-C--:B------:R-:W-:Y:S01]  /*151b0*/  LEA.HI.X.SX32 R20, R5, R7.reuse, 0x1, P6 ;  /* 0x0000000705147211 */ /* 0x080fe200030f0eff */
[----:B------:R-:W-:Y:S01]  /*151c0*/  STL [R1+0x8c0], R54 ;  /* 0x0008c03601007387 */ /* 0x000fe20000100800 */
[CC--:B------:R-:W-:Y:S02]  /*151d0*/  IADD3 R55, P6, PT, R19.reuse, R10.reuse, RZ ;  /* 0x0000000a13377210 */ /* 0x0c0fe40007fde0ff */
[-C--:B------:R-:W-:Y:S01]  /*151e0*/  LEA.HI.X.SX32 R56, R4, R7.reuse, 0x1, P4 ;  /* 0x0000000704387211 */ /* 0x080fe200020f0eff */
[----:B------:R-:W-:Y:S01]  /*151f0*/  STL [R1+0x89c], R22 ;  /* 0x00089c1601007387 */ /* 0x000fe20000100800 */
[-C--:B------:R-:W-:Y:S01]  /*15200*/  IADD3 R59, P4, PT, R18, R10.reuse, RZ ;  /* 0x0000000a123b7210 */ /* 0x080fe20007f9e0ff */
[----:B------:R-:W-:Y:S01]  /*15210*/  IMAD R4, R8, UR69, RZ ;  /* 0x0000004508047c24 */ /* 0x000fe2000f8e02ff */
[----:B------:R-:W-:Y:S01]  /*15220*/  LEA.HI.X.SX32 R60, R19, R7, 0x1, P6 ;  /* 0x00000007133c7211 */ /* 0x000fe200030f0eff */
[----:B------:R-:W-:Y:S01]  /*15230*/  STL [R1+0x8e0], R58 ;  /* 0x0008e03a01007387 */ /* 0x000fe20000100800 */
[----:B------:R-:W-:-:S03]  /*15240*/  IADD3 R88, P6, PT, R17, R10, RZ ;  /* 0x0000000a11587210 */ /* 0x000fc60007fde0ff */
[----:B------:R-:W-:Y:S01]  /*15250*/  STL [R1+0x8bc], R20 ;  /* 0x0008bc1401007387 */ /* 0x000fe20000100800 */
[----:B------:R-:W-:-:S03]  /*15260*/  LEA.HI.X.SX32 R57, R18, R7, 0x1, P4 ;  /* 0x0000000712397211 */ /* 0x000fc600020f0eff */
[----:B------:R-:W2:Y:S01]  /*15270*/  LDL.LU R8, [R1+0x1044] ;  /* 0x0010440001087983 */ /* 0x000ea20000300800 */
[----:B------:R-:W-:-:S03]  /*15280*/  IADD3 R78, P4, PT, R16, R10, RZ ;  /* 0x0000000a104e7210 */ /* 0x000fc60007f9e0ff */
[----:B------:R-:W-:Y:S01]  /*15290*/  STL [R1+0x900], R55 ;  /* 0x0009003701007387 */ /* 0x000fe20000100800 */
[----:B------:R-:W-:-:S03]  /*152a0*/  LEA.HI.X.SX32 R91, R17, R7, 0x1, P6 ;  /* 0x00000007115b7211 */ /* 0x000fc600030f0eff */
[----:B------:R-:W-:Y:S01]  /*152b0*/  STL [R1+0x8dc], R56 ;  /* 0x0008dc3801007387 */ /* 0x000fe20000100800 */
[----:B------:R-:W-:-:S03]  /*152c0*/  IADD3 R69, P6, PT, R6, R10, RZ ;  /* 0x0000000a06457210 */ /* 0x000fc60007fde0ff */
[----:B------:R-:W-:Y:S01]  /*152d0*/  STL [R1+0x920], R59 ;  /* 0x0009203b01007387 */ /* 0x000fe20000100800 */
[----:B------:R-:W-:-:S03]  /*152e0*/  LEA.HI.X.SX32 R84, R16, R7, 0x1, P4 ;  /* 0x0000000710547211 */ /* 0x000fc600020f0eff */
[----:B------:R-:W-:Y:S01]  /*152f0*/  STL [R1+0x8fc], R60 ;  /* 0x0008fc3c01007387 */ /* 0x000fe20000100800 */
[-C--:B------:R-:W-:Y:S02]  /*15300*/  IADD3 R66, P4, PT, R4, R10.reuse, RZ ;  /* 0x0000000a04427210 */ /* 0x080fe40007f9e0ff */
[-C--:B------:R-:W-:Y:S02]  /*15310*/  LEA.HI.X.SX32 R74, R6, R7.reuse, 0x1, P6 ;  /* 0x00000007064a7211 */ /* 0x080fe400030f0eff */
[----:B------:R-:W-:Y:S01]  /*15320*/  LEA.HI.X.SX32 R68, R4, R7, 0x1, P4 ;  /* 0x0000000704447211 */ /* 0x000fe200020f0eff */
[----:B----4-:R-:W-:Y:S02]  /*15330*/  IMAD R4, R14, UR12, RZ ;  /* 0x0000000c0e047c24 */ /* 0x010fe4000f8e02ff */
[----:B------:R-:W-:Y:S02]  /*15340*/  IMAD R5, R93, UR12, RZ ;  /* 0x0000000c5d057c24 */ /* 0x000fe4000f8e02ff */
[----:B------:R-:W3:Y:S04]  /*15350*/  LDL.LU R93, [R1+0x1040] ;  /* 0x00104000015d7983 */ /* 0x000ee80000300800 */
        /* <DEDUP_REMOVED lines=8> */
[----:B------:R-:W4:Y:S01]  /*153e0*/  LDL.LU R14, [R1+0x103c] ;  /* 0x00103c00010e7983 */ /* 0x000f220000300800 */
        /* <DEDUP_REMOVED lines=8> */
[----:B------:R-:W-:Y:S01]  /*15470*/  IADD3 R13, P4, PT, R5, R10, RZ ;  /* 0x0000000a050d7210 */ /* 0x000fe20007f9e0ff */
[----:B------:R-:W-:Y:S02]  /*15480*/  IMAD R6, R11, UR12, RZ ;  /* 0x0000000c0b067c24 */ /* 0x000fe4000f8e02ff */
[----:B------:R-:W-:Y:S01]  /*15490*/  STL [R1+0x1c8], R8 ;  /* 0x0001c80801007387 */ /* 0x000fe20000100800 */
[----:B0-----:R-:W-:-:S03]  /*154a0*/  LEA.HI.X.SX32 R2, R90, R7, 0x1, P6 ;  /* 0x000000075a027211 */ /* 0x001fc600030f0eff */
[----:B------:R-:W-:Y:S01]  /*154b0*/  STL [R1+0x1a4], R18 ;  /* 0x0001a41201007387 */ /* 0x000fe20000100800 */
[----:B------:R-:W-:-:S03]  /*154c0*/  IADD3 R12, P6, PT, R15, R10, RZ ;  /* 0x0000000a0f0c7210 */ /* 0x000fc60007fde0ff */
[----:B------:R-:W2:Y:S01]  /*154d0*/  LDL.LU R11, [R1+0x1038] ;  /* 0x00103800010b7983 */ /* 0x000ea20000300800 */
[----:B------:R-:W-:-:S03]  /*154e0*/  LEA.HI.X.SX32 R61, R5, R7, 0x1, P4 ;  /* 0x00000007053d7211 */ /* 0x000fc600020f0eff */
[----:B------:R-:W-:Y:S01]  /*154f0*/  STL [R1+0x1e8], R0 ;  /* 0x0001e80001007387 */ /* 0x000fe20000100800 */
[----:B------:R-:W-:-:S03]  /*15500*/  IADD3 R92, P4, PT, R4, R10, RZ ;  /* 0x0000000a045c7210 */ /* 0x000fc60007f9e0ff */
[----:B------:R-:W-:Y:S04]  /*15510*/  STL [R1+0x1c4], R9 ;  /* 0x0001c40901007387 */ /* 0x000fe80000100800 */
[----:B------:R-:W-:Y:S04]  /*15520*/  STL [R1+0x208], R13 ;  /* 0x0002080d01007387 */ /* 0x000fe80000100800 */
[----:B------:R-:W2:Y:S04]  /*15530*/  LDL R5, [R1+0x198] ;  /* 0x0001980001057983 */ /* 0x000ea80000100800 */
[----:B------:R-:W-:Y:S04]  /*15540*/  STL [R1+0x1e4], R2 ;  /* 0x0001e40201007387 */ /* 0x000fe80000100800 */
[----:B------:R-:W-:Y:S04]  /*15550*/  STL [R1+0x228], R12 ;  /* 0x0002280c01007387 */ /* 0x000fe80000100800 */
[----:B------:R-:W-:Y:S04]  /*15560*/  STL [R1+0x204], R61 ;  /* 0x0002043d01007387 */ /* 0x000fe80000100800 */
[----:B------:R-:W-:Y:S01]  /*15570*/  STL [R1+0x268], R92 ;  /* 0x0002685c01007387 */ /* 0x000fe20000100800 */
[----:B---3--:R-:W-:Y:S01]  /*15580*/  IMAD.MOV R16, RZ, RZ, -R93 ;  /* 0x000000ffff107224 */ /* 0x008fe200078e0a5d */
[----:B------:R-:W-:-:S02]  /*15590*/  LEA.HI.X.SX32 R93, R15, R7, 0x1, P6 ;  /* 0x000000070f5d7211 */ /* 0x000fc400030f0eff */
[----:B----4-:R-:W-:Y:S02]  /*155a0*/  ISETP.GE.AND P6, PT, R14, RZ, PT ;  /* 0x000000ff0e00720c */ /* 0x010fe40003fc6270 */
[----:B------:R-:W-:Y:S02]  /*155b0*/  LEA.HI.X.SX32 R14, R4, R7, 0x1, P4 ;  /* 0x00000007040e7211 */ /* 0x000fe400020f0eff */
[----:B------:R-:W2:Y:S01]  /*155c0*/  LDL.LU R4, [R1+0x98] ;  /* 0x0000980001047983 */ /* 0x000ea20000300800 */
[----:B------:R-:W-:-:S03]  /*155d0*/  IADD3 R15, P4, PT, R6, R10, RZ ;  /* 0x0000000a060f7210 */ /* 0x000fc60007f9e0ff */
[----:B------:R-:W-:Y:S01]  /*155e0*/  STL [R1+0x224], R93 ;  /* 0x0002245d01007387 */ /* 0x000fe20000100800 */
[----:B------:R-:W-:-:S03]  /*155f0*/  LEA.HI.X.SX32 R6, R6, R7, 0x1, P4 ;  /* 0x0000000706067211 */ /* 0x000fc600020f0eff */
[----:B------:R-:W-:Y:S01]  /*15600*/  STL [R1+0x264], R14 ;  /* 0x0002640e01007387 */ /* 0x000fe20000100800 */
[----:B--2---:R-:W-:Y:S02]  /*15610*/  IMAD R16, R11, R16, R4 ;  /* 0x000000100b107224 */ /* 0x004fe400078e0204 */
[----:B------:R-:W0:Y:S03]  /*15620*/  LDC R4, c[0x0][0x3a0] ;  /* 0x0000e800ff047b82 */ /* 0x000e260000000800 */
[----:B------:R-:W-:Y:S04]  /*15630*/  STL [R1+0xd08], R16 ;  /* 0x000d081001007387 */ /* 0x000fe80000100800 */
[----:B------:R-:W-:Y:S01]  /*15640*/  STL [R1+0x288], R15 ;  /* 0x0002880f01007387 */ /* 0x000fe20000100800 */
[----:B0-----:R-:W-:-:S05]  /*15650*/  VIADD R4, R4, 0xffffffc0 ;  /* 0xffffffc004047836 */ /* 0x001fca0000000000 */
[----:B------:R-:W-:Y:S02]  /*15660*/  ISETP.GE.U32.AND P4, PT, R4, 0x7fffff81, PT ;  /* 0x7fffff810400780c */ /* 0x000fe40003f86070 */
[----:B------:R-:W2:Y:S02]  /*15670*/  LDL R4, [R1+0x194] ;  /* 0x0001940001047983 */ /* 0x000ea40000100800 */
[----:B--2---:R-:W-:-:S04]  /*15680*/  @P0 LOP3.LUT R5, R5, R4, RZ, 0x3c, !PT ;  /* 0x0000000405050212 */ /* 0x004fc800078e3cff */
[----:B------:R-:W-:-:S04]  /*15690*/  @P0 LOP3.LUT R4, R5, R4, RZ, 0x3c, !PT ;  /* 0x0000000405040212 */ /* 0x000fc800078e3cff */
[----:B------:R-:W-:-:S05]  /*156a0*/  @P0 LOP3.LUT R5, R5, R4, RZ, 0x3c, !PT ;  /* 0x0000000405050212 */ /* 0x000fca00078e3cff */
[----:B------:R-:W2:Y:S04]  /*156b0*/  @P0 LDG.E.U8 R3, desc[UR22][R4.64] ;  /* 0x0000001604030981 */ /* 0x000ea8000c1e1100 */
[----:B------:R-:W-:Y:S04]  /*156c0*/  STL [R1+0x284], R6 ;  /* 0x0002840601007387 */ /* 0x000fe80000100800 */
[----:B--2---:R0:W-:Y:S04]  /*156d0*/  STL [R1+0x604], R3 ;  /* 0x0006040301007387 */ /* 0x0041e80000100800 */
[----:B0-----:R-:W2:Y:S04]  /*156e0*/  LDL.LU R3, [R1+0x1034] ;  /* 0x0010340001037983 */ /* 0x001ea80000300800 */
[----:B------:R-:W3:Y:S04]  /*156f0*/  LDL R4, [R1+0x1b4] ;  /* 0x0001b40001047983 */ /* 0x000ee80000100800 */
[----:B------:R-:W3:Y:S01]  /*15700*/  LDL R5, [R1+0x1b8] ;  /* 0x0001b80001057983 */ /* 0x000ee20000100800 */
[----:B------:R-:W-:-:S02]  /*15710*/  PRMT R89, RZ, 0x7610, R89 ;  /* 0x00007610ff597816 */ /* 0x000fc40000000059 */
[----:B---3--:R-:W-:-:S04]  /*15720*/  @P0 LOP3.LUT R5, R5, R4, RZ, 0x3c, !PT ;  /* 0x0000000405050212 */ /* 0x008fc800078e3cff */
[----:B------:R-:W-:-:S04]  /*15730*/  @P0 LOP3.LUT R4, R5, R4, RZ, 0x3c, !PT ;  /* 0x0000000405040212 */ /* 0x000fc800078e3cff */
[----:B------:R-:W-:-:S05]  /*15740*/  @P0 LOP3.LUT R5, R5, R4, RZ, 0x3c, !PT ;  /* 0x0000000405050212 */ /* 0x000fca00078e3cff */
[----:B------:R-:W3:Y:S04]  /*15750*/  @P0 LDG.E.U8 R89, desc[UR22][R4.64] ;  /* 0x0000001604590981 */ /* 0x000ee8000c1e1100 */
[----:B---3--:R0:W-:Y:S04]  /*15760*/  STL [R1+0x258], R89 ;  /* 0x0002585901007387 */ /* 0x0081e80000100800 */
[----:B0-----:R-:W3:Y:S04]  /*15770*/  LDL.LU R89, [R1+0x1030] ;  /* 0x0010300001597983 */ /* 0x001ee80000300800 */
[----:B------:R-:W4:Y:S04]  /*15780*/  LDL R4, [R1+0x1d4] ;  /* 0x0001d40001047983 */ /* 0x000f280000100800 */
[----:B------:R-:W4:Y:S01]  /*15790*/  LDL R5, [R1+0x1d8] ;  /* 0x0001d80001057983 */ /* 0x000f220000100800 */
[----:B--2---:R-:W-:-:S02]  /*157a0*/  PRMT R3, RZ, 0x7610, R3 ;  /* 0x00007610ff037816 */ /* 0x004fc40000000003 */
[----:B----4-:R-:W-:-:S04]  /*157b0*/  @P0 LOP3.LUT R5, R5, R4, RZ, 0x3c, !PT ;  /* 0x0000000405050212 */ /* 0x010fc800078e3cff */
[----:B------:R-:W-:-:S04]  /*157c0*/  @P0 LOP3.LUT R4, R5, R4, RZ, 0x3c, !PT ;  /* 0x0000000405040212 */ /* 0x000fc800078e3cff */
[----:B------:R-:W-:-:S05]  /*157d0*/  @P0 LOP3.LUT R5, R5, R4, RZ, 0x3c, !PT ;  /* 0x0000000405050212 */ /* 0x000fca00078e3cff */
[----:B------:R-:W2:Y:S04]  /*157e0*/  @P0 LDG.E.U8 R3, desc[UR22][R4.64] ;  /* 0x0000001604030981 */ /* 0x000ea8000c1e1100 */
[----:B--2---:R0:W-:Y:S04]  /*157f0*/  STL [R1+0x254], R3 ;  /* 0x0002540301007387 */ /* 0x0041e80000100800 */
[----:B0-----:R-:W2:Y:S04]  /*15800*/  LDL.LU R3, [R1+0x102c] ;  /* 0x00102c0001037983 */ /* 0x001ea80000300800 */
[----:B------:R-:W4:Y:S04]  /*15810*/  LDL R4, [R1+0x1f4] ;  /* 0x0001f40001047983 */ /* 0x000f280000100800 */
[----:B------:R-:W4:Y:S01]  /*15820*/  LDL R5, [R1+0x1f8] ;  /* 0x0001f80001057983 */ /* 0x000f220000100800 */
[----:B---3--:R-:W-:-:S02]  /*15830*/  PRMT R89, RZ, 0x7610, R89 ;  /* 0x00007610ff597816 */ /* 0x008fc40000000059 */
[----:B----4-:R-:W-:-:S04]  /*15840*/  @P0 LOP3.LUT R5, R5, R4, RZ, 0x3c, !PT ;  /* 0x0000000405050212 */ /* 0x010fc800078e3cff */
        /* <DEDUP_REMOVED lines=493> */
[----:B------:R-:W-:-:S02]  /*17720*/  PRMT R16, RZ, 0x7610, R16 ;  /* 0x00007610ff107816 */ /* 0x000fc40000000010 */
[----:B----4-:R-:W-:-:S04]  /*17730*/  @P0 LOP3.LUT R5, R5, R4, RZ, 0x3c, !PT ;  /* 0x0000000405050212 */ /* 0x010fc800078e3cff */
[----:B------:R-:W-:-:S04]  /*17740*/  @P0 LOP3.LUT R4, R5, R4, RZ, 0x3c, !PT ;  /* 0x0000000405040212 */ /* 0x000fc800078e3cff */
[----:B------:R-:W-:-:S05]  /*17750*/  @P0 LOP3.LUT R5, R5, R4, RZ, 0x3c, !PT ;  /* 0x0000000405050212 */ /* 0x000fca00078e3cff */
[----:B------:R0:W4:Y:S04]  /*17760*/  @P0 LDG.E.U8 R16, desc[UR22][R4.64] ;  /* 0x0000001604100981 */ /* 0x000128000c1e1100 */
[----:B------:R-:W0:Y:S04]  /*17770*/  LDL R4, [R1+0x914] ;  /* 0x0009140001047983 */ /* 0x000e280000100800 */
[----:B------:R-:W0:Y:S01]  /*17780*/  LDL R5, [R1+0x918] ;  /* 0x0009180001057983 */ /* 0x000e220000100800 */
[----:B--2---:R-:W-:Y:S02]  /*17790*/  PRMT R3, RZ, 0x7610, R3 ;  /* 0x00007610ff037816 */ /* 0x004fe40000000003 */
[----:B0-----:R-:W-:-:S04]  /*177a0*/  @P0 LOP3.LUT R5, R5, R4, RZ, 0x3c, !PT ;  /* 0x0000000405050212 */ /* 0x001fc800078e3cff */
[----:B------:R-:W-:-:S04]  /*177b0*/  @P0 LOP3.LUT R4, R5, R4, RZ, 0x3c, !PT ;  /* 0x0000000405040212 */ /* 0x000fc800078e3cff */
[----:B------:R-:W-:-:S05]  /*177c0*/  @P0 LOP3.LUT R5, R5, R4, RZ, 0x3c, !PT ;  /* 0x0000000405050212 */ /* 0x000fca00078e3cff */
[----:B------:R-:W2:Y:S04]  /*177d0*/  @P0 LDG.E.U8 R3, desc[UR22][R4.64] ;  /* 0x0000001604030981 */ /* 0x000ea8000c1e1100 */
[----:B----4-:R0:W-:Y:S04]  /*177e0*/  STL [R1+0x38], R16 ;  /* 0x0000381001007387 */ /* 0x0101e80000100800 */
[----:B0-----:R-:W4:Y:S04]  /*177f0*/  LDL R16, [R1+0x260] ;  /* 0x0002600001107983 */ /* 0x001f280000100800 */
[----:B--2---:R0:W-:Y:S04]  /*17800*/  STL [R1+0x34], R3 ;  /* 0x0000340301007387 */ /* 0x0041e80000100800 */
[----:B0-----:R-:W2:Y:S04]  /*17810*/  LDL.LU R3, [R1+0xf4c] ;  /* 0x000f4c0001037983 */ /* 0x001ea80000300800 */
[----:B------:R-:W2:Y:S04]  /*17820*/  LDL R4, [R1+0x934] ;  /* 0x0009340001047983 */ /* 0x000ea80000100800 */
[----:B------:R-:W2:Y:S01]  /*17830*/  LDL R5, [R1+0x938] ;  /* 0x0009380001057983 */ /* 0x000ea20000100800 */
[----:B---3--:R-:W-:-:S02]  /*17840*/  PRMT R89, RZ, 0x7610, R89 ;  /* 0x00007610ff597816 */ /* 0x008fc40000000059 */
[----:B--2---:R-:W-:-:S04]  /*17850*/  @P0 LOP3.LUT R5, R5, R4, RZ, 0x3c, !PT ;  /* 0x0000000405050212 */ /* 0x004fc800078e3cff */
[----:B------:R-:W-:-:S04]  /*17860*/  @P0 LOP3.LUT R4, R5, R4, RZ, 0x3c, !PT ;  /* 0x0000000405040212 */ /* 0x000fc800078e3cff */
[----:B------:R-:W-:-:S05]  /*17870*/  @P0 LOP3.LUT R5, R5, R4, RZ, 0x3c, !PT ;  /* 0x0000000405050212 */ /* 0x000fca00078e3cff */
[----:B------:R-:W2:Y:S04]  /*17880*/  @P0 LDG.E.U8 R89, desc[UR22][R4.64] ;  /* 0x0000001604590981 */ /* 0x000ea8000c1e1100 */
        /* <DEDUP_REMOVED lines=11> */
[----:B------:R-:W3:Y:S04]  /*17940*/  LDL R4, [R1+0x964] ;  /* 0x0009640001047983 */ /* 0x000ee80000100800 */
[----:B------:R-:W3:Y:S01]  /*17950*/  LDL R5, [R1+0x968] ;  /* 0x0009680001057983 */ /* 0x000ee20000100800 */
[----:B--2---:R-:W-:-:S02]  /*17960*/  PRMT R89, RZ, 0x7610, R89 ;  /* 0x00007610ff597816 */ /* 0x004fc40000000059 */
[----:B---3--:R-:W-:-:S04]  /*17970*/  @P0 LOP3.LUT R5, R5, R4, RZ, 0x3c, !PT ;  /* 0x0000000405050212 */ /* 0x008fc800078e3cff */
        /* <DEDUP_REMOVED lines=56> */
[----:B------:R-:W2:Y:S01]  /*17d00*/  @P0 LDG.E.U8 R89, desc[UR22][R4.64] ;  /* 0x0000001604590981 */ /* 0x000ea2000c1e1100 */
[----:B------:R-:W-:-:S03]  /*17d10*/  PRMT R3, RZ, 0x7610, R3 ;  /* 0x00007610ff037816 */ /* 0x000fc60000000003 */
[----:B--2---:R0:W-:Y:S04]  /*17d20*/  STL [R1+0xc], R89 ;  /* 0x00000c5901007387 */ /* 0x0041e80000100800 */
[----:B0-----:R-:W2:Y:S04]  /*17d30*/  LDL.LU R89, [R1+0xf28] ;  /* 0x000f280001597983 */ /* 0x001ea80000300800 */
[----:B------:R-:W3:Y:S01]  /*17d40*/  LDL R5, [R1+0x25c] ;  /* 0x00025c0001057983 */ /* 0x000ee20000100800 */
[----:B----4-:R-:W-:-:S03]  /*17d50*/  @P0 IMAD.MOV.U32 R4, RZ, RZ, R16 ;  /* 0x000000ffff040224 */ /* 0x010fc600078e0010 */
[----:B------:R-:W4:Y:S01]  /*17d60*/  LDL R16, [R1+0x33c] ;  /* 0x00033c0001107983 */ /* 0x000f220000100800 */
[----:B--2---:R-:W-:-:S03]  /*17d70*/  PRMT R89, RZ, 0x7610, R89 ;  /* 0x00007610ff597816 */ /* 0x004fc60000000059 */
[----:B---3--:R0:W2:Y:S02]  /*17d80*/  @P0 LDG.E.U8 R3, desc[UR22][R4.64] ;  /* 0x0000001604030981 */ /* 0x0080a4000c1e1100 */
[----:B0-----:R-:W-:Y:S02]  /*17d90*/  @P0 IMAD.MOV.U32 R4, RZ, RZ, R86 ;  /* 0x000000ffff040224 */ /* 0x001fe400078e0056 */
[----:B------:R-:W-:-:S05]  /*17da0*/  @P0 IMAD.MOV.U32 R5, RZ, RZ, R87 ;  /* 0x000000ffff050224 */ /* 0x000fca00078e0057 */
[----:B------:R-:W3:Y:S04]  /*17db0*/  @P0 LDG.E.U8 R89, desc[UR22][R4.64] ;  /* 0x0000001604590981 */ /* 0x000ee8000c1e1100 */
[----:B--2---:R0:W-:Y:S04]  /*17dc0*/  STL [R1+0xdc0], R3 ;  /* 0x000dc00301007387 */ /* 0x0041e80000100800 */
[----:B0-----:R-:W2:Y:S04]  /*17dd0*/  LDL R3, [R1+0x300] ;  /* 0x0003000001037983 */ /* 0x001ea80000100800 */
[----:B------:R-:W2:Y:S04]  /*17de0*/  LDL.LU R87, [R1+0xf24] ;  /* 0x000f240001577983 */ /* 0x000ea80000300800 */
[----:B------:R-:W2:Y:S04]  /*17df0*/  LDL.LU R86, [R1+0xf20] ;  /* 0x000f200001567983 */ /* 0x000ea80000300800 */
[----:B---3--:R0:W-:Y:S04]  /*17e00*/  STL [R1], R89 ;  /* 0x0000005901007387 */ /* 0x0081e80000100800 */
[----:B0-----:R-:W3:Y:S04]  /*17e10*/  LDL.LU R89, [R1+0xf1c] ;  /* 0x000f1c0001597983 */ /* 0x001ee80000300800 */
[----:B------:R-:W2:Y:S04]  /*17e20*/  LDL R4, [R1+0x29c] ;  /* 0x00029c0001047983 */ /* 0x000ea80000100800 */
[----:B------:R-:W2:Y:S01]  /*17e30*/  LDL R5, [R1+0x2a0] ;  /* 0x0002a00001057983 */ /* 0x000ea20000100800 */
[----:B------:R-:W-:-:S02]  /*17e40*/  PRMT R90, RZ, 0x7610, R90 ;  /* 0x00007610ff5a7816 */ /* 0x000fc4000000005a */
[----:B--2---:R-:W-:-:S04]  /*17e50*/  @P0 LOP3.LUT R5, R5, R4, RZ, 0x3c, !PT ;  /* 0x0000000405050212 */ /* 0x004fc800078e3cff */
[----:B------:R-:W-:-:S04]  /*17e60*/  @P0 LOP3.LUT R4, R5, R4, RZ, 0x3c, !PT ;  /* 0x0000000405040212 */ /* 0x000fc800078e3cff */
[----:B------:R-:W-:-:S05]  /*17e70*/  @P0 LOP3.LUT R5, R5, R4, RZ, 0x3c, !PT ;  /* 0x0000000405050212 */ /* 0x000fca00078e3cff */
[----:B------:R0:W2:Y:S04]  /*17e80*/  @P0 LDG.E.U8 R90, desc[UR22][R4.64] ;  /* 0x00000016045a0981 */ /* 0x0000a8000c1e1100 */
[----:B------:R-:W2:Y:S01]  /*17e90*/  LDL R5, [R1+0x2bc] ;  /* 0x0002bc0001057983 */ /* 0x000ea20000100800 */
[----:B---3--:R-:W-:Y:S01]  /*17ea0*/  PRMT R89, RZ, 0x7610, R89 ;  /* 0x00007610ff597816 */ /* 0x008fe20000000059 */
[----:B0-----:R-:W-:Y:S01]  /*17eb0*/  @P0 IMAD.MOV.U32 R4, RZ, RZ, R85 ;  /* 0x000000ffff040224 */ /* 0x001fe200078e0055 */
[----:B------:R-:W-:-:S04]  /*17ec0*/  PRMT R87, RZ, 0x7610, R87 ;  /* 0x00007610ff577816 */ /* 0x000fc80000000057 */
[----:B--2---:R0:W2:Y:S02]  /*17ed0*/  @P0 LDG.E.U8 R89, desc[UR22][R4.64] ;  /* 0x0000001604590981 */ /* 0x0040a4000c1e1100 */
[----:B0-----:R-:W-:Y:S02]  /*17ee0*/  @P0 IMAD.MOV.U32 R4, RZ, RZ, R82 ;  /* 0x000000ffff040224 */ /* 0x001fe400078e0052 */
[----:B------:R-:W-:-:S05]  /*17ef0*/  @P0 IMAD.MOV.U32 R5, RZ, RZ, R83 ;  /* 0x000000ffff050224 */ /* 0x000fca00078e0053 */
[----:B------:R-:W3:Y:S04]  /*17f00*/  @P0 LDG.E.U8 R87, desc[UR22][R4.64] ;  /* 0x0000001604570981 */ /* 0x000ee8000c1e1100 */
[----:B------:R-:W-:Y:S04]  /*17f10*/  STL [R1+0xdc4], R90 ;  /* 0x000dc45a01007387 */ /* 0x000fe80000100800 */
[----:B------:R-:W3:Y:S04]  /*17f20*/  LDL.LU R85, [R1+0xf18] ;  /* 0x000f180001557983 */ /* 0x000ee80000300800 */
[----:B--2---:R0:W-:Y:S04]  /*17f30*/  STL [R1+0xdc8], R89 ;  /* 0x000dc85901007387 */ /* 0x0041e80000100800 */
[----:B0-----:R-:W2:Y:S04]  /*17f40*/  LDL R89, [R1+0x35c] ;  /* 0x00035c0001597983 */ /* 0x001ea80000100800 */
[----:B------:R-:W2:Y:S04]  /*17f50*/  LDL.LU R83, [R1+0xf14] ;  /* 0x000f140001537983 */ /* 0x000ea80000300800 */
[----:B------:R-:W4:Y:S04]  /*17f60*/  LDL.LU R82, [R1+0xf10] ;  /* 0x000f100001527983 */ /* 0x000f280000300800 */
[----:B------:R-:W4:Y:S04]  /*17f70*/  LDL R90, [R1+0x3c0] ;  /* 0x0003c000015a7983 */ /* 0x000f280000100800 */
[----:B------:R-:W4:Y:S04]  /*17f80*/  LDL R5, [R1+0x2fc] ;  /* 0x0002fc0001057983 */ /* 0x000f280000100800 */
[----:B---3--:R0:W-:Y:S04]  /*17f90*/  STL [R1+0xdcc], R87 ;  /* 0x000dcc5701007387 */ /* 0x0081e80000100800 */
[----:B0-----:R-:W3:Y:S01]  /*17fa0*/  LDL R87, [R1+0x31c] ;  /* 0x00031c0001577983 */ /* 0x001ee20000100800 */
[----:B------:R-:W-:Y:S01]  /*17fb0*/  PRMT R86, RZ, 0x7610, R86 ;  /* 0x00007610ff567816 */ /* 0x000fe20000000056 */
[----:B------:R-:W-:Y:S01]  /*17fc0*/  @P0 IMAD.MOV.U32 R4, RZ, RZ, R3 ;  /* 0x000000ffff040224 */ /* 0x000fe200078e0003 */
[----:B------:R-:W-:Y:S01]  /*17fd0*/  PRMT R85, RZ, 0x7610, R85 ;  /* 0x00007610ff557816 */ /* 0x000fe20000000055 */
[----:B------:R-:W3:Y:S01]  /*17fe0*/  LDL R3, [R1+0x3dc] ;  /* 0x0003dc0001037983 */ /* 0x000ee20000100800 */
[----:B--2---:R-:W-:-:S03]  /*17ff0*/  PRMT R83, RZ, 0x7610, R83 ;  /* 0x00007610ff537816 */ /* 0x004fc60000000053 */
[----:B----4-:R0:W2:Y:S02]  /*18000*/  @P0 LDG.E.U8 R86, desc[UR22][R4.64] ;  /* 0x0000001604560981 */ /* 0x0100a4000c1e1100 */
[----:B0-----:R-:W-:Y:S02]  /*18010*/  @P0 IMAD.MOV.U32 R4, RZ, RZ, R81 ;  /* 0x000000ffff040224 */ /* 0x001fe400078e0051 */
[----:B---3--:R-:W-:-:S05]  /*18020*/  @P0 IMAD.MOV.U32 R5, RZ, RZ, R87 ;  /* 0x000000ffff050224 */ /* 0x008fca00078e0057 */
[----:B------:R0:W3:Y:S02]  /*18030*/  @P0 LDG.E.U8 R85, desc[UR22][R4.64] ;  /* 0x0000001604550981 */ /* 0x0000e4000c1e1100 */
[----:B0-----:R-:W-:Y:S02]  /*18040*/  @P0 IMAD.MOV.U32 R4, RZ, RZ, R80 ;  /* 0x000000ffff040224 */ /* 0x001fe400078e0050 */
[----:B------:R-:W-:-:S05]  /*18050*/  @P0 IMAD.MOV.U32 R5, RZ, RZ, R16 ;  /* 0x000000ffff050224 */ /* 0x000fca00078e0010 */
[----:B------:R0:W4:Y:S01]  /*18060*/  @P0 LDG.E.U8 R83, desc[UR22][R4.64] ;  /* 0x0000001604530981 */ /* 0x000122000c1e1100 */
[----:B------:R-:W-:Y:S01]  /*18070*/  PRMT R82, RZ, 0x7610, R82 ;  /* 0x00007610ff527816 */ /* 0x000fe20000000052 */
[----:B0-----:R-:W-:Y:S02]  /*18080*/  @P0 IMAD.MOV.U32 R4, RZ, RZ, R79 ;  /* 0x000000ffff040224 */ /* 0x001fe400078e004f */
[----:B------:R-:W-:-:S05]  /*18090*/  @P0 IMAD.MOV.U32 R5, RZ, RZ, R89 ;  /* 0x000000ffff050224 */ /* 0x000fca00078e0059 */
[----:B------:R0:W4:Y:S04]  /*180a0*/  @P0 LDG.E.U8 R82, desc[UR22][R4.64] ;  /* 0x0000001604520981 */ /* 0x000128000c1e1100 */
[----:B--2---:R-:W-:Y:S04]  /*180b0*/  STL [R1+0xdd0], R86 ;  /* 0x000dd05601007387 */ /* 0x004fe80000100800 */
[----:B------:R-:W2:Y:S04]  /*180c0*/  LDL.LU R81, [R1+0xf0c] ;  /* 0x000f0c0001517983 */ /* 0x000ea80000300800 */
[----:B---3--:R1:W-:Y:S04]  /*180d0*/  STL [R1+0xdd4], R85 ;  /* 0x000dd45501007387 */ /* 0x0083e80000100800 */
[----:B-1----:R-:W3:Y:S04]  /*180e0*/  LDL R85, [R1+0x3bc] ;  /* 0x0003bc0001557983 */ /* 0x002ee80000100800 */
[----:B------:R-:W3:Y:S04]  /*180f0*/  LDL.LU R80, [R1+0xf08] ;  /* 0x000f080001507983 */ /* 0x000ee80000300800 */
[----:B------:R-:W3:Y:S04]  /*18100*/  LDL R86, [R1+0x400] ;  /* 0x0004000001567983 */ /* 0x000ee80000100800 */
[----:B------:R-:W3:Y:S04]  /*18110*/  LDL R87, [R1+0x41c] ;  /* 0x00041c0001577983 */ /* 0x000ee80000100800 */
[----:B------:R-:W3:Y:S04]  /*18120*/  LDL R16, [R1+0x420] ;  /* 0x0004200001107983 */ /* 0x000ee80000100800 */
[----:B----4-:R1:W-:Y:S04]  /*18130*/  STL [R1+0xdd8], R83 ;  /* 0x000dd85301007387 */ /* 0x0103e80000100800 */
[----:B-1----:R-:W4:Y:S04]  /*18140*/  LDL R83, [R1+0x3a0] ;  /* 0x0003a00001537983 */ /* 0x002f280000100800 */
[----:B------:R-:W3:Y:S04]  /*18150*/  LDL.LU R79, [R1+0xf04] ;  /* 0x000f0400014f7983 */ /* 0x000ee80000300800 */
[----:B------:R-:W3:Y:S01]  /*18160*/  LDL R5, [R1+0x37c] ;  /* 0x00037c0001057983 */ /* 0x000ee20000100800 */
[----:B0-----:R-:W-:-:S03]  /*18170*/  @P0 IMAD.MOV.U32 R4, RZ, RZ, R76 ;  /* 0x000000ffff040224 */ /* 0x001fc600078e004c */
[----:B------:R-:W4:Y:S04]  /*18180*/  LDL R89, [R1+0x43c] ;  /* 0x00043c0001597983 */ /* 0x000f280000100800 */
[----:B------:R0:W-:Y:S04]  /*18190*/  STL [R1+0xddc], R82 ;  /* 0x000ddc5201007387 */ /* 0x0001e80000100800 */
[----:B0-----:R-:W4:Y:S04]  /*181a0*/  LDL R82, [R1+0x3fc] ;  /* 0x0003fc0001527983 */ /* 0x001f280000100800 */
[----:B------:R-:W4:Y:S01]  /*181b0*/  LDL.LU R76, [R1+0xf00] ;  /* 0x000f0000014c7983 */ /* 0x000f220000300800 */
[----:B--2---:R-:W-:-:S06]  /*181c0*/  PRMT R81, RZ, 0x7610, R81 ;  /* 0x00007610ff517816 */ /* 0x004fcc0000000051 */
[----:B---3--:R4:W2:Y:S04]  /*181d0*/  @P0 LDG.E.U8 R81, desc[UR22][R4.64] ;  /* 0x0000001604510981 */ /* 0x0088a8000c1e1100 */
[----:B------:R-:W3:Y:S01]  /*181e0*/  LDL R5, [R1+0x39c] ;  /* 0x00039c0001057983 */ /* 0x000ee20000100800 */
[----:B------:R-:W-:Y:S01]  /*181f0*/  PRMT R80, RZ, 0x7610, R80 ;  /* 0x00007610ff507816 */ /* 0x000fe20000000050 */
[----:B----4-:R-:W-:Y:S01]  /*18200*/  @P0 IMAD.MOV.U32 R4, RZ, RZ, R83 ;  /* 0x000000ffff040224 */ /* 0x010fe200078e0053 */
[----:B------:R-:W-:Y:S02]  /*18210*/  PRMT R79, RZ, 0x7610, R79 ;  /* 0x00007610ff4f7816 */ /* 0x000fe4000000004f */
[----:B------:R-:W-:Y:S02]  /*18220*/  PRMT R77, RZ, 0x7610, R77 ;  /* 0x00007610ff4d7816 */ /* 0x000fe4000000004d */
[----:B------:R-:W-:-:S02]  /*18230*/  PRMT R76, RZ, 0x7610, R76 ;  /* 0x00007610ff4c7816 */ /* 0x000fc4000000004c */
[----:B------:R-:W-:Y:S02]  /*18240*/  PRMT R75, RZ, 0x7610, R75 ;  /* 0x00007610ff4b7816 */ /* 0x000fe4000000004b */
[----:B------:R-:W-:Y:S01]  /*18250*/  PRMT R73, RZ, 0x7610, R73 ;  /* 0x00007610ff497816 */ /* 0x000fe20000000049 */
[----:B---3--:R0:W3:Y:S02]  /*18260*/  @P0 LDG.E.U8 R80, desc[UR22][R4.64] ;  /* 0x0000001604500981 */ /* 0x0080e4000c1e1100 */
[----:B0-----:R-:W-:Y:S02]  /*18270*/  @P0 IMAD.MOV.U32 R4, RZ, RZ, R90 ;  /* 0x000000ffff040224 */ /* 0x001fe400078e005a */
[----:B------:R-:W-:-:S05]  /*18280*/  @P0 IMAD.MOV.U32 R5, RZ, RZ, R85 ;  /* 0x000000ffff050224 */ /* 0x000fca00078e0055 */
[----:B------:R0:W4:Y:S02]  /*18290*/  @P0 LDG.E.U8 R79, desc[UR22][R4.64] ;  /* 0x00000016044f0981 */ /* 0x000124000c1e1100 */
        /* <DEDUP_REMOVED lines=11> */
[----:B------:R0:W4:Y:S04]  /*18350*/  @P0 LDG.E.U8 R73, desc[UR22][R4.64] ;  /* 0x0000001604490981 */ /* 0x000128000c1e1100 */
[----:B--2---:R-:W-:Y:S01]  /*18360*/  STL [R1+0xde0], R81 ;  /* 0x000de05101007387 */ /* 0x004fe20000100800 */
[----:B0-----:R-:W-:-:S03]  /*18370*/  @P0 IMAD.MOV.U32 R5, RZ, RZ, R67 ;  /* 0x000000ffff050224 */ /* 0x001fc600078e0043 */
[----:B---3--:R-:W-:Y:S04]  /*18380*/  STL [R1+0xde4], R80 ;  /* 0x000de45001007387 */ /* 0x008fe80000100800 */
[----:B------:R-:W2:Y:S04]  /*18390*/  LDL R90, [R1+0x47c] ;  /* 0x00047c00015a7983 */ /* 0x000ea80000100800 */
[----:B----4-:R-:W-:Y:S04]  /*183a0*/  STL [R1+0xde8], R79 ;  /* 0x000de84f01007387 */ /* 0x010fe80000100800 */
[----:B------:R-:W3:Y:S04]  /*183b0*/  LDL.LU R72, [R1+0xefc] ;  /* 0x000efc0001487983 */ /* 0x000ee80000300800 */
[----:B------:R-:W4:Y:S04]  /*183c0*/  LDL R83, [R1+0x49c] ;  /* 0x00049c0001537983 */ /* 0x000f280000100800 */
[----:B------:R-:W2:Y:S04]  /*183d0*/  LDL R85, [R1+0x4bc] ;  /* 0x0004bc0001557983 */ /* 0x000ea80000100800 */
[----:B------:R-:W2:Y:S04]  /*183e0*/  LDL R3, [R1+0x4c0] ;  /* 0x0004c00001037983 */ /* 0x000ea80000100800 */
[----:B------:R-:W-:Y:S04]  /*183f0*/  STL [R1+0xdec], R77 ;  /* 0x000dec4d01007387 */ /* 0x000fe80000100800 */
[----:B------:R-:W-:Y:S04]  /*18400*/  STL [R1+0xdf0], R76 ;  /* 0x000df04c01007387 */ /* 0x000fe80000100800 */
[----:B------:R-:W4:Y:S04]  /*18410*/  LDL R16, [R1+0x4fc] ;  /* 0x0004fc0001107983 */ /* 0x000f280000100800 */
[----:B------:R-:W-:Y:S04]  /*18420*/  STL [R1+0xdf4], R75 ;  /* 0x000df44b01007387 */ /* 0x000fe80000100800 */
[----:B------:R-:W4:Y:S04]  /*18430*/  LDL.LU R70, [R1+0xef8] ;  /* 0x000ef80001467983 */ /* 0x000f280000300800 */
[----:B------:R-:W4:Y:S04]  /*18440*/  LDL R86, [R1+0x51c] ;  /* 0x00051c0001567983 */ /* 0x000f280000100800 */
[----:B------:R-:W4:Y:S04]  /*18450*/  LDL R87, [R1+0x520] ;  /* 0x0005200001577983 */ /* 0x000f280000100800 */
[----:B------:R-:W-:Y:S04]  /*18460*/  STL [R1+0xdf8], R73 ;  /* 0x000df84901007387 */ /* 0x000fe80000100800 */
[----:B------:R-:W4:Y:S01]  /*18470*/  LDL.LU R67, [R1+0xef4] ;  /* 0x000ef40001437983 */ /* 0x000f220000300800 */
[----:B------:R-:W-:Y:S01]  /*18480*/  @P0 IMAD.MOV.U32 R4, RZ, RZ, R65 ;  /* 0x000000ffff040224 */ /* 0x000fe200078e0041 */
[----:B------:R-:W-:-:S02]  /*18490*/  PRMT R71, RZ, 0x7610, R71 ;  /* 0x00007610ff477816 */ /* 0x000fc40000000047 */
[----:B------:R-:W4:Y:S04]  /*184a0*/  LDL.LU R65, [R1+0xef0] ;  /* 0x000ef00001417983 */ /* 0x000f280000300800 */
[----:B------:R-:W4:Y:S01]  /*184b0*/  LDL R89, [R1+0x53c] ;  /* 0x00053c0001597983 */ /* 0x000f220000100800 */
[----:B---3--:R-:W-:-:S06]  /*184c0*/  PRMT R72, RZ, 0x7610, R72 ;  /* 0x00007610ff487816 */ /* 0x008fcc0000000048 */
[----:B------:R0:W3:Y:S02]  /*184d0*/  @P0 LDG.E.U8 R72, desc[UR22][R4.64] ;  /* 0x0000001604480981 */ /* 0x0000e4000c1e1100 */
[----:B0-----:R-:W-:Y:S02]  /*184e0*/  @P0 IMAD.MOV.U32 R4, RZ, RZ, R64 ;  /* 0x000000ffff040224 */ /* 0x001fe400078e0040 */
[----:B--2---:R-:W-:-:S05]  /*184f0*/  @P0 IMAD.MOV.U32 R5, RZ, RZ, R90 ;  /* 0x000000ffff050224 */ /* 0x004fca00078e005a */
[----:B------:R0:W2:Y:S02]  /*18500*/  @P0 LDG.E.U8 R71, desc[UR22][R4.64] ;  /* 0x0000001604470981 */ /* 0x0000a4000c1e1100 */
[----:B0-----:R-:W-:Y:S02]  /*18510*/  @P0 IMAD.MOV.U32 R4, RZ, RZ, R63 ;  /* 0x000000ffff040224 */ /* 0x001fe400078e003f */
[----:B----4-:R-:W-:Y:S01]  /*18520*/  @P0 IMAD.MOV.U32 R5, RZ, RZ, R83 ;  /* 0x000000ffff050224 */ /* 0x010fe200078e0053 */
[----:B------:R-:W-:-:S06]  /*18530*/  PRMT R70, RZ, 0x7610, R70 ;  /* 0x00007610ff467816 */ /* 0x000fcc0000000046 */
[----:B------:R0:W4:Y:S02]  /*18540*/  @P0 LDG.E.U8 R70, desc[UR22][R4.64] ;  /* 0x0000001604460981 */ /* 0x000124000c1e1100 */
[----:B0-----:R-:W-:Y:S01]  /*18550*/  @P0 IMAD.MOV.U32 R4, RZ, RZ, R3 ;  /* 0x000000ffff040224 */ /* 0x001fe200078e0003 */
[----:B------:R-:W-:Y:S01]  /*18560*/  PRMT R67, RZ, 0x7610, R67 ;  /* 0x00007610ff437816 */ /* 0x000fe20000000043 */
[----:B------:R-:W-:-:S05]  /*18570*/  @P0 IMAD.MOV.U32 R5, RZ, RZ, R85 ;  /* 0x000000ffff050224 */ /* 0x000fca00078e0055 */
[----:B------:R0:W4:Y:S02]  /*18580*/  @P0 LDG.E.U8 R67, desc[UR22][R4.64] ;  /* 0x0000001604430981 */ /* 0x000124000c1e1100 */
[----:B0-----:R-:W-:Y:S02]  /*18590*/  @P0 IMAD.MOV.U32 R5, RZ, RZ, R62 ;  /* 0x000000ffff050224 */ /* 0x001fe400078e003e */
[----:B------:R-:W-:Y:S01]  /*185a0*/  @P0 IMAD.MOV.U32 R4, RZ, RZ, R53 ;  /* 0x000000ffff040224 */ /* 0x000fe200078e0035 */
[----:B---3--:R0:W-:Y:S04]  /*185b0*/  STL [R1+0xdfc], R72 ;  /* 0x000dfc4801007387 */ /* 0x0081e80000100800 */
[----:B------:R-:W3:Y:S04]  /*185c0*/  LDL.LU R64, [R1+0xeec] ;  /* 0x000eec0001407983 */ /* 0x000ee80000300800 */
[----:B------:R-:W3:Y:S04]  /*185d0*/  LDL R90, [R1+0x55c] ;  /* 0x00055c00015a7983 */ /* 0x000ee80000100800 */
[----:B--2---:R-:W-:Y:S04]  /*185e0*/  STL [R1+0xe00], R71 ;  /* 0x000e004701007387 */ /* 0x004fe80000100800 */
[----:B------:R-:W2:Y:S04]  /*185f0*/  LDL.LU R63, [R1+0xee8] ;  /* 0x000ee800013f7983 */ /* 0x000ea80000300800 */
[----:B----4-:R-:W-:Y:S04]  /*18600*/  STL [R1+0xe04], R70 ;  /* 0x000e044601007387 */ /* 0x010fe80000100800 */
[----:B------:R-:W-:Y:S04]  /*18610*/  STL [R1+0xe08], R67 ;  /* 0x000e084301007387 */ /* 0x000fe80000100800 */
[----:B------:R-:W4:Y:S04]  /*18620*/  LDL.LU R62, [R1+0xee4] ;  /* 0x000ee400013e7983 */ /* 0x000f280000300800 */
[----:B------:R-:W4:Y:S01]  /*18630*/  LDL.LU R53, [R1+0xee0] ;  /* 0x000ee00001357983 */ /* 0x000f220000300800 */
[----:B------:R-:W-:-:S03]  /*18640*/  PRMT R65, RZ, 0x7610, R65 ;  /* 0x00007610ff417816 */ /* 0x000fc60000000041 */
[----:B------:R-:W4:Y:S04]  /*18650*/  LDL R3, [R1+0x59c] ;  /* 0x00059c0001037983 */ /* 0x000f280000100800 */
[----:B------:R1:W4:Y:S02]  /*18660*/  @P0 LDG.E.U8 R65, desc[UR22][R4.64] ;  /* 0x0000001604410981 */ /* 0x000324000c1e1100 */
[----:B-1----:R-:W-:Y:S02]  /*18670*/  @P0 IMAD.MOV.U32 R4, RZ, RZ, R52 ;  /* 0x000000ffff040224 */ /* 0x002fe400078e0034 */
[----:B------:R-:W-:Y:S01]  /*18680*/  @P0 IMAD.MOV.U32 R5, RZ, RZ, R16 ;  /* 0x000000ffff050224 */ /* 0x000fe200078e0010 */
[----:B---3--:R-:W-:-:S06]  /*18690*/  PRMT R64, RZ, 0x7610, R64 ;  /* 0x00007610ff407816 */ /* 0x008fcc0000000040 */
[----:B------:R1:W3:Y:S02]  /*186a0*/  @P0 LDG.E.U8 R64, desc[UR22][R4.64] ;  /* 0x0000001604400981 */ /* 0x0002e4000c1e1100 */
[----:B-1----:R-:W-:Y:S01]  /*186b0*/  @P0 IMAD.MOV.U32 R4, RZ, RZ, R87 ;  /* 0x000000ffff040224 */ /* 0x002fe200078e0057 */
[----:B--2---:R-:W-:Y:S01]  /*186c0*/  PRMT R63, RZ, 0x7610, R63 ;  /* 0x00007610ff3f7816 */ /* 0x004fe2000000003f */
[----:B------:R-:W-:-:S05]  /*186d0*/  @P0 IMAD.MOV.U32 R5, RZ, RZ, R86 ;  /* 0x000000ffff050224 */ /* 0x000fca00078e0056 */
[----:B------:R1:W2:Y:S02]  /*186e0*/  @P0 LDG.E.U8 R63, desc[UR22][R4.64] ;  /* 0x00000016043f0981 */ /* 0x0002a4000c1e1100 */
[----:B-1----:R-:W-:Y:S02]  /*186f0*/  @P0 IMAD.MOV.U32 R4, RZ, RZ, R51 ;  /* 0x000000ffff040224 */ /* 0x002fe400078e0033 */
[----:B------:R-:W-:Y:S01]  /*18700*/  @P0 IMAD.MOV.U32 R5, RZ, RZ, R89 ;  /* 0x000000ffff050224 */ /* 0x000fe200078e0059 */
[----:B----4-:R-:W-:-:S06]  /*18710*/  PRMT R62, RZ, 0x7610, R62 ;  /* 0x00007610ff3e7816 */ /* 0x010fcc000000003e */
[----:B------:R1:W4:Y:S01]  /*18720*/  @P0 LDG.E.U8 R62, desc[UR22][R4.64] ;  /* 0x00000016043e0981 */ /* 0x000322000c1e1100 */
[----:B------:R-:W-:Y:S01]  /*18730*/  PRMT R53, RZ, 0x7610, R53 ;  /* 0x00007610ff357816 */ /* 0x000fe20000000035 */
[----:B-1----:R-:W-:Y:S02]  /*18740*/  @P0 IMAD.MOV.U32 R4, RZ, RZ, R50 ;  /* 0x000000ffff040224 */ /* 0x002fe400078e0032 */
[----:B------:R-:W-:-:S05]  /*18750*/  @P0 IMAD.MOV.U32 R5, RZ, RZ, R90 ;  /* 0x000000ffff050224 */ /* 0x000fca00078e005a */
[----:B------:R1:W4:Y:S04]  /*18760*/  @P0 LDG.E.U8 R53, desc[UR22][R4.64] ;  /* 0x0000001604350981 */ /* 0x000328000c1e1100 */
[----:B------:R-:W-:Y:S04]  /*18770*/  STL [R1+0xe0c], R65 ;  /* 0x000e0c4101007387 */ /* 0x000fe80000100800 */
[----:B------:R-:W4:Y:S04]  /*18780*/  LDL.LU R52, [R1+0xedc] ;  /* 0x000edc0001347983 */ /* 0x000f280000300800 */
[----:B------:R-:W4:Y:S04]  /*18790*/  LDL R82, [R1+0x5bc] ;  /* 0x0005bc0001527983 */ /* 0x000f280000100800 */
[----:B------:R-:W4:Y:S01]  /*187a0*/  LDL R16, [R1+0x5c0] ;  /* 0x0005c00001107983 */ /* 0x000f220000100800 */
[----:B-1----:R-:W-:-:S03]  /*187b0*/  @P0 IMAD.MOV.U32 R5, RZ, RZ, R49 ;  /* 0x000000ffff050224 */ /* 0x002fc600078e0031 */
[----:B---3--:R-:W-:Y:S04]  /*187c0*/  STL [R1+0xe10], R64 ;  /* 0x000e104001007387 */ /* 0x008fe80000100800 */
[----:B--2---:R-:W-:Y:S04]  /*187d0*/  STL [R1+0xe14], R63 ;  /* 0x000e143f01007387 */ /* 0x004fe80000100800 */
[----:B------:R-:W2:Y:S04]  /*187e0*/  LDL.LU R51, [R1+0xed8] ;  /* 0x000ed80001337983 */ /* 0x000ea80000300800 */
[----:B------:R-:W3:Y:S04]  /*187f0*/  LDL R83, [R1+0x61c] ;  /* 0x00061c0001537983 */ /* 0x000ee80000100800 */
[----:B------:R-:W3:Y:S04]  /*18800*/  LDL R85, [R1+0x620] ;  /* 0x0006200001557983 */ /* 0x000ee80000100800 */
[----:B----4-:R-:W-:Y:S04]  /*18810*/  STL [R1+0xe18], R62 ;  /* 0x000e183e01007387 */ /* 0x010fe80000100800 */
[----:B------:R-:W4:Y:S04]  /*18820*/  LDL.LU R50, [R1+0xed4] ;  /* 0x000ed40001327983 */ /* 0x000f280000300800 */
[----:B------:R-:W3:Y:S04]  /*18830*/  LDL R86, [R1+0x63c] ;  /* 0x00063c0001567983 */ /* 0x000ee80000100800 */
[----:B------:R-:W3:Y:S04]  /*18840*/  LDL R87, [R1+0x65c] ;  /* 0x00065c0001577983 */ /* 0x000ee80000100800 */
[----:B------:R-:W3:Y:S04]  /*18850*/  LDL R89, [R1+0x660] ;  /* 0x0006600001597983 */ /* 0x000ee80000100800 */
[----:B------:R-:W-:Y:S04]  /*18860*/  STL [R1+0xe1c], R53 ;  /* 0x000e1c3501007387 */ /* 0x000fe80000100800 */
[----:B------:R-:W3:Y:S01]  /*18870*/  LDL.LU R49, [R1+0xed0] ;  /* 0x000ed00001317983 */ /* 0x000ee20000300800 */
[----:B------:R-:W-:Y:S01]  /*18880*/  PRMT R52, RZ, 0x7610, R52 ;  /* 0x00007610ff347816 */ /* 0x000fe20000000034 */
[----:B------:R-:W-:-:S02]  /*18890*/  @P0 IMAD.MOV.U32 R4, RZ, RZ, R48 ;  /* 0x000000ffff040224 */ /* 0x000fc400078e0030 */
[----:B------:R-:W3:Y:S04]  /*188a0*/  LDL.LU R48, [R1+0xecc] ;  /* 0x000ecc0001307983 */ /* 0x000ee80000300800 */
[----:B------:R1:W3:Y:S04]  /*188b0*/  @P0 LDG.E.U8 R52, desc[UR22][R4.64] ;  /* 0x0000001604340981 */ /* 0x0002e8000c1e1100 */
[----:B------:R-:W3:Y:S01]  /*188c0*/  LDL R90, [R1+0x67c] ;  /* 0x00067c00015a7983 */ /* 0x000ee20000100800 */
[----:B-1----:R-:W-:Y:S02]  /*188d0*/  @P0 IMAD.MOV.U32 R4, RZ, RZ, R47 ;  /* 0x000000ffff040224 */ /* 0x002fe400078e002f */
[----:B------:R-:W-:Y:S01]  /*188e0*/  @P0 IMAD.MOV.U32 R5, RZ, RZ, R3 ;  /* 0x000000ffff050224 */ /* 0x000fe200078e0003 */
[----:B--2---:R-:W-:-:S06]  /*188f0*/  PRMT R51, RZ, 0x7610, R51 ;  /* 0x00007610ff337816 */ /* 0x004fcc0000000033 */
[----:B------:R1:W2:Y:S02]  /*18900*/  @P0 LDG.E.U8 R51, desc[UR22][R4.64] ;  /* 0x0000001604330981 */ /* 0x0002a4000c1e1100 */
[----:B-1----:R-:W-:Y:S02]  /*18910*/  @P0 IMAD.MOV.U32 R4, RZ, RZ, R16 ;  /* 0x000000ffff040224 */ /* 0x002fe400078e0010 */
[----:B------:R-:W-:Y:S01]  /*18920*/  @P0 IMAD.MOV.U32 R5, RZ, RZ, R82 ;  /* 0x000000ffff050224 */ /* 0x000fe200078e0052 */
[----:B----4-:R-:W-:-:S06]  /*18930*/  PRMT R50, RZ, 0x7610, R50 ;  /* 0x00007610ff327816 */ /* 0x010fcc0000000032 */
[----:B------:R1:W4:Y:S02]  /*18940*/  @P0 LDG.E.U8 R50, desc[UR22][R4.64] ;  /* 0x0000001604320981 */ /* 0x000324000c1e1100 */
[----:B-1----:R-:W-:Y:S02]  /*18950*/  @P0 IMAD.MOV.U32 R4, RZ, RZ, R45 ;  /* 0x000000ffff040224 */ /* 0x002fe400078e002d */
[----:B------:R-:W-:Y:S01]  /*18960*/  @P0 IMAD.MOV.U32 R5, RZ, RZ, R46 ;  /* 0x000000ffff050224 */ /* 0x000fe200078e002e */
[----:B---3--:R-:W-:-:S06]  /*18970*/  PRMT R49, RZ, 0x7610, R49 ;  /* 0x00007610ff317816 */ /* 0x008fcc0000000031 */
[----:B------:R1:W3:Y:S01]  /*18980*/  @P0 LDG.E.U8 R49, desc[UR22][R4.64] ;  /* 0x0000001604310981 */ /* 0x0002e2000c1e1100 */
[----:B------:R-:W-:-:S03]  /*18990*/  PRMT R48, RZ, 0x7610, R48 ;  /* 0x00007610ff307816 */ /* 0x000fc60000000030 */
[----:B------:R-:W-:Y:S04]  /*189a0*/  STL [R1+0xe20], R52 ;  /* 0x000e203401007387 */ /* 0x000fe80000100800 */
[----:B------:R-:W3:Y:S01]  /*189b0*/  LDL.LU R47, [R1+0xec8] ;  /* 0x000ec800012f7983 */ /* 0x000ee20000300800 */
[----:B-1----:R-:W-:-:S03]  /*189c0*/  @P0 IMAD.MOV.U32 R4, RZ, RZ, R43 ;  /* 0x000000ffff040224 */ /* 0x002fc600078e002b */
[----:B------:R-:W3:Y:S01]  /*189d0*/  LDL R3, [R1+0x69c] ;  /* 0x00069c0001037983 */ /* 0x000ee20000100800 */
[----:B------:R-:W-:-:S05]  /*189e0*/  @P0 IMAD.MOV.U32 R5, RZ, RZ, R44 ;  /* 0x000000ffff050224 */ /* 0x000fca00078e002c */
[----:B------:R1:W3:Y:S04]  /*189f0*/  @P0 LDG.E.U8 R48, desc[UR22][R4.64] ;  /* 0x0000001604300981 */ /* 0x0002e8000c1e1100 */
[----:B--2---:R-:W-:Y:S04]  /*18a00*/  STL [R1+0xe24], R51 ;  /* 0x000e243301007387 */ /* 0x004fe80000100800 */
[----:B----4-:R-:W-:Y:S04]  /*18a10*/  STL [R1+0xe28], R50 ;  /* 0x000e283201007387 */ /* 0x010fe80000100800 */
[----:B------:R-:W2:Y:S04]  /*18a20*/  LDL.LU R46, [R1+0xec4] ;  /* 0x000ec400012e7983 */ /* 0x000ea80000300800 */
[----:B------:R-:W4:Y:S04]  /*18a30*/  LDL.LU R45, [R1+0xec0] ;  /* 0x000ec000012d7983 */ /* 0x000f280000300800 */
[----:B------:R-:W4:Y:S04]  /*18a40*/  LDL R16, [R1+0x6bc] ;  /* 0x0006bc0001107983 */ /* 0x000f280000100800 */
[----:B---3--:R-:W-:Y:S04]  /*18a50*/  STL [R1+0xe2c], R49 ;  /* 0x000e2c3101007387 */ /* 0x008fe80000100800 */
[----:B------:R-:W3:Y:S04]  /*18a60*/  LDL.LU R44, [R1+0xebc] ;  /* 0x000ebc00012c7983 */ /* 0x000ee80000300800 */
[----:B------:R-:W3:Y:S01]  /*18a70*/  LDL.LU R43, [R1+0xeb8] ;  /* 0x000eb800012b7983 */ /* 0x000ee20000300800 */
[----:B------:R-:W-:Y:S01]  /*18a80*/  PRMT R47, RZ, 0x7610, R47 ;  /* 0x00007610ff2f7816 */ /* 0x000fe2000000002f */
[----:B-1----:R-:W-:-:S02]  /*18a90*/  @P0 IMAD.MOV.U32 R4, RZ, RZ, R85 ;  /* 0x000000ffff040224 */ /* 0x002fc400078e0055 */
[----:B------:R-:W-:-:S05]  /*18aa0*/  @P0 IMAD.MOV.U32 R5, RZ, RZ, R83 ;  /* 0x000000ffff050224 */ /* 0x000fca00078e0053 */
[----:B------:R1:W3:Y:S04]  /*18ab0*/  @P0 LDG.E.U8 R47, desc[UR22][R4.64] ;  /* 0x00000016042f0981 */ /* 0x0002e8000c1e1100 */
[----:B------:R-:W-:Y:S01]  /*18ac0*/  STL [R1+0xe30], R48 ;  /* 0x000e303001007387 */ /* 0x000fe20000100800 */
[----:B-1----:R-:W-:Y:S02]  /*18ad0*/  @P0 IMAD.MOV.U32 R4, RZ, RZ, R42 ;  /* 0x000000ffff040224 */ /* 0x002fe400078e002a */
[----:B------:R-:W-:Y:S01]  /*18ae0*/  @P0 IMAD.MOV.U32 R5, RZ, RZ, R86 ;  /* 0x000000ffff050224 */ /* 0x000fe200078e0056 */
[----:B------:R-:W3:Y:S01]  /*18af0*/  LDL.LU R42, [R1+0xeb4] ;  /* 0x000eb400012a7983 */ /* 0x000ee20000300800 */
[----:B--2---:R-:W-:Y:S02]  /*18b00*/  PRMT R46, RZ, 0x7610, R46 ;  /* 0x00007610ff2e7816 */ /* 0x004fe4000000002e */
[----:B----4-:R-:W-:-:S04]  /*18b10*/  PRMT R45, RZ, 0x7610, R45 ;  /* 0x00007610ff2d7816 */ /* 0x010fc8000000002d */
[----:B------:R1:W2:Y:S02]  /*18b20*/  @P0 LDG.E.U8 R46, desc[UR22][R4.64] ;  /* 0x00000016042e0981 */ /* 0x0002a4000c1e1100 */
[----:B-1----:R-:W-:Y:S02]  /*18b30*/  @P0 IMAD.MOV.U32 R4, RZ, RZ, R89 ;  /* 0x000000ffff040224 */ /* 0x002fe400078e0059 */
[----:B------:R-:W-:-:S05]  /*18b40*/  @P0 IMAD.MOV.U32 R5, RZ, RZ, R87 ;  /* 0x000000ffff050224 */ /* 0x000fca00078e0057 */
[----:B------:R1:W4:Y:S01]  /*18b50*/  @P0 LDG.E.U8 R45, desc[UR22][R4.64] ;  /* 0x00000016042d0981 */ /* 0x000322000c1e1100 */
[----:B---3--:R-:W-:Y:S01]  /*18b60*/  PRMT R44, RZ, 0x7610, R44 ;  /* 0x00007610ff2c7816 */ /* 0x008fe2000000002c */
[----:B-1----:R-:W-:Y:S02]  /*18b70*/  @P0 IMAD.MOV.U32 R4, RZ, RZ, R41 ;  /* 0x000000ffff040224 */ /* 0x002fe400078e0029 */
[----:B------:R-:W3:Y:S01]  /*18b80*/  LDL.LU R41, [R1+0xeb0] ;  /* 0x000eb00001297983 */ /* 0x000ee20000300800 */
[----:B------:R-:W-:Y:S01]  /*18b90*/  @P0 IMAD.MOV.U32 R5, RZ, RZ, R90 ;  /* 0x000000ffff050224 */ /* 0x000fe200078e005a */
[----:B------:R-:W-:Y:S02]  /*18ba0*/  PRMT R43, RZ, 0x7610, R43 ;  /* 0x00007610ff2b7816 */ /* 0x000fe4000000002b */
[----:B0-----:R-:W2:Y:S04]  /*18bb0*/  LDL R72, [R1+0x71c] ;  /* 0x00071c0001487983 */ /* 0x001ea80000100800 */
[----:B------:R0:W2:Y:S04]  /*18bc0*/  @P0 LDG.E.U8 R44, desc[UR22][R4.64] ;  /* 0x00000016042c0981 */ /* 0x0000a8000c1e1100 */
[----:B------:R-:W2:Y:S01]  /*18bd0*/  LDL R73, [R1+0x73c] ;  /* 0x00073c0001497983 */ /* 0x000ea20000100800 */
[----:B0-----:R-:W-:-:S02]  /*18be0*/  @P0 IMAD.MOV.U32 R4, RZ, RZ, R40 ;  /* 0x000000ffff040224 */ /* 0x001fc400078e0028 */
[----:B------:R-:W-:Y:S01]  /*18bf0*/  @P0 IMAD.MOV.U32 R5, RZ, RZ, R3 ;  /* 0x000000ffff050224 */ /* 0x000fe200078e0003 */
[----:B------:R-:W2:Y:S04]  /*18c00*/  LDL.LU R40, [R1+0xeac] ;  /* 0x000eac0001287983 */ /* 0x000ea80000300800 */
[----:B------:R0:W4:Y:S04]  /*18c10*/  @P0 LDG.E.U8 R43, desc[UR22][R4.64] ;  /* 0x00000016042b0981 */ /* 0x000128000c1e1100 */
[----:B------:R-:W4:Y:S04]  /*18c20*/  LDL R75, [R1+0x75c] ;  /* 0x00075c00014b7983 */ /* 0x000f280000100800 */
[----:B------:R-:W4:Y:S01]  /*18c30*/  LDL R76, [R1+0x760] ;  /* 0x00076000014c7983 */ /* 0x000f220000100800 */
[----:B0-----:R-:W-:-:S03]  /*18c40*/  @P0 IMAD.MOV.U32 R4, RZ, RZ, R39 ;  /* 0x000000ffff040224 */ /* 0x001fc600078e0027 */
[----:B------:R-:W4:Y:S04]  /*18c50*/  LDL R77, [R1+0x77c] ;  /* 0x00077c00014d7983 */ /* 0x000f280000100800 */
[----:B------:R-:W4:Y:S04]  /*18c60*/  LDL R79, [R1+0x780] ;  /* 0x00078000014f7983 */ /* 0x000f280000100800 */
[----:B------:R-:W4:Y:S04]  /*18c70*/  LDL R80, [R1+0x79c] ;  /* 0x00079c0001507983 */ /* 0x000f280000100800 */
[----:B------:R-:W4:Y:S04]  /*18c80*/  LDL R81, [R1+0x7a0] ;  /* 0x0007a00001517983 */ /* 0x000f280000100800 */
[----:B------:R-:W4:Y:S01]  /*18c90*/  LDL.LU R39, [R1+0xea8] ;  /* 0x000ea80001277983 */ /* 0x000f220000300800 */
[----:B------:R-:W-:Y:S01]  /*18ca0*/  PRMT R42, RZ, 0x7610, R42 ;  /* 0x00007610ff2a7816 */ /* 0x000fe2000000002a */
[----:B------:R-:W-:-:S02]  /*18cb0*/  @P0 IMAD.MOV.U32 R5, RZ, RZ, R16 ;  /* 0x000000ffff050224 */ /* 0x000fc400078e0010 */
[----:B------:R-:W4:Y:S04]  /*18cc0*/  LDL R82, [R1+0x7bc] ;  /* 0x0007bc0001527983 */ /* 0x000f280000100800 */
[----:B------:R0:W4:Y:S04]  /*18cd0*/  @P0 LDG.E.U8 R42, desc[UR22][R4.64] ;  /* 0x00000016042a0981 */ /* 0x000128000c1e1100 */
[----:B------:R-:W4:Y:S04]  /*18ce0*/  LDL R83, [R1+0x7c0] ;  /* 0x0007c00001537983 */ /* 0x000f280000100800 */
[----:B------:R-:W4:Y:S01]  /*18cf0*/  LDL R85, [R1+0x7dc] ;  /* 0x0007dc0001557983 */ /* 0x000f220000100800 */
[----:B0-----:R-:W-:-:S03]  /*18d00*/  @P0 IMAD.MOV.U32 R5, RZ, RZ, R38 ;  /* 0x000000ffff050224 */ /* 0x001fc600078e0026 */
[----:B------:R-:W4:Y:S04]  /*18d10*/  LDL R86, [R1+0x7e0] ;  /* 0x0007e00001567983 */ /* 0x000f280000100800 */
[----:B------:R-:W4:Y:S01]  /*18d20*/  LDL.LU R38, [R1+0xea4] ;  /* 0x000ea40001267983 */ /* 0x000f220000300800 */
[----:B------:R-:W-:-:S03]  /*18d30*/  @P0 IMAD.MOV.U32 R4, RZ, RZ, R37 ;  /* 0x000000ffff040224 */ /* 0x000fc600078e0025 */
[----:B------:R-:W4:Y:S04]  /*18d40*/  LDL.LU R37, [R1+0xea0] ;  /* 0x000ea00001257983 */ /* 0x000f280000300800 */
[----:B------:R-:W4:Y:S04]  /*18d50*/  LDL R87, [R1+0x7fc] ;  /* 0x0007fc0001577983 */ /* 0x000f280000100800 */
[----:B------:R-:W4:Y:S04]  /*18d60*/  LDL R89, [R1+0x81c] ;  /* 0x00081c0001597983 */ /* 0x000f280000100800 */
[----:B------:R-:W4:Y:S01]  /*18d70*/  LDL R90, [R1+0x820] ;  /* 0x00082000015a7983 */ /* 0x000f220000100800 */
[----:B---3--:R-:W-:-:S06]  /*18d80*/  PRMT R41, RZ, 0x7610, R41 ;  /* 0x00007610ff297816 */ /* 0x008fcc0000000029 */
[----:B------:R0:W3:Y:S02]  /*18d90*/  @P0 LDG.E.U8 R41, desc[UR22][R4.64] ;  /* 0x0000001604290981 */ /* 0x0000e4000c1e1100 */
[----:B0-----:R-:W-:Y:S02]  /*18da0*/  @P0 IMAD.MOV.U32 R5, RZ, RZ, R35 ;  /* 0x000000ffff050224 */ /* 0x001fe400078e0023 */
[----:B------:R-:W-:Y:S01]  /*18db0*/  @P0 IMAD.MOV.U32 R4, RZ, RZ, R36 ;  /* 0x000000ffff040224 */ /* 0x000fe200078e0024 */
[----:B------:R-:W3:Y:S04]  /*18dc0*/  LDL.LU R35, [R1+0xe9c] ;  /* 0x000e9c0001237983 */ /* 0x000ee80000300800 */
[----:B------:R-:W3:Y:S01]  /*18dd0*/  LDL.LU R36, [R1+0xe98] ;  /* 0x000e980001247983 */ /* 0x000ee20000300800 */
[----:B--2---:R-:W-:-:S03]  /*18de0*/  PRMT R40, RZ, 0x7610, R40 ;  /* 0x00007610ff287816 */ /* 0x004fc60000000028 */
[----:B------:R-:W2:Y:S04]  /*18df0*/  LDL R3, [R1+0x83c] ;  /* 0x00083c0001037983 */ /* 0x000ea80000100800 */
[----:B------:R0:W2:Y:S04]  /*18e00*/  @P0 LDG.E.U8 R40, desc[UR22][R4.64] ;  /* 0x0000001604280981 */ /* 0x0000a8000c1e1100 */
[----:B------:R-:W2:Y:S01]  /*18e10*/  LDL R16, [R1+0x85c] ;  /* 0x00085c0001107983 */ /* 0x000ea20000100800 */
[----:B0-----:R-:W-:Y:S02]  /*18e20*/  @P0 IMAD.MOV.U32 R4, RZ, RZ, R34 ;  /* 0x000000ffff040224 */ /* 0x001fe400078e0022 */
[----:B------:R-:W-:Y:S01]  /*18e30*/  @P0 IMAD.MOV.U32 R5, RZ, RZ, R72 ;  /* 0x000000ffff050224 */ /* 0x000fe200078e0048 */
[----:B------:R-:W2:Y:S01]  /*18e40*/  LDL.LU R34, [R1+0xe94] ;  /* 0x000e940001227983 */ /* 0x000ea20000300800 */
[----:B----4-:R-:W-:-:S06]  /*18e50*/  PRMT R39, RZ, 0x7610, R39 ;  /* 0x00007610ff277816 */ /* 0x010fcc0000000027 */
[----:B------:R0:W4:Y:S02]  /*18e60*/  @P0 LDG.E.U8 R39, desc[UR22][R4.64] ;  /* 0x0000001604270981 */ /* 0x000124000c1e1100 */
[----:B0-----:R-:W-:Y:S02]  /*18e70*/  @P0 IMAD.MOV.U32 R4, RZ, RZ, R33 ;  /* 0x000000ffff040224 */ /* 0x001fe400078e0021 */
[----:B------:R-:W4:Y:S01]  /*18e80*/  LDL.LU R33, [R1+0xe90] ;  /* 0x000e900001217983 */ /* 0x000f220000300800 */
[----:B------:R-:W-:Y:S01]  /*18e90*/  @P0 IMAD.MOV.U32 R5, RZ, RZ, R73 ;  /* 0x000000ffff050224 */ /* 0x000fe200078e0049 */
[----:B------:R-:W-:Y:S02]  /*18ea0*/  PRMT R38, RZ, 0x7610, R38 ;  /* 0x00007610ff267816 */ /* 0x000fe40000000026 */
[----:B------:R-:W-:-:S04]  /*18eb0*/  PRMT R37, RZ, 0x7610, R37 ;  /* 0x00007610ff257816 */ /* 0x000fc80000000025 */
[----:B------:R0:W4:Y:S02]  /*18ec0*/  @P0 LDG.E.U8 R38, desc[UR22][R4.64] ;  /* 0x0000001604260981 */ /* 0x000124000c1e1100 */
[----:B0-----:R-:W-:Y:S02]  /*18ed0*/  @P0 IMAD.MOV.U32 R4, RZ, RZ, R76 ;  /* 0x000000ffff040224 */ /* 0x001fe400078e004c */
[----:B------:R-:W-:-:S05]  /*18ee0*/  @P0 IMAD.MOV.U32 R5, RZ, RZ, R75 ;  /* 0x000000ffff050224 */ /* 0x000fca00078e004b */
[----:B------:R0:W4:Y:S02]  /*18ef0*/  @P0 LDG.E.U8 R37, desc[UR22][R4.64] ;  /* 0x0000001604250981 */ /* 0x000124000c1e1100 */
[----:B0-----:R-:W-:Y:S02]  /*18f00*/  @P0 IMAD.MOV.U32 R4, RZ, RZ, R79 ;  /* 0x000000ffff040224 */ /* 0x001fe400078e004f */
[----:B------:R-:W-:Y:S01]  /*18f10*/  @P0 IMAD.MOV.U32 R5, RZ, RZ, R77 ;  /* 0x000000ffff050224 */ /* 0x000fe200078e004d */
[----:B------:R-:W-:Y:S02]  /*18f20*/  PRMT R32, RZ, 0x7610, R32 ;  /* 0x00007610ff207816 */ /* 0x000fe40000000020 */
[----:B------:R-:W-:Y:S02]  /*18f30*/  PRMT R31, RZ, 0x7610, R31 ;  /* 0x00007610ff1f7816 */ /* 0x000fe4000000001f */
[----:B------:R-:W-:Y:S02]  /*18f40*/  PRMT R30, RZ, 0x7610, R30 ;  /* 0x00007610ff1e7816 */ /* 0x000fe4000000001e */
[----:B------:R-:W-:-:S02]  /*18f50*/  PRMT R29, RZ, 0x7610, R29 ;  /* 0x00007610ff1d7816 */ /* 0x000fc4000000001d */
[----:B---3--:R-:W-:Y:S02]  /*18f60*/  PRMT R36, RZ, 0x7610, R36 ;  /* 0x00007610ff247816 */ /* 0x008fe40000000024 */
[----:B------:R-:W-:-:S04]  /*18f70*/  PRMT R35, RZ, 0x7610, R35 ;  /* 0x00007610ff237816 */ /* 0x000fc80000000023 */
[----:B------:R0:W3:Y:S02]  /*18f80*/  @P0 LDG.E.U8 R36, desc[UR22][R4.64] ;  /* 0x0000001604240981 */ /* 0x0000e4000c1e1100 */
[----:B0-----:R-:W-:Y:S02]  /*18f90*/  @P0 IMAD.MOV.U32 R4, RZ, RZ, R81 ;  /* 0x000000ffff040224 */ /* 0x001fe400078e0051 */
[----:B------:R-:W-:Y:S01]  /*18fa0*/  @P0 IMAD.MOV.U32 R5, RZ, RZ, R80 ;  /* 0x000000ffff050224 */ /* 0x000fe200078e0050 */
[----:B--2---:R-:W-:-:S04]  /*18fb0*/  PRMT R34, RZ, 0x7610, R34 ;  /* 0x00007610ff227816 */ /* 0x004fc80000000022 */
[----:B------:R0:W2:Y:S02]  /*18fc0*/  @P0 LDG.E.U8 R35, desc[UR22][R4.64] ;  /* 0x0000001604230981 */ /* 0x0000a4000c1e1100 */
[----:B0-----:R-:W-:Y:S02]  /*18fd0*/  @P0 IMAD.MOV.U32 R4, RZ, RZ, R83 ;  /* 0x000000ffff040224 */ /* 0x001fe400078e0053 */
[----:B------:R-:W-:-:S05]  /*18fe0*/  @P0 IMAD.MOV.U32 R5, RZ, RZ, R82 ;  /* 0x000000ffff050224 */ /* 0x000fca00078e0052 */
[----:B------:R0:W2:Y:S01]  /*18ff0*/  @P0 LDG.E.U8 R34, desc[UR22][R4.64] ;  /* 0x0000001604220981 */ /* 0x0000a2000c1e1100 */
[----:B----4-:R-:W-:Y:S01]  /*19000*/  PRMT R33, RZ, 0x7610, R33 ;  /* 0x00007610ff217816 */ /* 0x010fe20000000021 */
[----:B0-----:R-:W-:Y:S02]  /*19010*/  @P0 IMAD.MOV.U32 R4, RZ, RZ, R86 ;  /* 0x000000ffff040224 */ /* 0x001fe400078e0056 */
[----:B------:R-:W-:-:S05]  /*19020*/  @P0 IMAD.MOV.U32 R5, RZ, RZ, R85 ;  /* 0x000000ffff050224 */ /* 0x000fca00078e0055 */
[----:B------:R0:W4:Y:S02]  /*19030*/  @P0 LDG.E.U8 R33, desc[UR22][R4.64] ;  /* 0x0000001604210981 */ /* 0x000124000c1e1100 */
[----:B0-----:R-:W-:Y:S02]  /*19040*/  @P0 IMAD.MOV.U32 R4, RZ, RZ, R27 ;  /* 0x000000ffff040224 */ /* 0x001fe400078e001b */
[----:B------:R-:W-:Y:S01]  /*19050*/  @P0 IMAD.MOV.U32 R5, RZ, RZ, R87 ;  /* 0x000000ffff050224 */ /* 0x000fe200078e0057 */
[----:B------:R-:W2:Y:S04]  /*19060*/  LDL.LU R27, [R1+0xe8c] ;  /* 0x000e8c00011b7983 */ /* 0x000ea80000300800 */
[----:B------:R0:W3:Y:S02]  /*19070*/  @P0 LDG.E.U8 R32, desc[UR22][R4.64] ;  /* 0x0000001604200981 */ /* 0x0000e4000c1e1100 */
[----:B0-----:R-:W-:-:S02]  /*19080*/  @P0 IMAD.MOV.U32 R4, RZ, RZ, R90 ;  /* 0x000000ffff040224 */ /* 0x001fc400078e005a */
[----:B------:R-:W-:-:S05]  /*19090*/  @P0 IMAD.MOV.U32 R5, RZ, RZ, R89 ;  /* 0x000000ffff050224 */ /* 0x000fca00078e0059 */
[----:B------:R0:W3:Y:S02]  /*190a0*/  @P0 LDG.E.U8 R31, desc[UR22][R4.64] ;  /* 0x00000016041f0981 */ /* 0x0000e4000c1e1100 */
[----:B0-----:R-:W-:Y:S02]  /*190b0*/  @P0 IMAD.MOV.U32 R4, RZ, RZ, R26 ;  /* 0x000000ffff040224 */ /* 0x001fe400078e001a */
[----:B------:R-:W-:Y:S01]  /*190c0*/  @P0 IMAD.MOV.U32 R5, RZ, RZ, R3 ;  /* 0x000000ffff050224 */ /* 0x000fe200078e0003 */
[----:B------:R-:W3:Y:S04]  /*190d0*/  LDL.LU R26, [R1+0xe88] ;  /* 0x000e8800011a7983 */ /* 0x000ee80000300800 */
[----:B------:R0:W4:Y:S02]  /*190e0*/  @P0 LDG.E.U8 R30, desc[UR22][R4.64] ;  /* 0x00000016041e0981 */ /* 0x000124000c1e1100 */
[----:B0-----:R-:W-:-:S02]  /*190f0*/  @P0 IMAD.MOV.U32 R4, RZ, RZ, R25 ;  /* 0x000000ffff040224 */ /* 0x001fc400078e0019 */
[----:B------:R-:W-:Y:S01]  /*19100*/  @P0 IMAD.MOV.U32 R5, RZ, RZ, R16 ;  /* 0x000000ffff050224 */ /* 0x000fe200078e0010 */
[----:B------:R-:W4:Y:S04]  /*19110*/  LDL.LU R25, [R1+0xe84] ;  /* 0x000e840001197983 */ /* 0x000f280000300800 */
[----:B------:R0:W4:Y:S02]  /*19120*/  @P0 LDG.E.U8 R29, desc[UR22][R4.64] ;  /* 0x00000016041d0981 */ /* 0x000124000c1e1100 */
[----:B0-----:R-:W-:Y:S02]  /*19130*/  @P0 IMAD.MOV.U32 R5, RZ, RZ, R24 ;  /* 0x000000ffff050224 */ /* 0x001fe400078e0018 */
[----:B------:R-:W4:Y:S01]  /*19140*/  LDL.LU R24, [R1+0xe80] ;  /* 0x000e800001187983 */ /* 0x000f220000300800 */
[----:B------:R-:W-:Y:S01]  /*19150*/  PRMT R28, RZ, 0x7610, R28 ;  /* 0x00007610ff1c7816 */ /* 0x000fe2000000001c */
[----:B------:R-:W-:-:S02]  /*19160*/  @P0 IMAD.MOV.U32 R4, RZ, RZ, R23 ;  /* 0x000000ffff040224 */ /* 0x000fc400078e0017 */
[----:B------:R-:W4:Y:S04]  /*19170*/  LDL.LU R23, [R1+0xe7c] ;  /* 0x000e7c0001177983 */ /* 0x000f280000300800 */
[----:B------:R0:W4:Y:S02]  /*19180*/  @P0 LDG.E.U8 R28, desc[UR22][R4.64] ;  /* 0x00000016041c0981 */ /* 0x000124000c1e1100 */
[----:B0-----:R-:W-:Y:S02]  /*19190*/  @P0 IMAD.MOV.U32 R5, RZ, RZ, R22 ;  /* 0x000000ffff050224 */ /* 0x001fe400078e0016 */
[----:B------:R-:W4:Y:S01]  /*191a0*/  LDL.LU R22, [R1+0xe78] ;  /* 0x000e780001167983 */ /* 0x000f220000300800 */
[----:B------:R-:W-:-:S03]  /*191b0*/  @P0 IMAD.MOV.U32 R4, RZ, RZ, R21 ;  /* 0x000000ffff040224 */ /* 0x000fc600078e0015 */
[----:B------:R-:W4:Y:S01]  /*191c0*/  LDL.LU R21, [R1+0xe74] ;  /* 0x000e740001157983 */ /* 0x000f220000300800 */
[----:B--2---:R-:W-:-:S06]  /*191d0*/  PRMT R27, RZ, 0x7610, R27 ;  /* 0x00007610ff1b7816 */ /* 0x004fcc000000001b */
[----:B------:R0:W2:Y:S02]  /*191e0*/  @P0 LDG.E.U8 R27, desc[UR22][R4.64] ;  /* 0x00000016041b0981 */ /* 0x0000a4000c1e1100 */
[----:B0-----:R-:W-:Y:S02]  /*191f0*/  @P0 IMAD.MOV.U32 R4, RZ, RZ, R54 ;  /* 0x000000ffff040224 */ /* 0x001fe400078e0036 */
[----:B------:R-:W-:Y:S02]  /*19200*/  @P0 IMAD.MOV.U32 R5, RZ, RZ, R20 ;  /* 0x000000ffff050224 */ /* 0x000fe400078e0014 */
[----:B------:R-:W2:Y:S04]  /*19210*/  LDL.LU R20, [R1+0xe70] ;  /* 0x000e700001147983 */ /* 0x000ea80000300800 */
[----:B------:R-:W2:Y:S01]  /*19220*/  LDL.LU R54, [R1+0xe6c] ;  /* 0x000e6c0001367983 */ /* 0x000ea20000300800 */
[----:B---3--:R-:W-:-:S06]  /*19230*/  PRMT R26, RZ, 0x7610, R26 ;  /* 0x00007610ff1a7816 */ /* 0x008fcc000000001a */
[----:B------:R0:W3:Y:S02]  /*19240*/  @P0 LDG.E.U8 R26, desc[UR22][R4.64] ;  /* 0x00000016041a0981 */ /* 0x0000e4000c1e1100 */
[----:B0-----:R-:W-:Y:S01]  /*19250*/  @P0 IMAD.MOV.U32 R4, RZ, RZ, R58 ;  /* 0x000000ffff040224 */ /* 0x001fe200078e003a */
[----:B----4-:R-:W-:Y:S01]  /*19260*/  PRMT R25, RZ, 0x7610, R25 ;  /* 0x00007610ff197816 */ /* 0x010fe20000000019 */
[----:B------:R-:W-:Y:S02]  /*19270*/  @P0 IMAD.MOV.U32 R5, RZ, RZ, R56 ;  /* 0x000000ffff050224 */ /* 0x000fe400078e0038 */
[----:B------:R-:W4:Y:S04]  /*19280*/  LDL.LU R56, [R1+0xe68] ;  /* 0x000e680001387983 */ /* 0x000f280000300800 */
[----:B------:R0:W3:Y:S04]  /*19290*/  @P0 LDG.E.U8 R25, desc[UR22][R4.64] ;  /* 0x0000001604190981 */ /* 0x0000e8000c1e1100 */
[----:B------:R-:W3:Y:S01]  /*192a0*/  LDL.LU R58, [R1+0xe64] ;  /* 0x000e6400013a7983 */ /* 0x000ee20000300800 */
[----:B------:R-:W-:Y:S01]  /*192b0*/  PRMT R24, RZ, 0x7610, R24 ;  /* 0x00007610ff187816 */ /* 0x000fe20000000018 */
[----:B0-----:R-:W-:-:S02]  /*192c0*/  @P0 IMAD.MOV.U32 R4, RZ, RZ, R55 ;  /* 0x000000ffff040224 */ /* 0x001fc400078e0037 */
[----:B------:R-:W-:Y:S02]  /*192d0*/  @P0 IMAD.MOV.U32 R5, RZ, RZ, R60 ;  /* 0x000000ffff050224 */ /* 0x000fe400078e003c */
[----:B------:R-:W4:Y:S04]  /*192e0*/  LDL.LU R60, [R1+0xe60] ;  /* 0x000e6000013c7983 */ /* 0x000f280000300800 */
[----:B------:R0:W4:Y:S04]  /*192f0*/  @P0 LDG.E.U8 R24, desc[UR22][R4.64] ;  /* 0x0000001604180981 */ /* 0x000128000c1e1100 */
[----:B------:R-:W4:Y:S01]  /*19300*/  LDL.LU R55, [R1+0xe5c] ;  /* 0x000e5c0001377983 */ /* 0x000f220000300800 */
[----:B0-----:R-:W-:-:S02]  /*19310*/  @P0 IMAD.MOV.U32 R5, RZ, RZ, R57 ;  /* 0x000000ffff050224 */ /* 0x001fc400078e0039 */
[----:B------:R-:W-:Y:S01]  /*19320*/  @P0 IMAD.MOV.U32 R4, RZ, RZ, R59 ;  /* 0x000000ffff040224 */ /* 0x000fe200078e003b */
[----:B------:R-:W4:Y:S04]  /*19330*/  LDL.LU R57, [R1+0xe58] ;  /* 0x000e580001397983 */ /* 0x000f280000300800 */
[----:B------:R-:W4:Y:S01]  /*19340*/  LDL.LU R59, [R1+0xe54] ;  /* 0x000e5400013b7983 */ /* 0x000f220000300800 */
[----:B------:R-:W-:Y:S02]  /*19350*/  PRMT R23, RZ, 0x7610, R23 ;  /* 0x00007610ff177816 */ /* 0x000fe40000000017 */
[----:B------:R-:W-:-:S04]  /*19360*/  PRMT R22, RZ, 0x7610, R22 ;  /* 0x00007610ff167816 */ /* 0x000fc80000000016 */
[----:B------:R0:W4:Y:S01]  /*19370*/  @P0 LDG.E.U8 R23, desc[UR22][R4.64] ;  /* 0x0000001604170981 */ /* 0x000122000c1e1100 */
[----:B------:R-:W-:Y:S01]  /*19380*/  PRMT R21, RZ, 0x7610, R21 ;  /* 0x00007610ff157816 */ /* 0x000fe20000000015 */
[----:B0-----:R-:W-:Y:S02]  /*19390*/  @P0 IMAD.MOV.U32 R4, RZ, RZ, R88 ;  /* 0x000000ffff040224 */ /* 0x001fe400078e0058 */
[----:B------:R-:W-:-:S05]  /*193a0*/  @P0 IMAD.MOV.U32 R5, RZ, RZ, R91 ;  /* 0x000000ffff050224 */ /* 0x000fca00078e005b */
[----:B------:R0:W4:Y:S02]  /*193b0*/  @P0 LDG.E.U8 R22, desc[UR22][R4.64] ;  /* 0x0000001604160981 */ /* 0x000124000c1e1100 */
[----:B0-----:R-:W-:Y:S02]  /*193c0*/  @P0 IMAD.MOV.U32 R4, RZ, RZ, R78 ;  /* 0x000000ffff040224 */ /* 0x001fe400078e004e */
[----:B------:R-:W-:-:S05]  /*193d0*/  @P0 IMAD.MOV.U32 R5, RZ, RZ, R84 ;  /* 0x000000ffff050224 */ /* 0x000fca00078e0054 */
[----:B------:R0:W4:Y:S01]  /*193e0*/  @P0 LDG.E.U8 R21, desc[UR22][R4.64] ;  /* 0x0000001604150981 */ /* 0x000122000c1e1100 */
[----:B------:R-:W-:Y:S01]  /*193f0*/  PRMT R19, RZ, 0x7610, R19 ;  /* 0x00007610ff137816 */ /* 0x000fe20000000013 */
[----:B0-----:R-:W-:Y:S02]  /*19400*/  @P0 IMAD.MOV.U32 R4, RZ, RZ, R69 ;  /* 0x000000ffff040224 */ /* 0x001fe400078e0045 */
[----:B------:R-:W-:Y:S01]  /*19410*/  @P0 IMAD.MOV.U32 R5, RZ, RZ, R74 ;  /* 0x000000ffff050224 */ /* 0x000fe200078e004a */
[----:B--2---:R-:W-:-:S06]  /*19420*/  PRMT R20, RZ, 0x7610, R20 ;  /* 0x00007610ff147816 */ /* 0x004fcc0000000014 */
[----:B------:R0:W2:Y:S02]  /*19430*/  @P0 LDG.E.U8 R20, desc[UR22][R4.64] ;  /* 0x0000001604140981 */ /* 0x0000a4000c1e1100 */
[----:B0-----:R-:W-:Y:S02]  /*19440*/  @P0 IMAD.MOV.U32 R4, RZ, RZ, R66 ;  /* 0x000000ffff040224 */ /* 0x001fe400078e0042 */
[----:B------:R-:W-:Y:S01]  /*19450*/  @P0 IMAD.MOV.U32 R5, RZ, RZ, R68 ;  /* 0x000000ffff050224 */ /* 0x000fe200078e0044 */
[----:B------:R-:W2:Y:S04]  /*19460*/  LDL.LU R66, [R1+0x230] ;  /* 0x0002300001427983 */ /* 0x000ea80000300800 */
[----:B------:R0:W2:Y:S02]  /*19470*/  @P0 LDG.E.U8 R19, desc[UR22][R4.64] ;  /* 0x0000001604130981 */ /* 0x0000a4000c1e1100 */
[----:B0-----:R-:W-:-:S02]  /*19480*/  @P0 IMAD.MOV.U32 R4, RZ, RZ, R17 ;  /* 0x000000ffff040224 */ /* 0x001fc400078e0011 */
[----:B------:R-:W-:Y:S02]  /*19490*/  @P0 IMAD.MOV.U32 R5, RZ, RZ, R18 ;  /* 0x000000ffff050224 */ /* 0x000fe400078e0012 */
[----:B------:R-:W2:Y:S04]  /*194a0*/  LDL.LU R18, [R1+0x26c] ;  /* 0x00026c0001127983 */ /* 0x000ea80000300800 */
[----:B------:R-:W2:Y:S01]  /*194b0*/  LDL.LU R17, [R1+0x270] ;  /* 0x0002700001117983 */ /* 0x000ea20000300800 */
[----:B---3--:R-:W-:-:S03]  /*194c0*/  PRMT R58, RZ, 0x7610, R58 ;  /* 0x00007610ff3a7816 */ /* 0x008fc6000000003a */
[----:B------:R-:W3:Y:S04]  /*194d0*/  LDL.LU R68, [R1+0x28c] ;  /* 0x00028c0001447983 */ /* 0x000ee80000300800 */
[----:B------:R-:W2:Y:S01]  /*194e0*/  LDL.LU R74, [R1+0x290] ;  /* 0x00029000014a7983 */ /* 0x000ea20000300800 */
[----:B----4-:R-:W-:-:S03]  /*194f0*/  PRMT R60, RZ, 0x7610, R60 ;  /* 0x00007610ff3c7816 */ /* 0x010fc6000000003c */
[----:B------:R-:W4:Y:S04]  /*19500*/  LDL.LU R78, [R1+0x2a4] ;  /* 0x0002a400014e7983 */ /* 0x000f280000300800 */
[----:B------:R-:W2:Y:S04]  /*19510*/  LDL.LU R69, [R1+0x2a8] ;  /* 0x0002a80001457983 */ /* 0x000ea80000300800 */
[----:B------:R0:W2:Y:S01]  /*19520*/  @P0 LDG.E.U8 R60, desc[UR22][R4.64] ;  /* 0x00000016043c0981 */ /* 0x0000a2000c1e1100 */
[----:B------:R-:W-:-:S03]  /*19530*/  PRMT R56, RZ, 0x7610, R56 ;  /* 0x00007610ff387816 */ /* 0x000fc60000000038 */
[----:B------:R-:W2:Y:S01]  /*19540*/  LDL.LU R88, [R1+0x2ac] ;  /* 0x0002ac0001587983 */ /* 0x000ea20000300800 */
[----:B------:R-:W-:-:S03]  /*19550*/  PRMT R57, RZ, 0x7610, R57 ;  /* 0x00007610ff397816 */ /* 0x000fc60000000039 */
[----:B------:R-:W2:Y:S01]  /*19560*/  LDL.LU R91, [R1+0x2b0] ;  /* 0x0002b000015b7983 */ /* 0x000ea20000300800 */
[----:B0-----:R-:W-:Y:S01]  /*19570*/  @P0 IMAD.MOV.U32 R4, RZ, RZ, R8 ;  /* 0x000000ffff040224 */ /* 0x001fe200078e0008 */
[----:B------:R-:W-:Y:S01]  /*19580*/  PRMT R59, RZ, 0x7610, R59 ;  /* 0x00007610ff3b7816 */ /* 0x000fe2000000003b */
[----:B------:R-:W-:-:S05]  /*19590*/  @P0 IMAD.MOV.U32 R5, RZ, RZ, R9 ;  /* 0x000000ffff050224 */ /* 0x000fca00078e0009 */
[----:B------:R0:W2:Y:S02]  /*195a0*/  @P0 LDG.E.U8 R59, desc[UR22][R4.64] ;  /* 0x00000016043b0981 */ /* 0x0000a4000c1e1100 */
[----:B0-----:R-:W-:Y:S02]  /*195b0*/  @P0 IMAD.MOV.U32 R4, RZ, RZ, R0 ;  /* 0x000000ffff040224 */ /* 0x001fe400078e0000 */
[----:B------:R-:W-:Y:S02]  /*195c0*/  @P0 IMAD.MOV.U32 R5, RZ, RZ, R2 ;  /* 0x000000ffff050224 */ /* 0x000fe400078e0002 */
[----:B------:R-:W2:Y:S04]  /*195d0*/  LDL.LU R2, [R1+0x2c4] ;  /* 0x0002c40001027983 */ /* 0x000ea80000300800 */
[----:B------:R0:W2:Y:S04]  /*195e0*/  @P0 LDG.E.U8 R58, desc[UR22][R4.64] ;  /* 0x00000016043a0981 */ /* 0x0000a8000c1e1100 */
[----:B------:R-:W2:Y:S04]  /*195f0*/  LDL.LU R84, [R1+0x2c8] ;  /* 0x0002c80001547983 */ /* 0x000ea80000300800 */
[----:B------:R-:W2:Y:S01]  /*19600*/  LDL.LU R8, [R1+0x2cc] ;  /* 0x0002cc0001087983 */ /* 0x000ea20000300800 */
[----:B0-----:R-:W-:-:S02]  /*19610*/  @P0 IMAD.MOV.U32 R4, RZ, RZ, R13 ;  /* 0x000000ffff040224 */ /* 0x001fc400078e000d */
[----:B------:R-:W-:Y:S01]  /*19620*/  @P0 IMAD.MOV.U32 R5, RZ, RZ, R61 ;  /* 0x000000ffff050224 */ /* 0x000fe200078e003d */
[----:B------:R-:W2:Y:S04]  /*19630*/  LDL.LU R0, [R1+0x2d0] ;  /* 0x0002d00001007983 */ /* 0x000ea80000300800 */
[----:B------:R0:W2:Y:S04]  /*19640*/  @P0 LDG.E.U8 R57, desc[UR22][R4.64] ;  /* 0x0000001604390981 */ /* 0x0000a8000c1e1100 */
[----:B------:R-:W2:Y:S04]  /*19650*/  LDL.LU R9, [R1+0x2e4] ;  /* 0x0002e40001097983 */ /* 0x000ea80000300800 */
[----:B------:R-:W2:Y:S01]  /*19660*/  LDL.LU R61, [R1+0xe50] ;  /* 0x000e5000013d7983 */ /* 0x000ea20000300800 */
[----:B0-----:R-:W-:-:S02]  /*19670*/  @P0 IMAD.MOV.U32 R4, RZ, RZ, R12 ;  /* 0x000000ffff040224 */ /* 0x001fc400078e000c */
[----:B------:R-:W-:Y:S01]  /*19680*/  @P0 IMAD.MOV.U32 R5, RZ, RZ, R93 ;  /* 0x000000ffff050224 */ /* 0x000fe200078e005d */
[----:B------:R-:W3:Y:S04]  /*19690*/  LDL.LU R13, [R1+0xe4c] ;  /* 0x000e4c00010d7983 */ /* 0x000ee80000300800 */
        /* <DEDUP_REMOVED lines=9> */
[----:B------:R0:W4:Y:S02]  /*19730*/  @P0 LDG.E.U8 R55, desc[UR22][R4.64] ;  /* 0x0000001604370981 */ /* 0x000124000c1e1100 */
[----:B0-----:R-:W-:Y:S02]  /*19740*/  @P0 IMAD.MOV.U32 R4, RZ, RZ, R15 ;  /* 0x000000ffff040224 */ /* 0x001fe400078e000f */
[----:B------:R-:W-:-:S05]  /*19750*/  @P0 IMAD.MOV.U32 R5, RZ, RZ, R6 ;  /* 0x000000ffff050224 */ /* 0x000fca00078e0006 */
[----:B------:R3:W4:Y:S01]  /*19760*/  @P0 LDG.E.U8 R54, desc[UR22][R4.64] ;  /* 0x0000001604360981 */ /* 0x000722000c1e1100 */
[----:B--2---:R-:W-:Y:S01]  /*19770*/  PRMT R61, RZ, 0x7610, R61 ;  /* 0x00007610ff3d7816 */ /* 0x004fe2000000003d */
[----:B---3--:R-:W-:Y:S02]  /*19780*/  @!P4 IMAD.MOV.U32 R5, RZ, RZ, R13 ;  /* 0x000000ffff05c224 */ /* 0x008fe400078e000d */
[----:B------:R-:W2:Y:S01]  /*19790*/  LDL.LU R13, [R1+0xe38] ;  /* 0x000e3800010d7983 */ /* 0x000ea20000300800 */
[----:B----4-:R-:W-:Y:S02]  /*197a0*/  @!P3 IMAD.MOV R93, RZ, RZ, -R93 ;  /* 0x000000ffff5db224 */ /* 0x010fe400078e0a5d */
[----:B------:R-:W-:Y:S02]  /*197b0*/  @!P4 IMAD.MOV.U32 R4, RZ, RZ, R12 ;  /* 0x000000ffff04c224 */ /* 0x000fe400078e000c */
[----:B------:R-:W3:Y:S04]  /*197c0*/  LDL.LU R12, [R1+0xe34] ;  /* 0x000e3400010c7983 */ /* 0x000ee80000300800 */
[----:B------:R0:W4:Y:S01]  /*197d0*/  @!P4 LDG.E.U8 R61, desc[UR22][R4.64] ;  /* 0x00000016043dc981 */ /* 0x000122000c1e1100 */
[----:B------:R-:W-:-:S02]  /*197e0*/  SEL R66, R92, R66, !P5 ;  /* 0x000000425c427207 */ /* 0x000fc40006800000 */
[----:B------:R-:W-:-:S03]  /*197f0*/  SEL R18, R92, R18, !P5 ;  /* 0x000000125c127207 */ /* 0x000fc60006800000 */
[----:B------:R-:W-:Y:S01]  /*19800*/  IMAD R66, R66, UR12, RZ ;  /* 0x0000000c42427c24 */ /* 0x000fe2000f8e02ff */
[C---:B------:R-:W-:Y:S02]  /*19810*/  SEL R6, R92.reuse, R74, !P5 ;  /* 0x0000004a5c067207 */ /* 0x040fe40006800000 */
[----:B------:R-:W-:Y:S01]  /*19820*/  SEL R74, R92, R91, !P5 ;  /* 0x0000005b5c4a7207 */ /* 0x000fe20006800000 */
[----:B------:R-:W-:Y:S01]  /*19830*/  IMAD R18, R18, UR12, RZ ;  /* 0x0000000c12127c24 */ /* 0x000fe2000f8e02ff */
[C---:B------:R-:W-:Y:S02]  /*19840*/  SEL R91, R92.reuse, R0, !P5 ;  /* 0x000000005c5b7207 */ /* 0x040fe40006800000 */
[----:B------:R-:W-:Y:S02]  /*19850*/  SEL R17, R92, R17, !P5 ;  /* 0x000000115c117207 */ /* 0x000fe40006800000 */
[----:B------:R-:W-:Y:S02]  /*19860*/  IADD3 R0, P4, PT, R66, R10, RZ ;  /* 0x0000000a42007210 */ /* 0x000fe40007f9e0ff */
[C---:B------:R-:W-:Y:S01]  /*19870*/  SEL R15, R92.reuse, R68, !P5 ;  /* 0x000000445c0f7207 */ /* 0x040fe20006800000 */
[----:B------:R-:W-:Y:S01]  /*19880*/  STL [R1+0xd0c], R93 ;  /* 0x000d0c5d01007387 */ /* 0x000fe20000100800 */
[C---:B------:R-:W-:Y:S01]  /*19890*/  SEL R68, R92.reuse, R88, !P5 ;  /* 0x000000585c447207 */ /* 0x040fe20006800000 */
[----:B------:R-:W-:Y:S01]  /*198a0*/  IMAD R17, R17, UR12, RZ ;  /* 0x0000000c11117c24 */ /* 0x000fe2000f8e02ff */
[----:B------:R-:W-:Y:S01]  /*198b0*/  SEL R88, R92, R8, !P5 ;  /* 0x000000085c587207 */ /* 0x000fe20006800000 */
[----:B------:R1:W-:Y:S01]  /*198c0*/  STL [R1+0x1b0], R0 ;  /* 0x0001b00001007387 */ /* 0x0003e20000100800 */
[----:B------:R-:W-:-:S02]  /*198d0*/  IADD3 R8, P3, PT, R18, R10, RZ ;  /* 0x0000000a12087210 */ /* 0x000fc40007f7e0ff */
[C---:B0-----:R-:W-:Y:S02]  /*198e0*/  SEL R5, R92.reuse, R78, !P5 ;  /* 0x0000004e5c057207 */ /* 0x041fe40006800000 */
[----:B------:R-:W-:Y:S01]  /*198f0*/  SEL R78, R92, R2, !P5 ;  /* 0x000000025c4e7207 */ /* 0x000fe20006800000 */
[----:B------:R-:W-:Y:S01]  /*19900*/  STL [R1+0x1d0], R8 ;  /* 0x0001d00801007387 */ /* 0x000fe20000100800 */
[----:B-1----:R-:W-:Y:S01]  /*19910*/  LEA.HI.X.SX32 R0, R66, R7, 0x1, P4 ;  /* 0x0000000742007211 */ /* 0x002fe200020f0eff */
[----:B------:R-:W-:Y:S01]  /*19920*/  IMAD R15, R15, UR12, RZ ;  /* 0x0000000c0f0f7c24 */ /* 0x000fe2000f8e02ff */
[----:B------:R-:W-:Y:S01]  /*19930*/  IADD3 R2, P4, PT, R17, R10, RZ ;  /* 0x0000000a11027210 */ /* 0x000fe20007f9e0ff */
[----:B------:R-:W-:Y:S02]  /*19940*/  IMAD R6, R6, UR12, RZ ;  /* 0x0000000c06067c24 */ /* 0x000fe4000f8e02ff */
[----:B------:R0:W-:Y:S04]  /*19950*/  STL [R1+0x1ac], R0 ;  /* 0x0001ac0001007387 */ /* 0x0001e80000100800 */
[----:B------:R1:W-:Y:S01]  /*19960*/  STL [R1+0x1f0], R2 ;  /* 0x0001f00201007387 */ /* 0x0003e20000100800 */
[----:B------:R-:W-:-:S03]  /*19970*/  IMAD R5, R5, UR12, RZ ;  /* 0x0000000c05057c24 */ /* 0x000fc6000f8e02ff */
[----:B------:R-:W2:Y:S01]  /*19980*/  LDL.LU R16, [R1+0x2ec] ;  /* 0x0002ec0001107983 */ /* 0x000ea20000300800 */
[-C--:B0-----:R-:W-:Y:S02]  /*19990*/  LEA.HI.X.SX32 R0, R18, R7.reuse, 0x1, P3 ;  /* 0x0000000712007211 */ /* 0x081fe400018f0eff */
[----:B------:R-:W-:Y:S02]  /*199a0*/  IADD3 R8, P3, PT, R15, R10, RZ ;  /* 0x0000000a0f087210 */ /* 0x000fe40007f7e0ff */
[----:B-1----:R-:W-:Y:S01]  /*199b0*/  LEA.HI.X.SX32 R2, R17, R7, 0x1, P4 ;  /* 0x0000000711027211 */ /* 0x002fe200020f0eff */
[----:B------:R0:W-:Y:S01]  /*199c0*/  STL [R1+0x1cc], R0 ;  /* 0x0001cc0001007387 */ /* 0x0001e20000100800 */
[----:B------:R-:W-:-:S03]  /*199d0*/  SEL R69, R92, R69, !P5 ;  /* 0x000000455c457207 */ /* 0x000fc60006800000 */
[----:B------:R1:W-:Y:S01]  /*199e0*/  STL [R1+0x210], R8 ;  /* 0x0002100801007387 */ /* 0x0003e20000100800 */
[----:B0-----:R-:W-:-:S03]  /*199f0*/  IADD3 R0, P4, PT, R6, R10, RZ ;  /* 0x0000000a06007210 */ /* 0x001fc60007f9e0ff */
[----:B------:R0:W-:Y:S01]  /*19a00*/  STL [R1+0x1ec], R2 ;  /* 0x0001ec0201007387 */ /* 0x0001e20000100800 */
[----:B------:R-:W-:Y:S01]  /*19a10*/  IMAD R69, R69, UR12, RZ ;  /* 0x0000000c45457c24 */ /* 0x000fe2000f8e02ff */
[-C--:B-1----:R-:W-:Y:S02]  /*19a20*/  LEA.HI.X.SX32 R8, R15, R7.reuse, 0x1, P3 ;  /* 0x000000070f087211 */ /* 0x082fe400018f0eff */
[----:B------:R1:W-:Y:S01]  /*19a30*/  STL [R1+0x230], R0 ;  /* 0x0002300001007387 */ /* 0x0003e20000100800 */
[----:B------:R-:W-:-:S03]  /*19a40*/  LEA.HI.X.SX32 R6, R6, R7, 0x1, P4 ;  /* 0x0000000706067211 */ /* 0x000fc600020f0eff */
[----:B0-----:R-:W3:Y:S01]  /*19a50*/  LDL.LU R2, [R1+0x304] ;  /* 0x0003040001027983 */ /* 0x001ee20000300800 */
[----:B-1----:R-:W-:-:S03]  /*19a60*/  IADD3 R0, P3, PT, R5, R10, RZ ;  /* 0x0000000a05007210 */ /* 0x002fc60007f7e0ff */
[----:B------:R-:W-:Y:S04]  /*19a70*/  STL [R1+0x20c], R8 ;  /* 0x00020c0801007387 */ /* 0x000fe80000100800 */
[----:B------:R0:W-:Y:S04]  /*19a80*/  STL [R1+0x270], R0 ;  /* 0x0002700001007387 */ /* 0x0001e80000100800 */
[----:B------:R1:W-:Y:S01]  /*19a90*/  STL [R1+0x22c], R6 ;  /* 0x00022c0601007387 */ /* 0x0003e20000100800 */
[----:B------:R-:W-:Y:S01]  /*19aa0*/  IMAD R68, R68, UR12, RZ ;  /* 0x0000000c44447c24 */ /* 0x000fe2000f8e02ff */
[----:B0-----:R-:W-:-:S02]  /*19ab0*/  IADD3 R0, P4, PT, R69, R10, RZ ;  /* 0x0000000a45007210 */ /* 0x001fc40007f9e0ff */
[----:B-1----:R-:W-:-:S03]  /*19ac0*/  LEA.HI.X.SX32 R6, R5, R7, 0x1, P3 ;  /* 0x0000000705067211 */ /* 0x002fc600018f0eff */
[----:B------:R0:W-:Y:S04]  /*19ad0*/  STL [R1+0x290], R0 ;  /* 0x0002900001007387 */ /* 0x0001e80000100800 */
[----:B------:R-:W-:Y:S01]  /*19ae0*/  STL [R1+0x26c], R6 ;  /* 0x00026c0601007387 */ /* 0x000fe20000100800 */
[----:B------:R-:W-:-:S03]  /*19af0*/  IADD3 R5, P3, PT, R68, R10, RZ ;  /* 0x0000000a44057210 */ /* 0x000fc60007f7e0ff */
[----:B------:R-:W4:Y:S01]  /*19b00*/  LDL.LU R8, [R1+0x30c] ;  /* 0x00030c0001087983 */ /* 0x000f220000300800 */
[----:B------:R-:W-:Y:S01]  /*19b10*/  IMAD R74, R74, UR12, RZ ;  /* 0x0000000c4a4a7c24 */ /* 0x000fe2000f8e02ff */
[----:B0-----:R-:W-:Y:S02]  /*19b20*/  LEA.HI.X.SX32 R0, R69, R7, 0x1, P4 ;  /* 0x0000000745007211 */ /* 0x001fe400020f0eff */
[----:B------:R0:W-:Y:S01]  /*19b30*/  STL [R1+0x2a8], R5 ;  /* 0x0002a80501007387 */ /* 0x0001e20000100800 */
[----:B------:R-:W-:-:S03]  /*19b40*/  IMAD R78, R78, UR12, RZ ;  /* 0x0000000c4e4e7c24 */ /* 0x000fc6000f8e02ff */
[----:B------:R-:W-:Y:S01]  /*19b50*/  STL [R1+0xd10], R69 ;  /* 0x000d104501007387 */ /* 0x000fe20000100800 */
[----:B------:R-:W-:-:S03]  /*19b60*/  SEL R84, R92, R84, !P5 ;  /* 0x000000545c547207 */ /* 0x000fc60006800000 */
[----:B------:R1:W-:Y:S01]  /*19b70*/  STL [R1+0x28c], R0 ;  /* 0x00028c0001007387 */ /* 0x0003e20000100800 */
[----:B0-----:R-:W-:Y:S01]  /*19b80*/  LEA.HI.X.SX32 R5, R68, R7, 0x1, P3 ;  /* 0x0000000744057211 */ /* 0x001fe200018f0eff */
[----:B------:R-:W-:Y:S01]  /*19b90*/  IMAD R84, R84, UR12, RZ ;  /* 0x0000000c54547c24 */ /* 0x000fe2000f8e02ff */
[----:B-1----:R-:W-:Y:S02]  /*19ba0*/  IADD3 R0, P4, PT, R74, R10, RZ ;  /* 0x0000000a4a007210 */ /* 0x002fe40007f9e0ff */
[----:B------:R-:W-:-:S03]  /*19bb0*/  SEL R3, R92, R9, !P5 ;  /* 0x000000095c037207 */ /* 0x000fc60006800000 */
[----:B------:R0:W-:Y:S04]  /*19bc0*/  STL [R1+0x2b0], R0 ;  /* 0x0002b00001007387 */ /* 0x0001e80000100800 */
[----:B------:R-:W4:Y:S01]  /*19bd0*/  LDL.LU R9, [R1+0x324] ;  /* 0x0003240001097983 */ /* 0x000f220000300800 */
[----:B0-----:R-:W-:-:S03]  /*19be0*/  IADD3 R0, P3, PT, R78, R10, RZ ;  /* 0x0000000a4e007210 */ /* 0x001fc60007f7e0ff */
[----:B------:R0:W-:Y:S04]  /*19bf0*/  STL [R1+0x2a4], R5 ;  /* 0x0002a40501007387 */ /* 0x0001e80000100800 */
[----:B------:R1:W-:Y:S01]  /*19c00*/  STL [R1+0x2c8], R0 ;  /* 0x0002c80001007387 */ /* 0x0003e20000100800 */
[----:B0-----:R-:W-:-:S03]  /*19c10*/  LEA.HI.X.SX32 R5, R74, R7, 0x1, P4 ;  /* 0x000000074a057211 */ /* 0x001fc600020f0eff */
[----:B------:R-:W-:Y:S01]  /*19c20*/  STL [R1+0xd14], R74 ;  /* 0x000d144a01007387 */ /* 0x000fe20000100800 */
[----:B-1----:R-:W-:-:S03]  /*19c30*/  IADD3 R0, P4, PT, R84, R10, RZ ;  /* 0x0000000a54007210 */ /* 0x002fc60007f9e0ff */
[----:B------:R-:W-:Y:S04]  /*19c40*/  STL [R1+0x2ac], R5 ;  /* 0x0002ac0501007387 */ /* 0x000fe80000100800 */
[----:B------:R0:W-:Y:S04]  /*19c50*/  STL [R1+0x2d0], R0 ;  /* 0x0002d00001007387 */ /* 0x0001e80000100800 */
[----:B0-----:R-:W4:Y:S01]  /*19c60*/  LDL.LU R0, [R1+0x32c] ;  /* 0x00032c0001007983 */ /* 0x001f220000300800 */
[----:B------:R-:W-:Y:S01]  /*19c70*/  IMAD R88, R88, UR12, RZ ;  /* 0x0000000c58587c24 */ /* 0x000fe2000f8e02ff */
[----:B------:R-:W-:Y:S01]  /*19c80*/  LEA.HI.X.SX32 R5, R78, R7, 0x1, P3 ;  /* 0x000000074e057211 */ /* 0x000fe200018f0eff */
[----:B------:R-:W-:-:S03]  /*19c90*/  IMAD R91, R91, UR12, RZ ;  /* 0x0000000c5b5b7c24 */ /* 0x000fc6000f8e02ff */
[----:B------:R-:W-:Y:S01]  /*19ca0*/  IADD3 R6, P3, PT, R88, R10, RZ ;  /* 0x0000000a58067210 */ /* 0x000fe20007f7e0ff */
[----:B------:R0:W-:Y:S01]  /*19cb0*/  STL [R1+0x2c4], R5 ;  /* 0x0002c40501007387 */ /* 0x0001e20000100800 */
[----:B------:R-:W-:-:S03]  /*19cc0*/  IMAD R17, R3, UR12, RZ ;  /* 0x0000000c03117c24 */ /* 0x000fc6000f8e02ff */
[----:B------:R1:W-:Y:S01]  /*19cd0*/  STL [R1+0x2e8], R6 ;  /* 0x0002e80601007387 */ /* 0x0003e20000100800 */
[----:B0-----:R-:W-:-:S03]  /*19ce0*/  LEA.HI.X.SX32 R5, R84, R7, 0x1, P4 ;  /* 0x0000000754057211 */ /* 0x001fc600020f0eff */
[----:B------:R-:W-:Y:S01]  /*19cf0*/  STL [R1+0xd24], R84 ;  /* 0x000d245401007387 */ /* 0x000fe20000100800 */
[----:B-1----:R-:W-:-:S03]  /*19d00*/  LEA.HI.X.SX32 R6, R88, R7, 0x1, P3 ;  /* 0x0000000758067211 */ /* 0x002fc600018f0eff */
[----:B------:R2:W-:Y:S01]  /*19d10*/  STL [R1+0x2cc], R5 ;  /* 0x0002cc0501007387 */ /* 0x0005e20000100800 */
[----:B------:R-:W-:-:S03]  /*19d20*/  IADD3 R3, P3, PT, R91, R10, RZ ;  /* 0x0000000a5b037210 */ /* 0x000fc60007f7e0ff */
[----:B------:R-:W-:Y:S04]  /*19d30*/  STL [R1+0xd28], R88 ;  /* 0x000d285801007387 */ /* 0x000fe80000100800 */
[----:B------:R-:W-:Y:S01]  /*19d40*/  STL [R1+0x2e4], R6 ;  /* 0x0002e40601007387 */ /* 0x000fe20000100800 */
[----:B------:R-:W-:-:S04]  /*19d50*/  LOP3.LUT R4, R14, 0x1bc, RZ, 0xfc, !PT ;  /* 0x000001bc0e047812 */ /* 0x000fc800078efcff */
[----:B------:R-:W-:Y:S02]  /*19d60*/  ISETP.GE.AND P4, PT, R4, RZ, PT ;  /* 0x000000ff0400720c */ /* 0x000fe40003f86270 */
[----:B------:R-:W-:Y:S02]  /*19d70*/  IABS R15, R4 ;  /* 0x00000004000f7213 */ /* 0x000fe40000000000 */
[----:B--2---:R-:W-:Y:S02]  /*19d80*/  SEL R5, R92, R16, !P5 ;  /* 0x000000105c057207 */ /* 0x004fe40006800000 */
[----:B------:R-:W2:Y:S04]  /*19d90*/  LDL.LU R16, [R1+0x344] ;  /* 0x0003440001107983 */ /* 0x000ea80000300800 */
[----:B------:R0:W-:Y:S02]  /*19da0*/  STL [R1+0x2f0], R3 ;  /* 0x0002f00301007387 */ /* 0x0001e40000100800 */
[----:B0-----:R-:W-:-:S02]  /*19db0*/  LEA.HI.X.SX32 R3, R91, R7, 0x1, P3 ;  /* 0x000000075b037211 */ /* 0x001fc400018f0eff */
[----:B---3--:R-:W-:Y:S02]  /*19dc0*/  SEL R6, R92, R2, !P5 ;  /* 0x000000025c067207 */ /* 0x008fe40006800000 */
[----:B------:R-:W3:Y:S04]  /*19dd0*/  LDL.LU R2, [R1+0x34c] ;  /* 0x00034c0001027983 */ /* 0x000ee80000300800 */
[----:B------:R-:W-:Y:S04]  /*19de0*/  STL [R1+0xd2c], R91 ;  /* 0x000d2c5b01007387 */ /* 0x000fe80000100800 */
[----:B------:R0:W-:Y:S02]  /*19df0*/  STL [R1+0x2ec], R3 ;  /* 0x0002ec0301007387 */ /* 0x0001e40000100800 */
[----:B0-----:R-:W-:-:S05]  /*19e00*/  IADD3 R3, P3, PT, R17, R10, RZ ;  /* 0x0000000a11037210 */ /* 0x001fca0007f7e0ff */
[----:B------:R0:W-:Y:S01]  /*19e10*/  STL [R1+0x308], R3 ;  /* 0x0003080301007387 */ /* 0x0001e20000100800 */
[----:B----4-:R-:W-:-:S03]  /*19e20*/  SEL R4, R92, R8, !P5 ;  /* 0x000000085c047207 */ /* 0x010fc60006800000 */
[----:B------:R-:W4:Y:S01]  /*19e30*/  LDL.LU R8, [R1+0x364] ;  /* 0x0003640001087983 */ /* 0x000f220000300800 */
[----:B------:R-:W-:Y:S01]  /*19e40*/  IMAD R18, R5, UR12, RZ ;  /* 0x0000000c05127c24 */ /* 0x000fe2000f8e02ff */
[----:B------:R-:W-:Y:S01]  /*19e50*/  LEA.HI.X.SX32 R5, R17, R7, 0x1, P3 ;  /* 0x0000000711057211 */ /* 0x000fe200018f0eff */
[----:B------:R-:W-:-:S03]  /*19e60*/  IMAD R66, R6, UR12, RZ ;  /* 0x0000000c06427c24 */ /* 0x000fc6000f8e02ff */
[-C--:B0-----:R-:W-:Y:S01]  /*19e70*/  IADD3 R3, P3, PT, R18, R10.reuse, RZ ;  /* 0x0000000a12037210 */ /* 0x081fe20007f7e0ff */
[----:B------:R-:W-:Y:S01]  /*19e80*/  STL [R1+0x304], R5 ;  /* 0x0003040501007387 */ /* 0x000fe20000100800 */
[----:B------:R-:W-:Y:S02]  /*19e90*/  IMAD R68, R4, UR12, RZ ;  /* 0x0000000c04447c24 */ /* 0x000fe4000f8e02ff */
[----:B------:R-:W-:Y:S01]  /*19ea0*/  LEA.HI.X.SX32 R4, R18, R7, 0x1, P3 ;  /* 0x0000000712047211 */ /* 0x000fe200018f0eff */
[----:B------:R0:W-:Y:S04]  /*19eb0*/  STL [R1+0x310], R3 ;  /* 0x0003100301007387 */ /* 0x0001e80000100800 */
[----:B------:R-:W4:Y:S01]  /*19ec0*/  LDL.LU R90, [R1+0x36c] ;  /* 0x00036c00015a7983 */ /* 0x000f220000300800 */
[----:B0-----:R-:W-:-:S02]  /*19ed0*/  IADD3 R3, P3, PT, R66, R10, RZ ;  /* 0x0000000a42037210 */ /* 0x001fc40007f7e0ff */
[C---:B------:R-:W-:Y:S02]  /*19ee0*/  SEL R5, R92.reuse, R9, !P5 ;  /* 0x000000095c057207 */ /* 0x040fe40006800000 */
[----:B------:R-:W4:Y:S04]  /*19ef0*/  LDL.LU R9, [R1+0x384] ;  /* 0x0003840001097983 */ /* 0x000f280000300800 */
[----:B------:R-:W-:Y:S04]  /*19f00*/  STL [R1+0x30c], R4 ;  /* 0x00030c0401007387 */ /* 0x000fe80000100800 */
[----:B------:R0:W-:Y:S01]  /*19f10*/  STL [R1+0x328], R3 ;  /* 0x0003280301007387 */ /* 0x0001e20000100800 */
[----:B------:R-:W-:-:S03]  /*19f20*/  SEL R17, R92, R0, !P5 ;  /* 0x000000005c117207 */ /* 0x000fc60006800000 */
[----:B------:R-:W4:Y:S01]  /*19f30*/  LDL.LU R0, [R1+0x38c] ;  /* 0x00038c0001007983 */ /* 0x000f220000300800 */
[----:B0-----:R-:W-:Y:S01]  /*19f40*/  LEA.HI.X.SX32 R3, R66, R7, 0x1, P3 ;  /* 0x0000000742037211 */ /* 0x001fe200018f0eff */
[----:B------:R-:W-:Y:S02]  /*19f50*/  IMAD.HI.U32 R6, R13, R15, RZ ;  /* 0x0000000f0d067227 */ /* 0x000fe400078e00ff */
[----:B------:R-:W-:Y:S02]  /*19f60*/  STL [R1+0xd18], R66 ;  /* 0x000d184201007387 */ /* 0x000fe40000100800 */
[----:B------:R-:W-:Y:S02]  /*19f70*/  IMAD.MOV R6, RZ, RZ, -R6 ;  /* 0x000000ffff067224 */ /* 0x000fe400078e0a06 */
[----:B------:R0:W-:Y:S01]  /*19f80*/  STL [R1+0x324], R3 ;  /* 0x0003240301007387 */ /* 0x0001e20000100800 */
[----:B------:R-:W-:Y:S01]  /*19f90*/  IADD3 R4, P3, PT, R68, R10, RZ ;  /* 0x0000000a44047210 */ /* 0x000fe20007f7e0ff */
[----:B------:R-:W-:-:S02]  /*19fa0*/  IMAD R18, R5, UR12, RZ ;  /* 0x0000000c05127c24 */ /* 0x000fc4000f8e02ff */
[----:B------:R-:W-:Y:S01]  /*19fb0*/  IMAD R15, R11, R6, R15 ;  /* 0x000000060b0f7224 */ /* 0x000fe200078e020f */
[----:B0-----:R-:W4:Y:S01]  /*19fc0*/  LDL.LU R3, [R1+0x3a4] ;  /* 0x0003a40001037983 */ /* 0x001f220000300800 */
[----:B------:R-:W-:Y:S02]  /*19fd0*/  LEA.HI.X.SX32 R5, R68, R7, 0x1, P3 ;  /* 0x0000000744057211 */ /* 0x000fe400018f0eff */
[----:B------:R-:W-:Y:S01]  /*19fe0*/  IADD3 R6, P3, PT, R18, R10, RZ ;  /* 0x0000000a12067210 */ /* 0x000fe20007f7e0ff */
[----:B------:R2:W-:Y:S04]  /*19ff0*/  STL [R1+0x330], R4 ;  /* 0x0003300401007387 */ /* 0x0005e80000100800 */
[----:B------:R-:W-:Y:S01]  /*1a000*/  STL [R1+0xd1c], R15 ;  /* 0x000d1c0f01007387 */ /* 0x000fe20000100800 */
[----:B------:R-:W-:-:S03]  /*1a010*/  IMAD R17, R17, UR12, RZ ;  /* 0x0000000c11117c24 */ /* 0x000fc6000f8e02ff */
[----:B------:R-:W-:Y:S04]  /*1a020*/  STL [R1+0xd20], R68 ;  /* 0x000d204401007387 */ /* 0x000fe80000100800 */
[----:B------:R-:W-:Y:S01]  /*1a030*/  STL [R1+0x32c], R5 ;  /* 0x00032c0501007387 */ /* 0x000fe20000100800 */
[----:B--2---:R-:W-:-:S03]  /*1a040*/  SEL R4, R92, R16, !P5 ;  /* 0x000000105c047207 */ /* 0x004fc60006800000 */
[----:B------:R-:W2:Y:S04]  /*1a050*/  LDL.LU R16, [R1+0x3ac] ;  /* 0x0003ac0001107983 */ /* 0x000ea80000300800 */
[----:B------:R0:W-:Y:S02]  /*1a060*/  STL [R1+0x348], R6 ;  /* 0x0003480601007387 */ /* 0x0001e40000100800 */
[----:B0-----:R-:W-:Y:S01]  /*1a070*/  IMAD R6, R4, UR12, RZ ;  /* 0x0000000c04067c24 */ /* 0x001fe2000f8e02ff */
[----:B------:R-:W-:Y:S02]  /*1a080*/  LEA.HI.X.SX32 R4, R18, R7, 0x1, P3 ;  /* 0x0000000712047211 */ /* 0x000fe400018f0eff */
[----:B------:R-:W-:Y:S02]  /*1a090*/  IADD3 R15, P3, PT, R17, R10, RZ ;  /* 0x0000000a110f7210 */ /* 0x000fe40007f7e0ff */
[----:B---3--:R-:W-:-:S02]  /*1a0a0*/  SEL R5, R92, R2, !P5 ;  /* 0x000000025c057207 */ /* 0x008fc40006800000 */
[----:B------:R-:W3:Y:S04]  /*1a0b0*/  LDL.LU R2, [R1+0x3c4] ;  /* 0x0003c40001027983 */ /* 0x000ee80000300800 */
[----:B------:R4:W-:Y:S04]  /*1a0c0*/  STL [R1+0x344], R4 ;  /* 0x0003440401007387 */ /* 0x0009e80000100800 */
[----:B------:R0:W-:Y:S01]  /*1a0d0*/  STL [R1+0x350], R15 ;  /* 0x0003500f01007387 */ /* 0x0001e20000100800 */
[----:B------:R-:W-:Y:S01]  /*1a0e0*/  IMAD R18, R5, UR12, RZ ;  /* 0x0000000c05127c24 */ /* 0x000fe2000f8e02ff */
[----:B------:R-:W-:-:S02]  /*1a0f0*/  LEA.HI.X.SX32 R5, R17, R7, 0x1, P3 ;  /* 0x0000000711057211 */ /* 0x000fc400018f0eff */
[----:B----4-:R-:W-:Y:S02]  /*1a100*/  SEL R4, R92, R8, !P5 ;  /* 0x000000085c047207 */ /* 0x010fe40006800000 */
[----:B------:R-:W4:Y:S01]  /*1a110*/  LDL.LU R8, [R1+0x3cc] ;  /* 0x0003cc0001087983 */ /* 0x000f220000300800 */
[----:B0-----:R-:W-:-:S03]  /*1a120*/  IADD3 R15, P3, PT, R6, R10, RZ ;  /* 0x0000000a060f7210 */ /* 0x001fc60007f7e0ff */
[----:B------:R0:W-:Y:S04]  /*1a130*/  STL [R1+0x34c], R5 ;  /* 0x00034c0501007387 */ /* 0x0001e80000100800 */
[----:B------:R1:W-:Y:S01]  /*1a140*/  STL [R1+0x368], R15 ;  /* 0x0003680f01007387 */ /* 0x0003e20000100800 */
[----:B------:R-:W-:Y:S01]  /*1a150*/  IMAD R17, R4, UR12, RZ ;  /* 0x0000000c04117c24 */ /* 0x000fe2000f8e02ff */
[----:B0-----:R-:W-:Y:S02]  /*1a160*/  SEL R5, R92, R90, !P5 ;  /* 0x0000005a5c057207 */ /* 0x001fe40006800000 */
[----:B-1----:R-:W-:Y:S02]  /*1a170*/  LEA.HI.X.SX32 R15, R6, R7, 0x1, P3 ;  /* 0x00000007060f7211 */ /* 0x002fe400018f0eff */
[----:B------:R-:W-:-:S03]  /*1a180*/  IADD3 R6, P3, PT, R18, R10, RZ ;  /* 0x0000000a12067210 */ /* 0x000fc60007f7e0ff */
[----:B------:R-:W-:Y:S01]  /*1a190*/  STL [R1+0x364], R15 ;  /* 0x0003640f01007387 */ /* 0x000fe20000100800 */
[----:B------:R-:W-:Y:S02]  /*1a1a0*/  LEA.HI.X.SX32 R18, R18, R7, 0x1, P3 ;  /* 0x0000000712127211 */ /* 0x000fe400018f0eff */
[C---:B------:R-:W-:Y:S02]  /*1a1b0*/  SEL R4, R92.reuse, R9, !P5 ;  /* 0x000000095c047207 */ /* 0x040fe40006800000 */
[----:B------:R-:W4:Y:S04]  /*1a1c0*/  LDL.LU R9, [R1+0x3e4] ;  /* 0x0003e40001097983 */ /* 0x000f280000300800 */
[----:B------:R0:W-:Y:S04]  /*1a1d0*/  STL [R1+0x370], R6 ;  /* 0x0003700601007387 */ /* 0x0001e80000100800 */
[----:B------:R1:W-:Y:S01]  /*1a1e0*/  STL [R1+0x36c], R18 ;  /* 0x00036c1201007387 */ /* 0x0003e20000100800 */
[----:B0-----:R-:W-:Y:S01]  /*1a1f0*/  IMAD R6, R5, UR12, RZ ;  /* 0x0000000c05067c24 */ /* 0x001fe2000f8e02ff */
[----:B------:R-:W-:-:S02]  /*1a200*/  SEL R5, R92, R0, !P5 ;  /* 0x000000005c057207 */ /* 0x000fc40006800000 */
[----:B------:R-:W4:Y:S01]  /*1a210*/  LDL.LU R0, [R1+0x3f0] ;  /* 0x0003f00001007983 */ /* 0x000f220000300800 */
[----:B------:R-:W-:-:S04]  /*1a220*/  IADD3 R15, P3, PT, R17, R10, RZ ;  /* 0x0000000a110f7210 */ /* 0x000fc80007f7e0ff */
[----:B------:R-:W-:Y:S01]  /*1a230*/  LEA.HI.X.SX32 R17, R17, R7, 0x1, P3 ;  /* 0x0000000711117211 */ /* 0x000fe200018f0eff */
[----:B------:R0:W-:Y:S01]  /*1a240*/  STL [R1+0x388], R15 ;  /* 0x0003880f01007387 */ /* 0x0001e20000100800 */
[----:B-1----:R-:W-:-:S03]  /*1a250*/  IMAD R18, R4, UR12, RZ ;  /* 0x0000000c04127c24 */ /* 0x002fc6000f8e02ff */
[----:B------:R1:W-:Y:S04]  /*1a260*/  STL [R1+0x384], R17 ;  /* 0x0003841101007387 */ /* 0x0003e80000100800 */
[----:B------:R-:W4:Y:S01]  /*1a270*/  LDL.LU R89, [R1+0x3ec] ;  /* 0x0003ec0001597983 */ /* 0x000f220000300800 */
[-C--:B0-----:R-:W-:Y:S02]  /*1a280*/  IADD3 R15, P3, PT, R6, R10.reuse, RZ ;  /* 0x0000000a060f7210 */ /* 0x081fe40007f7e0ff */
[----:B------:R-:W-:Y:S01]  /*1a290*/  SEL R4, R92, R3, !P5 ;  /* 0x000000035c047207 */ /* 0x000fe20006800000 */
[----:B-1----:R-:W-:Y:S01]  /*1a2a0*/  IMAD R17, R5, UR12, RZ ;  /* 0x0000000c05117c24 */ /* 0x002fe2000f8e02ff */
[----:B------:R-:W-:Y:S02]  /*1a2b0*/  LEA.HI.X.SX32 R5, R6, R7, 0x1, P3 ;  /* 0x0000000706057211 */ /* 0x000fe400018f0eff */
[----:B------:R-:W-:Y:S01]  /*1a2c0*/  IADD3 R3, P3, PT, R18, R10, RZ ;  /* 0x0000000a12037210 */ /* 0x000fe20007f7e0ff */
[----:B------:R0:W-:Y:S01]  /*1a2d0*/  STL [R1+0x390], R15 ;  /* 0x0003900f01007387 */ /* 0x0001e20000100800 */
[----:B------:R-:W-:-:S03]  /*1a2e0*/  IMAD R6, R4, UR12, RZ ;  /* 0x0000000c04067c24 */ /* 0x000fc6000f8e02ff */
[----:B------:R-:W4:Y:S01]  /*1a2f0*/  LDL.LU R90, [R1+0x404] ;  /* 0x00040400015a7983 */ /* 0x000f220000300800 */
[----:B------:R-:W-:-:S03]  /*1a300*/  LEA.HI.X.SX32 R4, R18, R7, 0x1, P3 ;  /* 0x0000000712047211 */ /* 0x000fc600018f0eff */
[----:B------:R-:W-:Y:S04]  /*1a310*/  STL [R1+0x38c], R5 ;  /* 0x00038c0501007387 */ /* 0x000fe80000100800 */
[----:B------:R1:W-:Y:S01]  /*1a320*/  STL [R1+0x3a8], R3 ;  /* 0x0003a80301007387 */ /* 0x0003e20000100800 */
[----:B0-----:R-:W-:-:S03]  /*1a330*/  IADD3 R15, P3, PT, R17, R10, RZ ;  /* 0x0000000a110f7210 */ /* 0x001fc60007f7e0ff */
[----:B-1----:R-:W4:Y:S04]  /*1a340*/  LDL.LU R3, [R1+0x40c] ;  /* 0x00040c0001037983 */ /* 0x002f280000300800 */
[----:B------:R3:W-:Y:S01]  /*1a350*/  STL [R1+0x3a4], R4 ;  /* 0x0003a40401007387 */ /* 0x0007e20000100800 */
[----:B--2---:R-:W-:-:S03]  /*1a360*/  SEL R5, R92, R16, !P5 ;  /* 0x000000105c057207 */ /* 0x004fc60006800000 */
[----:B------:R-:W2:Y:S04]  /*1a370*/  LDL.LU R16, [R1+0x424] ;  /* 0x0004240001107983 */ /* 0x000ea80000300800 */
[----:B------:R0:W-:Y:S01]  /*1a380*/  STL [R1+0x3b0], R15 ;  /* 0x0003b00f01007387 */ /* 0x0001e20000100800 */
[----:B------:R-:W-:Y:S01]  /*1a390*/  IMAD R18, R5, UR12, RZ ;  /* 0x0000000c05127c24 */ /* 0x000fe2000f8e02ff */
[----:B---3--:R-:W-:Y:S02]  /*1a3a0*/  SEL R4, R92, R2, !P5 ;  /* 0x000000025c047207 */ /* 0x008fe40006800000 */
[----:B------:R-:W-:Y:S02]  /*1a3b0*/  LEA.HI.X.SX32 R2, R17, R7, 0x1, P3 ;  /* 0x0000000711027211 */ /* 0x000fe400018f0eff */
[----:B0-----:R-:W-:-:S03]  /*1a3c0*/  IADD3 R15, P3, PT, R6, R10, RZ ;  /* 0x0000000a060f7210 */ /* 0x001fc60007f7e0ff */
[----:B------:R0:W-:Y:S04]  /*1a3d0*/  STL [R1+0x3ac], R2 ;  /* 0x0003ac0201007387 */ /* 0x0001e80000100800 */
[----:B0-----:R-:W3:Y:S04]  /*1a3e0*/  LDL.LU R2, [R1+0x42c] ;  /* 0x00042c0001027983 */ /* 0x001ee80000300800 */
[----:B------:R-:W-:Y:S01]  /*1a3f0*/  STL [R1+0x3c8], R15 ;  /* 0x0003c80f01007387 */ /* 0x000fe20000100800 */
[----:B----4-:R-:W-:-:S03]  /*1a400*/  SEL R5, R92, R8, !P5 ;  /* 0x000000085c057207 */ /* 0x010fc60006800000 */
[----:B------:R-:W4:Y:S01]  /*1a410*/  LDL.LU R8, [R1+0x444] ;  /* 0x0004440001087983 */ /* 0x000f220000300800 */
[----:B------:R-:W-:Y:S01]  /*1a420*/  IMAD R17, R4, UR12, RZ ;  /* 0x0000000c04117c24 */ /* 0x000fe2000f8e02ff */
[----:B------:R-:W-:Y:S02]  /*1a430*/  LEA.HI.X.SX32 R4, R6, R7, 0x1, P3 ;  /* 0x0000000706047211 */ /* 0x000fe400018f0eff */
[----:B------:R-:W-:-:S03]  /*1a440*/  IADD3 R6, P3, PT, R18, R10, RZ ;  /* 0x0000000a12067210 */ /* 0x000fc60007f7e0ff */
[----:B------:R-:W-:Y:S04]  /*1a450*/  STL [R1+0x3c4], R4 ;  /* 0x0003c40401007387 */ /* 0x000fe80000100800 */
[----:B------:R0:W-:Y:S02]  /*1a460*/  STL [R1+0x3d0], R6 ;  /* 0x0003d00601007387 */ /* 0x0001e40000100800 */
[----:B0-----:R-:W-:Y:S01]  /*1a470*/  IMAD R6, R5, UR12, RZ ;  /* 0x0000000c05067c24 */ /* 0x001fe2000f8e02ff */
[----:B------:R-:W-:Y:S02]  /*1a480*/  LEA.HI.X.SX32 R5, R18, R7, 0x1, P3 ;  /* 0x0000000712057211 */ /* 0x000fe400018f0eff */
[----:B------:R-:W-:Y:S02]  /*1a490*/  IADD3 R15, P3, PT, R17, R10, RZ ;  /* 0x0000000a110f7210 */ /* 0x000fe40007f7e0ff */
[----:B------:R-:W-:-:S02]  /*1a4a0*/  SEL R4, R92, R9, !P5 ;  /* 0x000000095c047207 */ /* 0x000fc40006800000 */
[----:B------:R-:W4:Y:S04]  /*1a4b0*/  LDL.LU R9, [R1+0x44c] ;  /* 0x00044c0001097983 */ /* 0x000f280000300800 */
[----:B------:R0:W-:Y:S04]  /*1a4c0*/  STL [R1+0x3cc], R5 ;  /* 0x0003cc0501007387 */ /* 0x0001e80000100800 */
[----:B------:R1:W-:Y:S01]  /*1a4d0*/  STL [R1+0x3e8], R15 ;  /* 0x0003e80f01007387 */ /* 0x0003e20000100800 */
[----:B0-----:R-:W-:-:S03]  /*1a4e0*/  SEL R5, R92, R0, !P5 ;  /* 0x000000005c057207 */ /* 0x001fc60006800000 */
[----:B------:R-:W4:Y:S01]  /*1a4f0*/  LDL.LU R0, [R1+0x464] ;  /* 0x0004640001007983 */ /* 0x000f220000300800 */
[----:B------:R-:W-:Y:S01]  /*1a500*/  IMAD R18, R4, UR12, RZ ;  /* 0x0000000c04127c24 */ /* 0x000fe2000f8e02ff */
[----:B------:R-:W-:Y:S02]  /*1a510*/  LEA.HI.X.SX32 R4, R17, R7, 0x1, P3 ;  /* 0x0000000711047211 */ /* 0x000fe400018f0eff */
[----:B-1----:R-:W-:-:S03]  /*1a520*/  IADD3 R15, P3, PT, R6, R10, RZ ;  /* 0x0000000a060f7210 */ /* 0x002fc60007f7e0ff */
[----:B------:R0:W-:Y:S01]  /*1a530*/  STL [R1+0x3e4], R4 ;  /* 0x0003e40401007387 */ /* 0x0001e20000100800 */
[----:B------:R-:W-:Y:S01]  /*1a540*/  LEA.HI.X.SX32 R6, R6, R7, 0x1, P3 ;  /* 0x0000000706067211 */ /* 0x000fe200018f0eff */
[----:B------:R-:W-:Y:S02]  /*1a550*/  IMAD R17, R5, UR12, RZ ;  /* 0x0000000c05117c24 */ /* 0x000fe4000f8e02ff */
[----:B------:R1:W-:Y:S04]  /*1a560*/  STL [R1+0x3f0], R15 ;  /* 0x0003f00f01007387 */ /* 0x0003e80000100800 */
[----:B------:R1:W-:Y:S01]  /*1a570*/  STL [R1+0x3ec], R6 ;  /* 0x0003ec0601007387 */ /* 0x0003e20000100800 */
[----:B0-----:R-:W-:Y:S02]  /*1a580*/  SEL R4, R92, R89, !P5 ;  /* 0x000000595c047207 */ /* 0x001fe40006800000 */
[----:B-1----:R-:W-:-:S04]  /*1a590*/  IADD3 R15, P3, PT, R18, R10, RZ ;  /* 0x0000000a120f7210 */ /* 0x002fc80007f7e0ff */
[----:B------:R-:W-:Y:S01]  /*1a5a0*/  LEA.HI.X.SX32 R18, R18, R7, 0x1, P3 ;  /* 0x0000000712127211 */ /* 0x000fe200018f0eff */
[----:B------:R0:W-:Y:S01]  /*1a5b0*/  STL [R1+0x408], R15 ;  /* 0x0004080f01007387 */ /* 0x0001e20000100800 */
[----:B------:R-:W-:Y:S01]  /*1a5c0*/  IMAD R6, R4, UR12, RZ ;  /* 0x0000000c04067c24 */ /* 0x000fe2000f8e02ff */
[----:B------:R-:W-:Y:S02]  /*1a5d0*/  SEL R5, R92, R90, !P5 ;  /* 0x0000005a5c057207 */ /* 0x000fe40006800000 */
[----:B------:R1:W-:Y:S01]  /*1a5e0*/  STL [R1+0x404], R18 ;  /* 0x0004041201007387 */ /* 0x0003e20000100800 */
[----:B0-----:R-:W-:-:S05]  /*1a5f0*/  IADD3 R15, P3, PT, R17, R10, RZ ;  /* 0x0000000a110f7210 */ /* 0x001fca0007f7e0ff */
[----:B------:R0:W-:Y:S01]  /*1a600*/  STL [R1+0x410], R15 ;  /* 0x0004100f01007387 */ /* 0x0001e20000100800 */
[----:B-1----:R-:W-:Y:S01]  /*1a610*/  IMAD R18, R5, UR12, RZ ;  /* 0x0000000c05127c24 */ /* 0x002fe2000f8e02ff */
[----:B------:R-:W-:Y:S02]  /*1a620*/  SEL R4, R92, R3, !P5 ;  /* 0x000000035c047207 */ /* 0x000fe40006800000 */
[----:B0-----:R-:W-:Y:S02]  /*1a630*/  LEA.HI.X.SX32 R15, R17, R7, 0x1, P3 ;  /* 0x00000007110f7211 */ /* 0x001fe400018f0eff */
[----:B------:R-:W-:-:S03]  /*1a640*/  IADD3 R3, P3, PT, R6, R10, RZ ;  /* 0x0000000a06037210 */ /* 0x000fc60007f7e0ff */
[----:B------:R-:W-:Y:S01]  /*1a650*/  STL [R1+0x40c], R15 ;  /* 0x00040c0f01007387 */ /* 0x000fe20000100800 */
[----:B------:R-:W-:-:S03]  /*1a660*/  LEA.HI.X.SX32 R6, R6, R7, 0x1, P3 ;  /* 0x0000000706067211 */ /* 0x000fc600018f0eff */
[----:B------:R0:W-:Y:S01]  /*1a670*/  STL [R1+0x428], R3 ;  /* 0x0004280301007387 */ /* 0x0001e20000100800 */
[----:B------:R-:W-:-:S03]  /*1a680*/  IMAD R17, R4, UR12, RZ ;  /* 0x0000000c04117c24 */ /* 0x000fc6000f8e02ff */
[----:B------:R-:W-:Y:S01]  /*1a690*/  STL [R1+0x424], R6 ;  /* 0x0004240601007387 */ /* 0x000fe20000100800 */
[----:B0-----:R-:W-:-:S05]  /*1a6a0*/  IADD3 R3, P3, PT, R18, R10, RZ ;  /* 0x0000000a12037210 */ /* 0x001fca0007f7e0ff */
[----:B------:R0:W-:Y:S02]  /*1a6b0*/  STL [R1+0x430], R3 ;  /* 0x0004300301007387 */ /* 0x0001e40000100800 */
[----:B0-----:R-:W-:-:S05]  /*1a6c0*/  LEA.HI.X.SX32 R3, R18, R7, 0x1, P3 ;  /* 0x0000000712037211 */ /* 0x001fca00018f0eff */
[----:B------:R0:W-:Y:S01]  /*1a6d0*/  STL [R1+0x42c], R3 ;  /* 0x00042c0301007387 */ /* 0x0001e20000100800 */
[----:B--2---:R-:W-:-:S05]  /*1a6e0*/  SEL R5, R92, R16, !P5 ;  /* 0x000000105c057207 */ /* 0x004fca0006800000 */
[----:B------:R-:W-:Y:S01]  /*1a6f0*/  IMAD R6, R5, UR12, RZ ;  /* 0x0000000c05067c24 */ /* 0x000fe2000f8e02ff */
[----:B---3--:R-:W-:Y:S02]  /*1a700*/  SEL R4, R92, R2, !P5 ;  /* 0x000000025c047207 */ /* 0x008fe40006800000 */
[----:B------:R-:W-:-:S04]  /*1a710*/  IADD3 R2, P3, PT, R17, R10, RZ ;  /* 0x0000000a11027210 */ /* 0x000fc80007f7e0ff */
[----:B0-----:R-:W-:Y:S02]  /*1a720*/  LEA.HI.X.SX32 R3, R17, R7, 0x1, P3 ;  /* 0x0000000711037211 */ /* 0x001fe400018f0eff */
[----:B----4-:R-:W-:Y:S02]  /*1a730*/  SEL R5, R92, R8, !P5 ;  /* 0x000000085c057207 */ /* 0x010fe40006800000 */
[----:B------:R-:W2:Y:S04]  /*1a740*/  LDL.LU R8, [R1+0x46c] ;  /* 0x00046c0001087983 */ /* 0x000ea80000300800 */
[----:B------:R0:W-:Y:S04]  /*1a750*/  STL [R1+0x448], R2 ;  /* 0x0004480201007387 */ /* 0x0001e80000100800 */
[----:B------:R-:W-:Y:S01]  /*1a760*/  STL [R1+0x444], R3 ;  /* 0x0004440301007387 */ /* 0x000fe20000100800 */
[----:B0-----:R-:W-:-:S05]  /*1a770*/  IADD3 R2, P3, PT, R6, R10, RZ ;  /* 0x0000000a06027210 */ /* 0x001fca0007f7e0ff */
[----:B------:R0:W-:Y:S04]  /*1a780*/  STL [R1+0x450], R2 ;  /* 0x0004500201007387 */ /* 0x0001e80000100800 */
[----:B------:R-:W3:Y:S01]  /*1a790*/  LDL.LU R16, [R1+0x484] ;  /* 0x0004840001107983 */ /* 0x000ee20000300800 */
[----:B------:R-:W-:Y:S01]  /*1a7a0*/  IMAD R18, R4, UR12, RZ ;  /* 0x0000000c04127c24 */ /* 0x000fe2000f8e02ff */
[----:B0-----:R-:W-:Y:S02]  /*1a7b0*/  LEA.HI.X.SX32 R2, R6, R7, 0x1, P3 ;  /* 0x0000000706027211 */ /* 0x001fe400018f0eff */
[----:B------:R-:W-:Y:S01]  /*1a7c0*/  SEL R4, R92, R9, !P5 ;  /* 0x000000095c047207 */ /* 0x000fe20006800000 */
[----:B------:R-:W-:Y:S01]  /*1a7d0*/  IMAD R17, R5, UR12, RZ ;  /* 0x0000000c05117c24 */ /* 0x000fe2000f8e02ff */
[----:B------:R-:W-:Y:S01]  /*1a7e0*/  IADD3 R9, P3, PT, R18, R10, RZ ;  /* 0x0000000a12097210 */ /* 0x000fe20007f7e0ff */
[----:B------:R0:W-:Y:S04]  /*1a7f0*/  STL [R1+0x44c], R2 ;  /* 0x00044c0201007387 */ /* 0x0001e80000100800 */
[----:B------:R-:W4:Y:S04]  /*1a800*/  LDL.LU R87, [R1+0x48c] ;  /* 0x00048c0001577983 */ /* 0x000f280000300800 */
[----:B------:R-:W4:Y:S01]  /*1a810*/  LDL.LU R89, [R1+0x4a4] ;  /* 0x0004a40001597983 */ /* 0x000f220000300800 */
[----:B------:R-:W-:-:S03]  /*1a820*/  SEL R5, R92, R0, !P5 ;  /* 0x000000005c057207 */ /* 0x000fc60006800000 */
[----:B------:R-:W4:Y:S04]  /*1a830*/  LDL.LU R0, [R1+0x4ac] ;  /* 0x0004ac0001007983 */ /* 0x000f280000300800 */
        /* <DEDUP_REMOVED lines=17> */
[----:B0-----:R-:W-:-:S02]  /*1a950*/  LEA.HI.X.SX32 R2, R18, R7, 0x1, P3 ;  /* 0x0000000712027211 */ /* 0x001fc400018f0eff */
[----:B------:R-:W-:-:S05]  /*1a960*/  IADD3 R15, P3, PT, R17, R10, RZ ;  /* 0x0000000a110f7210 */ /* 0x000fca0007f7e0ff */
[----:B------:R0:W-:Y:S01]  /*1a970*/  STL [R1+0x470], R15 ;  /* 0x0004700f01007387 */ /* 0x0001e20000100800 */
[----:B------:R-:W-:Y:S02]  /*1a980*/  IMAD R6, R4, UR12, RZ ;  /* 0x0000000c04067c24 */ /* 0x000fe4000f8e02ff */
[----:B------:R-:W-:Y:S01]  /*1a990*/  IMAD R18, R5, UR12, RZ ;  /* 0x0000000c05127c24 */ /* 0x000fe2000f8e02ff */
[----:B------:R-:W-:Y:S01]  /*1a9a0*/  STL [R1+0x464], R2 ;  /* 0x0004640201007387 */ /* 0x000fe20000100800 */
[----:B0-----:R-:W-:-:S05]  /*1a9b0*/  LEA.HI.X.SX32 R15, R17, R7, 0x1, P3 ;  /* 0x00000007110f7211 */ /* 0x001fca00018f0eff */
[----:B------:R0:W-:Y:S01]  /*1a9c0*/  STL [R1+0x46c], R15 ;  /* 0x00046c0f01007387 */ /* 0x0001e20000100800 */
[----:B--2---:R-:W-:Y:S02]  /*1a9d0*/  SEL R4, R92, R8, !P5 ;  /* 0x000000085c047207 */ /* 0x004fe40006800000 */
[----:B------:R-:W-:-:S03]  /*1a9e0*/  IADD3 R8, P3, PT, R6, R10, RZ ;  /* 0x0000000a06087210 */ /* 0x000fc60007f7e0ff */
[----:B------:R-:W-:Y:S01]  /*1a9f0*/  IMAD R17, R4, UR12, RZ ;  /* 0x0000000c04117c24 */ /* 0x000fe2000f8e02ff */
[-C--:B------:R-:W-:Y:S02]  /*1aa00*/  LEA.HI.X.SX32 R4, R6, R7.reuse, 0x1, P3 ;  /* 0x0000000706047211 */ /* 0x080fe400018f0eff */
[----:B------:R-:W-:Y:S02]  /*1aa10*/  IADD3 R6, P3, PT, R18, R10, RZ ;  /* 0x0000000a12067210 */ /* 0x000fe40007f7e0ff */
[----:B---3--:R-:W-:Y:S02]  /*1aa20*/  SEL R5, R92, R16, !P5 ;  /* 0x000000105c057207 */ /* 0x008fe40006800000 */
[----:B------:R-:W2:Y:S01]  /*1aa30*/  LDL.LU R16, [R1+0x4e4] ;  /* 0x0004e40001107983 */ /* 0x000ea20000300800 */
[----:B------:R-:W-:-:S03]  /*1aa40*/  LEA.HI.X.SX32 R18, R18, R7, 0x1, P3 ;  /* 0x0000000712127211 */ /* 0x000fc600018f0eff */
[----:B------:R-:W-:Y:S01]  /*1aa50*/  STL [R1+0x488], R8 ;  /* 0x0004880801007387 */ /* 0x000fe20000100800 */
[----:B0-----:R-:W-:-:S03]  /*1aa60*/  IADD3 R15, P3, PT, R17, R10, RZ ;  /* 0x0000000a110f7210 */ /* 0x001fc60007f7e0ff */
[----:B------:R4:W-:Y:S04]  /*1aa70*/  STL [R1+0x484], R4 ;  /* 0x0004840401007387 */ /* 0x0009e80000100800 */
[----:B------:R-:W3:Y:S04]  /*1aa80*/  LDL.LU R86, [R1+0x4ec] ;  /* 0x0004ec0001567983 */ /* 0x000ee80000300800 */
[----:B------:R0:W-:Y:S01]  /*1aa90*/  STL [R1+0x490], R6 ;  /* 0x0004900601007387 */ /* 0x0001e20000100800 */
[----:B----4-:R-:W-:-:S03]  /*1aaa0*/  SEL R4, R92, R87, !P5 ;  /* 0x000000575c047207 */ /* 0x010fc60006800000 */
[----:B------:R1:W-:Y:S01]  /*1aab0*/  STL [R1+0x48c], R18 ;  /* 0x00048c1201007387 */ /* 0x0003e20000100800 */
[----:B------:R-:W-:-:S03]  /*1aac0*/  LEA.HI.X.SX32 R17, R17, R7, 0x1, P3 ;  /* 0x0000000711117211 */ /* 0x000fc600018f0eff */
[----:B------:R-:W4:Y:S01]  /*1aad0*/  LDL.LU R87, [R1+0x504] ;  /* 0x0005040001577983 */ /* 0x000f220000300800 */
[----:B0-----:R-:W-:-:S03]  /*1aae0*/  IMAD R6, R5, UR12, RZ ;  /* 0x0000000c05067c24 */ /* 0x001fc6000f8e02ff */
[----:B------:R0:W-:Y:S01]  /*1aaf0*/  STL [R1+0x4a8], R15 ;  /* 0x0004a80f01007387 */ /* 0x0001e20000100800 */
[----:B-1----:R-:W-:Y:S01]  /*1ab00*/  IMAD R18, R4, UR12, RZ ;  /* 0x0000000c04127c24 */ /* 0x002fe2000f8e02ff */
[----:B------:R-:W-:Y:S02]  /*1ab10*/  SEL R5, R92, R89, !P5 ;  /* 0x000000595c057207 */ /* 0x000fe40006800000 */
[----:B------:R1:W-:Y:S04]  /*1ab20*/  STL [R1+0x4a4], R17 ;  /* 0x0004a41101007387 */ /* 0x0003e80000100800 */
[----:B------:R-:W4:Y:S01]  /*1ab30*/  LDL.LU R89, [R1+0x50c] ;  /* 0x00050c0001597983 */ /* 0x000f220000300800 */
[----:B0-----:R-:W-:-:S04]  /*1ab40*/  IADD3 R15, P3, PT, R6, R10, RZ ;  /* 0x0000000a060f7210 */ /* 0x001fc80007f7e0ff */
[----:B------:R-:W-:Y:S02]  /*1ab50*/  LEA.HI.X.SX32 R6, R6, R7, 0x1, P3 ;  /* 0x0000000706067211 */ /* 0x000fe400018f0eff */
[----:B------:R-:W-:Y:S01]  /*1ab60*/  SEL R4, R92, R0, !P5 ;  /* 0x000000005c047207 */ /* 0x000fe20006800000 */
[----:B------:R-:W-:Y:S01]  /*1ab70*/  STL [R1+0x4b0], R15 ;  /* 0x0004b00f01007387 */ /* 0x000fe20000100800 */
[----:B------:R-:W-:-:S03]  /*1ab80*/  IADD3 R0, P3, PT, R18, R10, RZ ;  /* 0x0000000a12007210 */ /* 0x000fc60007f7e0ff */
[----:B------:R0:W-:Y:S01]  /*1ab90*/  STL [R1+0x4ac], R6 ;  /* 0x0004ac0601007387 */ /* 0x0001e20000100800 */
[----:B-1----:R-:W-:Y:S01]  /*1aba0*/  IMAD R17, R5, UR12, RZ ;  /* 0x0000000c05117c24 */ /* 0x002fe2000f8e02ff */
[----:B------:R-:W-:Y:S02]  /*1abb0*/  SEL R5, R92, R90, !P5 ;  /* 0x0000005a5c057207 */ /* 0x000fe40006800000 */
[----:B------:R-:W4:Y:S01]  /*1abc0*/  LDL.LU R90, [R1+0x524] ;  /* 0x00052400015a7983 */ /* 0x000f220000300800 */
[----:B0-----:R-:W-:Y:S01]  /*1abd0*/  IMAD R6, R4, UR12, RZ ;  /* 0x0000000c04067c24 */ /* 0x001fe2000f8e02ff */
[----:B------:R-:W-:Y:S02]  /*1abe0*/  LEA.HI.X.SX32 R4, R18, R7, 0x1, P3 ;  /* 0x0000000712047211 */ /* 0x000fe400018f0eff */
[----:B------:R-:W-:Y:S04]  /*1abf0*/  STL [R1+0x4c8], R0 ;  /* 0x0004c80001007387 */ /* 0x000fe80000100800 */
[----:B------:R0:W-:Y:S02]  /*1ac00*/  STL [R1+0x4c4], R4 ;  /* 0x0004c40401007387 */ /* 0x0001e40000100800 */
[----:B0-----:R-:W-:-:S02]  /*1ac10*/  SEL R4, R92, R3, !P5 ;  /* 0x000000035c047207 */ /* 0x001fc40006800000 */
[----:B------:R-:W4:Y:S01]  /*1ac20*/  LDL.LU R3, [R1+0x52c] ;  /* 0x00052c0001037983 */ /* 0x000f220000300800 */
[----:B------:R-:W-:-:S04]  /*1ac30*/  IADD3 R15, P3, PT, R17, R10, RZ ;  /* 0x0000000a110f7210 */ /* 0x000fc80007f7e0ff */
[----:B------:R-:W-:Y:S01]  /*1ac40*/  LEA.HI.X.SX32 R17, R17, R7, 0x1, P3 ;  /* 0x0000000711117211 */ /* 0x000fe200018f0eff */
[----:B------:R0:W-:Y:S01]  /*1ac50*/  STL [R1+0x4d0], R15 ;  /* 0x0004d00f01007387 */ /* 0x0001e20000100800 */
[----:B------:R-:W-:-:S03]  /*1ac60*/  IMAD R18, R5, UR12, RZ ;  /* 0x0000000c05127c24 */ /* 0x000fc6000f8e02ff */
[----:B------:R1:W-:Y:S01]  /*1ac70*/  STL [R1+0x4cc], R17 ;  /* 0x0004cc1101007387 */ /* 0x0003e20000100800 */
[----:B0-----:R-:W-:Y:S01]  /*1ac80*/  IADD3 R15, P3, PT, R6, R10, RZ ;  /* 0x0000000a060f7210 */ /* 0x001fe20007f7e0ff */
[----:B-1----:R-:W-:-:S04]  /*1ac90*/  IMAD R17, R4, UR12, RZ ;  /* 0x0000000c04117c24 */ /* 0x002fc8000f8e02ff */
[----:B------:R0:W-:Y:S01]  /*1aca0*/  STL [R1+0x4e8], R15 ;  /* 0x0004e80f01007387 */ /* 0x0001e20000100800 */
[-C--:B------:R-:W-:Y:S02]  /*1acb0*/  LEA.HI.X.SX32 R4, R6, R7.reuse, 0x1, P3 ;  /* 0x0000000706047211 */ /* 0x080fe400018f0eff */
[----:B------:R-:W-:Y:S02]  /*1acc0*/  IADD3 R91, P3, PT, R18, R10, RZ ;  /* 0x0000000a125b7210 */ /* 0x000fe40007f7e0ff */
[----:B--2---:R-:W-:Y:S02]  /*1acd0*/  SEL R5, R92, R16, !P5 ;  /* 0x000000105c057207 */ /* 0x004fe40006800000 */
[----:B------:R-:W2:Y:S03]  /*1ace0*/  LDL.LU R16, [R1+0x544] ;  /* 0x0005440001107983 */ /* 0x000ea60000300800 */
[----:B------:R-:W-:Y:S01]  /*1acf0*/  IMAD R6, R5, UR12, RZ ;  /* 0x0000000c05067c24 */ /* 0x000fe2000f8e02ff */
[----:B------:R3:W-:Y:S01]  /*1ad00*/  STL [R1+0x4e4], R4 ;  /* 0x0004e40401007387 */ /* 0x0007e20000100800 */
[----:B------:R-:W-:-:S03]  /*1ad10*/  LEA.HI.X.SX32 R5, R18, R7, 0x1, P3 ;  /* 0x0000000712057211 */ /* 0x000fc600018f0eff */
[----:B------:R-:W2:Y:S01]  /*1ad20*/  LDL.LU R83, [R1+0x54c] ;  /* 0x00054c0001537983 */ /* 0x000ea20000300800 */
[----:B0-----:R-:W-:-:S03]  /*1ad30*/  IADD3 R15, P3, PT, R17, R10, RZ ;  /* 0x0000000a110f7210 */ /* 0x001fc60007f7e0ff */
[----:B------:R-:W-:Y:S01]  /*1ad40*/  STL [R1+0x4f0], R91 ;  /* 0x0004f05b01007387 */ /* 0x000fe20000100800 */
[----:B------:R-:W-:-:S03]  /*1ad50*/  LEA.HI.X.SX32 R17, R17, R7, 0x1, P3 ;  /* 0x0000000711117211 */ /* 0x000fc600018f0eff */
[----:B------:R4:W-:Y:S01]  /*1ad60*/  STL [R1+0x4ec], R5 ;  /* 0x0004ec0501007387 */ /* 0x0009e20000100800 */
[----:B---3--:R-:W-:-:S03]  /*1ad70*/  SEL R4, R92, R86, !P5 ;  /* 0x000000565c047207 */ /* 0x008fc60006800000 */
[----:B------:R-:W3:Y:S04]  /*1ad80*/  LDL.LU R85, [R1+0x564] ;  /* 0x0005640001557983 */ /* 0x000ee80000300800 */
[----:B------:R0:W-:Y:S01]  /*1ad90*/  STL [R1+0x508], R15 ;  /* 0x0005080f01007387 */ /* 0x0001e20000100800 */
[----:B----4-:R-:W-:-:S03]  /*1ada0*/  SEL R5, R92, R87, !P5 ;  /* 0x000000575c057207 */ /* 0x010fc60006800000 */
[----:B------:R1:W-:Y:S01]  /*1adb0*/  STL [R1+0x504], R17 ;  /* 0x0005041101007387 */ /* 0x0003e20000100800 */
[----:B------:R-:W-:-:S03]  /*1adc0*/  IMAD R18, R4, UR12, RZ ;  /* 0x0000000c04127c24 */ /* 0x000fc6000f8e02ff */
[----:B------:R-:W4:Y:S01]  /*1add0*/  LDL.LU R86, [R1+0x56c] ;  /* 0x00056c0001567983 */ /* 0x000f220000300800 */
[-C--:B0-----:R-:W-:Y:S02]  /*1ade0*/  IADD3 R15, P3, PT, R6, R10.reuse, RZ ;  /* 0x0000000a060f7210 */ /* 0x081fe40007f7e0ff */
[----:B------:R-:W-:Y:S01]  /*1adf0*/  SEL R4, R92, R89, !P5 ;  /* 0x000000595c047207 */ /* 0x000fe20006800000 */
[----:B-1----:R-:W-:Y:S02]  /*1ae00*/  IMAD R17, R5, UR12, RZ ;  /* 0x0000000c05117c24 */ /* 0x002fe4000f8e02ff */
[----:B------:R0:W-:Y:S01]  /*1ae10*/  STL [R1+0x510], R15 ;  /* 0x0005100f01007387 */ /* 0x0001e20000100800 */
[----:B------:R-:W-:Y:S02]  /*1ae20*/  LEA.HI.X.SX32 R5, R6, R7, 0x1, P3 ;  /* 0x0000000706057211 */ /* 0x000fe400018f0eff */
[----:B------:R-:W-:Y:S01]  /*1ae30*/  IADD3 R88, P3, PT, R18, R10, RZ ;  /* 0x0000000a12587210 */ /* 0x000fe20007f7e0ff */
[----:B------:R-:W4:Y:S01]  /*1ae40*/  LDL.LU R87, [R1+0x584] ;  /* 0x0005840001577983 */ /* 0x000f220000300800 */
[----:B------:R-:W-:-:S02]  /*1ae50*/  IMAD R6, R4, UR12, RZ ;  /* 0x0000000c04067c24 */ /* 0x000fc4000f8e02ff */
[----:B------:R-:W-:Y:S01]  /*1ae60*/  LEA.HI.X.SX32 R4, R18, R7, 0x1, P3 ;  /* 0x0000000712047211 */ /* 0x000fe200018f0eff */
[----:B------:R1:W-:Y:S01]  /*1ae70*/  STL [R1+0x50c], R5 ;  /* 0x00050c0501007387 */ /* 0x0003e20000100800 */
[----:B0-----:R-:W-:-:S03]  /*1ae80*/  IADD3 R15, P3, PT, R17, R10, RZ ;  /* 0x0000000a110f7210 */ /* 0x001fc60007f7e0ff */
[----:B------:R-:W4:Y:S04]  /*1ae90*/  LDL.LU R89, [R1+0x58c] ;  /* 0x00058c0001597983 */ /* 0x000f280000300800 */
[----:B------:R-:W-:Y:S01]  /*1aea0*/  STL [R1+0x528], R88 ;  /* 0x0005285801007387 */ /* 0x000fe20000100800 */
[----:B-1----:R-:W-:-:S03]  /*1aeb0*/  SEL R5, R92, R90, !P5 ;  /* 0x0000005a5c057207 */ /* 0x002fc60006800000 */
[----:B------:R0:W-:Y:S04]  /*1aec0*/  STL [R1+0x524], R4 ;  /* 0x0005240401007387 */ /* 0x0001e80000100800 */
[----:B------:R-:W4:Y:S04]  /*1aed0*/  LDL.LU R90, [R1+0x5a4] ;  /* 0x0005a400015a7983 */ /* 0x000f280000300800 */
[----:B------:R1:W-:Y:S01]  /*1aee0*/  STL [R1+0x530], R15 ;  /* 0x0005300f01007387 */ /* 0x0003e20000100800 */
[----:B0-----:R-:W-:-:S03]  /*1aef0*/  SEL R4, R92, R3, !P5 ;  /* 0x000000035c047207 */ /* 0x001fc60006800000 */
[----:B------:R-:W4:Y:S01]  /*1af00*/  LDL.LU R3, [R1+0x5ac] ;  /* 0x0005ac0001037983 */ /* 0x000f220000300800 */
[----:B------:R-:W-:Y:S01]  /*1af10*/  IMAD R18, R5, UR12, RZ ;  /* 0x0000000c05127c24 */ /* 0x000fe2000f8e02ff */
[-C--:B------:R-:W-:Y:S02]  /*1af20*/  LEA.HI.X.SX32 R5, R17, R7.reuse, 0x1, P3 ;  /* 0x0000000711057211 */ /* 0x080fe400018f0eff */
[-C--:B------:R-:W-:Y:S01]  /*1af30*/  IADD3 R84, P3, PT, R6, R10.reuse, RZ ;  /* 0x0000000a06547210 */ /* 0x080fe20007f7e0ff */
[----:B------:R-:W-:Y:S02]  /*1af40*/  IMAD R17, R4, UR12, RZ ;  /* 0x0000000c04117c24 */ /* 0x000fe4000f8e02ff */
[----:B------:R2:W-:Y:S01]  /*1af50*/  STL [R1+0x52c], R5 ;  /* 0x00052c0501007387 */ /* 0x0005e20000100800 */
[----:B------:R-:W-:Y:S02]  /*1af60*/  LEA.HI.X.SX32 R4, R6, R7, 0x1, P3 ;  /* 0x0000000706047211 */ /* 0x000fe400018f0eff */
[----:B-1----:R-:W-:-:S04]  /*1af70*/  IADD3 R15, P3, PT, R18, R10, RZ ;  /* 0x0000000a120f7210 */ /* 0x002fc80007f7e0ff */
[----:B------:R-:W-:Y:S02]  /*1af80*/  LEA.HI.X.SX32 R18, R18, R7, 0x1, P3 ;  /* 0x0000000712127211 */ /* 0x000fe400018f0eff */
[----:B--2---:R-:W-:Y:S02]  /*1af90*/  SEL R5, R92, R16, !P5 ;  /* 0x000000105c057207 */ /* 0x004fe40006800000 */
[----:B------:R-:W2:Y:S04]  /*1afa0*/  LDL.LU R16, [R1+0x5c4] ;  /* 0x0005c40001107983 */ /* 0x000ea80000300800 */
[----:B------:R-:W-:Y:S01]  /*1afb0*/  STL [R1+0x548], R84 ;  /* 0x0005485401007387 */ /* 0x000fe20000100800 */
[----:B------:R-:W-:-:S03]  /*1afc0*/  IMAD R6, R5, UR12, RZ ;  /* 0x0000000c05067c24 */ /* 0x000fc6000f8e02ff */
[----:B------:R0:W-:Y:S04]  /*1afd0*/  STL [R1+0x544], R4 ;  /* 0x0005440401007387 */ /* 0x0001e80000100800 */
[----:B------:R1:W-:Y:S04]  /*1afe0*/  STL [R1+0x550], R15 ;  /* 0x0005500f01007387 */ /* 0x0003e80000100800 */
[----:B------:R3:W-:Y:S01]  /*1aff0*/  STL [R1+0x54c], R18 ;  /* 0x00054c1201007387 */ /* 0x0007e20000100800 */
[----:B0-----:R-:W-:Y:S02]  /*1b000*/  SEL R4, R92, R83, !P5 ;  /* 0x000000535c047207 */ /* 0x001fe40006800000 */
[----:B-1----:R-:W-:-:S04]  /*1b010*/  IADD3 R15, P3, PT, R17, R10, RZ ;  /* 0x0000000a110f7210 */ /* 0x002fc80007f7e0ff */
[----:B------:R-:W-:Y:S01]  /*1b020*/  LEA.HI.X.SX32 R17, R17, R7, 0x1, P3 ;  /* 0x0000000711117211 */ /* 0x000fe200018f0eff */
[----:B------:R0:W-:Y:S01]  /*1b030*/  STL [R1+0x568], R15 ;  /* 0x0005680f01007387 */ /* 0x0001e20000100800 */
[----:B---3--:R-:W-:Y:S01]  /*1b040*/  IMAD R18, R4, UR12, RZ ;  /* 0x0000000c04127c24 */ /* 0x008fe2000f8e02ff */
[----:B------:R-:W-:Y:S02]  /*1b050*/  SEL R5, R92, R85, !P5 ;  /* 0x000000555c057207 */ /* 0x000fe40006800000 */
[----:B------:R1:W-:Y:S01]  /*1b060*/  STL [R1+0x564], R17 ;  /* 0x0005641101007387 */ /* 0x0003e20000100800 */
[----:B0-----:R-:W-:-:S04]  /*1b070*/  IADD3 R15, P3, PT, R6, R10, RZ ;  /* 0x0000000a060f7210 */ /* 0x001fc80007f7e0ff */
[----:B------:R-:W-:Y:S01]  /*1b080*/  LEA.HI.X.SX32 R6, R6, R7, 0x1, P3 ;  /* 0x0000000706067211 */ /* 0x000fe200018f0eff */
[----:B------:R0:W-:Y:S01]  /*1b090*/  STL [R1+0x570], R15 ;  /* 0x0005700f01007387 */ /* 0x0001e20000100800 */
[----:B-1----:R-:W-:Y:S01]  /*1b0a0*/  IMAD R17, R5, UR12, RZ ;  /* 0x0000000c05117c24 */ /* 0x002fe2000f8e02ff */
[----:B----4-:R-:W-:Y:S02]  /*1b0b0*/  SEL R4, R92, R86, !P5 ;  /* 0x000000565c047207 */ /* 0x010fe40006800000 */
[----:B------:R1:W-:Y:S01]  /*1b0c0*/  STL [R1+0x56c], R6 ;  /* 0x00056c0601007387 */ /* 0x0003e20000100800 */
[----:B0-----:R-:W-:-:S04]  /*1b0d0*/  IADD3 R15, P3, PT, R18, R10, RZ ;  /* 0x0000000a120f7210 */ /* 0x001fc80007f7e0ff */
[----:B------:R-:W-:Y:S01]  /*1b0e0*/  LEA.HI.X.SX32 R18, R18, R7, 0x1, P3 ;  /* 0x0000000712127211 */ /* 0x000fe200018f0eff */
[----:B------:R0:W-:Y:S01]  /*1b0f0*/  STL [R1+0x588], R15 ;  /* 0x0005880f01007387 */ /* 0x0001e20000100800 */
[----:B-1----:R-:W-:Y:S01]  /*1b100*/  IMAD R6, R4, UR12, RZ ;  /* 0x0000000c04067c24 */ /* 0x002fe2000f8e02ff */
[----:B------:R-:W-:Y:S02]  /*1b110*/  SEL R5, R92, R87, !P5 ;  /* 0x000000575c057207 */ /* 0x000fe40006800000 */
        /* <DEDUP_REMOVED lines=11> */
[----:B0-----:R-:W-:Y:S02]  /*1b1d0*/  IADD3 R15, P3, PT, R18, R10, RZ ;  /* 0x0000000a120f7210 */ /* 0x001fe40007f7e0ff */
[----:B------:R-:W-:Y:S04]  /*1b1e0*/  STL [R1+0x5a4], R6 ;  /* 0x0005a40601007387 */ /* 0x000fe80000100800 */
[----:B------:R-:W-:Y:S01]  /*1b1f0*/  STL [R1+0x5b0], R15 ;  /* 0x0005b00f01007387 */ /* 0x000fe20000100800 */
[----:B------:R-:W-:-:S02]  /*1b200*/  SEL R4, R92, R3, !P5 ;  /* 0x000000035c047207 */ /* 0x000fc40006800000 */
[----:B------:R-:W-:-:S05]  /*1b210*/  LEA.HI.X.SX32 R3, R18, R7, 0x1, P3 ;  /* 0x0000000712037211 */ /* 0x000fca00018f0eff */
[----:B------:R0:W-:Y:S04]  /*1b220*/  STL [R1+0x5ac], R3 ;  /* 0x0005ac0301007387 */ /* 0x0001e80000100800 */
[----:B------:R-:W3:Y:S04]  /*1b230*/  LDL.LU R75, [R1+0x7f0] ;  /* 0x0007f000014b7983 */ /* 0x000ee80000300800 */
[----:B0-----:R-:W4:Y:S01]  /*1b240*/  LDL.LU R3, [R1+0x7ec] ;  /* 0x0007ec0001037983 */ /* 0x001f220000300800 */
[C---:B------:R-:W-:Y:S01]  /*1b250*/  IADD3 R68, P3, PT, R17.reuse, R10, RZ ;  /* 0x0000000a11447210 */ /* 0x040fe20007f7e0ff */
[----:B------:R-:W0:Y:S03]  /*1b260*/  S2R R85, SR_TID.X ;  /* 0x0000000000557919 */ /* 0x000e260000002100 */
[----:B------:R-:W-:-:S02]  /*1b270*/  LEA.HI.X.SX32 R15, R17, R7, 0x1, P3 ;  /* 0x00000007110f7211 */ /* 0x000fc400018f0eff */
[----:B------:R-:W-:-:S03]  /*1b280*/  SEL R5, R92, R90, !P5 ;  /* 0x0000005a5c057207 */ /* 0x000fc60006800000 */
[----:B------:R1:W-:Y:S02]  /*1b290*/  STL [R1+0x5c4], R15 ;  /* 0x0005c40f01007387 */ /* 0x0003e40000100800 */
[----:B------:R-:W-:Y:S02]  /*1b2a0*/  IMAD R6, R5, UR12, RZ ;  /* 0x0000000c05067c24 */ /* 0x000fe4000f8e02ff */
[----:B------:R-:W4:Y:S01]  /*1b2b0*/  LDL.LU R90, [R1+0x7e8] ;  /* 0x0007e800015a7983 */ /* 0x000f220000300800 */
[----:B------:R-:W-:Y:S02]  /*1b2c0*/  IMAD R4, R4, UR12, RZ ;  /* 0x0000000c04047c24 */ /* 0x000fe4000f8e02ff */
[----:B------:R-:W-:Y:S01]  /*1b2d0*/  IADD3 R66, P3, PT, R6, R10, RZ ;  /* 0x0000000a06427210 */ /* 0x000fe20007f7e0ff */
[----:B------:R-:W4:Y:S01]  /*1b2e0*/  LDL.LU R76, [R1+0x7e4] ;  /* 0x0007e400014c7983 */ /* 0x000f220000300800 */
[----:B------:R-:W-:-:S04]  /*1b2f0*/  @!UP1 UIADD3 UR4, UPT, UPT, -UR6, 0x100000, URZ ;  /* 0x0010000006049890 */ /* 0x000fc8000fffe1ff */
[----:B------:R-:W-:Y:S02]  /*1b300*/  @!UP1 USHF.L.U32 UR5, UR4, 0xb, URZ ;  /* 0x0000000b04059899 */ /* 0x000fe400080006ff */
[----:B------:R-:W-:Y:S01]  /*1b310*/  @!UP1 USHF.L.U32 UR4, UR4, 0x1, URZ ;  /* 0x0000000104049899 */ /* 0x000fe200080006ff */
[----:B------:R-:W4:Y:S01]  /*1b320*/  LDL.LU R77, [R1+0x7d0] ;  /* 0x0007d000014d7983 */ /* 0x000f220000300800 */
[----:B-1----:R-:W-:Y:S01]  /*1b330*/  LEA.HI.X.SX32 R15, R6, R7, 0x1, P3 ;  /* 0x00000007060f7211 */ /* 0x002fe200018f0eff */
[----:B------:R-:W1:Y:S02]  /*1b340*/  LDCU UR6, c[0x0][0x3b0] ;  /* 0x00007600ff0677ac */ /* 0x000e640008000800 */
[----:B------:R-:W4:Y:S01]  /*1b350*/  LDL.LU R79, [R1+0x7cc] ;  /* 0x0007cc00014f7983 */ /* 0x000f220000300800 */
[----:B------:R-:W-:-:S03]  /*1b360*/  IADD3 R69, P3, PT, R4, R10, RZ ;  /* 0x0000000a04457210 */ /* 0x000fc60007f7e0ff */
[----:B------:R-:W4:Y:S04]  /*1b370*/  LDL.LU R80, [R1+0x7c8] ;  /* 0x0007c80001507983 */ /* 0x000f280000300800 */
[----:B------:R-:W4:Y:S01]  /*1b380*/  LDL.LU R81, [R1+0x7c4] ;  /* 0x0007c40001517983 */ /* 0x000f220000300800 */
[----:B------:R-:W-:-:S03]  /*1b390*/  LEA.HI.X.SX32 R74, R4, R7, 0x1, P3 ;  /* 0x00000007044a7211 */ /* 0x000fc600018f0eff */
[----:B------:R-:W4:Y:S04]  /*1b3a0*/  LDL.LU R82, [R1+0x7b0] ;  /* 0x0007b00001527983 */ /* 0x000f280000300800 */
[----:B------:R-:W4:Y:S01]  /*1b3b0*/  LDL.LU R87, [R1+0x7ac] ;  /* 0x0007ac0001577983 */ /* 0x000f220000300800 */
[----:B------:R-:W-:-:S03]  /*1b3c0*/  VOTEU.ALL UP1, P1 ;  /* 0x0000000000ff7886 */ /* 0x000fc60000820000 */
[----:B------:R-:W4:Y:S01]  /*1b3d0*/  LDL.LU R89, [R1+0x7a8] ;  /* 0x0007a80001597983 */ /* 0x000f220000300800 */
[----:B0-----:R-:W-:Y:S01]  /*1b3e0*/  LOP3.LUT R85, R85, 0x7f, RZ, 0xc0, !PT ;  /* 0x0000007f55557812 */ /* 0x001fe200078ec0ff */
[----:B------:R0:W0:Y:S02]  /*1b3f0*/  @!UP1 SYNCS.EXCH.64 URZ, [UR9+0x14008], UR4 ;  /* 0x0140080409ff95b2 */ /* 0x0000240008000100 */
[----:B------:R-:W4:Y:S04]  /*1b400*/  LDL.LU R83, [R1+0x7a4] ;  /* 0x0007a40001537983 */ /* 0x000f280000300800 */
[----:B------:R-:W4:Y:S04]  /*1b410*/  LDL.LU R86, [R1+0x790] ;  /* 0x0007900001567983 */ /* 0x000f280000300800 */
[----:B------:R-:W-:Y:S01]  /*1b420*/  STL [R1+0x5c8], R68 ;  /* 0x0005c84401007387 */ /* 0x000fe20000100800 */
[----:B--2---:R-:W-:Y:S01]  /*1b430*/  SEL R5, R92, R16, !P5 ;  /* 0x000000105c057207 */ /* 0x004fe20006800000 */
[----:B------:R-:W-:Y:S01]  /*1b440*/  VIADD R4, R12, 0x1be ;  /* 0x000001be0c047836 */ /* 0x000fe20000000000 */
[----:B------:R-:W-:Y:S01]  /*1b450*/  LOP3.LUT R78, R14, 0x1c4, RZ, 0xfc, !PT ;  /* 0x000001c40e4e7812 */ /* 0x000fe200078efcff */
[----:B0-----:R-:W0:Y:S02]  /*1b460*/  LDCU UR4, c[0x0][0x3b0] ;  /* 0x00007600ff0477ac */ /* 0x001e240008000800 */
[----:B------:R-:W-:Y:S01]  /*1b470*/  IMAD R5, R5, UR12, RZ ;  /* 0x0000000c05057c24 */ /* 0x000fe2000f8e02ff */
[----:B------:R-:W-:Y:S01]  /*1b480*/  STL [R1+0x5d0], R66 ;  /* 0x0005d04201007387 */ /* 0x000fe20000100800 */
[----:B------:R-:W-:Y:S01]  /*1b490*/  LOP3.LUT R6, R85, 0x30, RZ, 0x3c, !PT ;  /* 0x0000003055067812 */ /* 0x000fe200078e3cff */
[----:B------:R-:W2:Y:S02]  /*1b4a0*/  LDCU UR5, c[0x0][0x3b0] ;  /* 0x00007600ff0577ac */ /* 0x000ea40008000800 */
[C---:B------:R-:W-:Y:S01]  /*1b4b0*/  IADD3 R16, P3, PT, R5.reuse, R10, RZ ;  /* 0x0000000a05107210 */ /* 0x040fe20007f7e0ff */
[----:B------:R-:W-:Y:S03]  /*1b4c0*/  STL [R1+0x5cc], R15 ;  /* 0x0005cc0f01007387 */ /* 0x000fe60000100800 */
[----:B------:R-:W-:Y:S01]  /*1b4d0*/  LEA.HI.X.SX32 R93, R5, R7, 0x1, P3 ;  /* 0x00000007055d7211 */ /* 0x000fe200018f0eff */
[----:B------:R-:W-:Y:S04]  /*1b4e0*/  STL [R1+0x5e8], R69 ;  /* 0x0005e84501007387 */ /* 0x000fe80000100800 */
[----:B------:R-:W-:Y:S04]  /*1b4f0*/  STL [R1+0x5e4], R74 ;  /* 0x0005e44a01007387 */ /* 0x000fe80000100800 */
[----:B------:R-:W-:Y:S04]  /*1b500*/  STL [R1+0x5f0], R16 ;  /* 0x0005f01001007387 */ /* 0x000fe80000100800 */
[----:B------:R-:W-:Y:S04]  /*1b510*/  STL [R1+0x5ec], R93 ;  /* 0x0005ec5d01007387 */ /* 0x000fe80000100800 */
[----:B---3--:R-:W-:Y:S04]  /*1b520*/  STS.U8 [R85+UR9+0x10000], R75 ;  /* 0x0100004b55007988 */ /* 0x008fe80008000009 */
[----:B----4-:R3:W-:Y:S04]  /*1b530*/  STS.U8 [R85+UR9+0x10400], R3 ;  /* 0x0104000355007988 */ /* 0x0107e80008000009 */
[----:B---3--:R-:W3:Y:S01]  /*1b540*/  LDL.LU R3, [R1+0x78c] ;  /* 0x00078c0001037983 */ /* 0x008ee20000300800 */
[----:B------:R-:W-:-:S02]  /*1b550*/  IABS R17, R4 ;  /* 0x0000000400117213 */ /* 0x000fc40000000000 */
[----:B------:R-:W-:Y:S01]  /*1b560*/  ISETP.GE.AND P3, PT, R4, RZ, PT ;  /* 0x000000ff0400720c */ /* 0x000fe20003f66270 */
[----:B------:R4:W-:Y:S02]  /*1b570*/  STS.U8 [R85+UR9+0x10800], R90 ;  /* 0x0108005a55007988 */ /* 0x0009e40008000009 */
[----:B------:R-:W-:-:S04]  /*1b580*/  IMAD.HI.U32 R4, R13, R17, RZ ;  /* 0x000000110d047227 */ /* 0x000fc800078e00ff */
[----:B------:R-:W-:Y:S01]  /*1b590*/  IMAD.MOV R4, RZ, RZ, -R4 ;  /* 0x000000ffff047224 */ /* 0x000fe200078e0a04 */
[----:B----4-:R-:W4:Y:S03]  /*1b5a0*/  LDL.LU R90, [R1+0x788] ;  /* 0x00078800015a7983 */ /* 0x010f260000300800 */
[----:B------:R-:W-:Y:S01]  /*1b5b0*/  IMAD R17, R11, R4, R17 ;  /* 0x000000040b117224 */ /* 0x000fe200078e0211 */
[----:B------:R-:W-:Y:S01]  /*1b5c0*/  LOP3.LUT R4, R85, 0x10, RZ, 0x3c, !PT ;  /* 0x0000001055047812 */ /* 0x000fe200078e3cff */
[----:B------:R-:W-:Y:S04]  /*1b5d0*/  STS.U8 [R85+UR9+0x10c00], R76 ;  /* 0x010c004c55007988 */ /* 0x000fe80008000009 */
[----:B------:R-:W-:Y:S04]  /*1b5e0*/  STS.U8 [R85+UR9+0x11000], R77 ;  /* 0x0110004d55007988 */ /* 0x000fe80008000009 */
[----:B------:R-:W-:Y:S04]  /*1b5f0*/  STS.U8 [R85+UR9+0x11400], R79 ;  /* 0x0114004f55007988 */ /* 0x000fe80008000009 */
[----:B------:R-:W2:Y:S04]  /*1b600*/  LDL.LU R51, [R1+0x784] ;  /* 0x0007840001337983 */ /* 0x000ea80000300800 */
[----:B------:R-:W-:Y:S04]  /*1b610*/  STS.U8 [R85+UR9+0x11800], R80 ;  /* 0x0118005055007988 */ /* 0x000fe80008000009 */
[----:B------:R-:W2:Y:S04]  /*1b620*/  LDL.LU R52, [R1+0x770] ;  /* 0x0007700001347983 */ /* 0x000ea80000300800 */
[----:B------:R-:W-:Y:S04]  /*1b630*/  STS.U8 [R85+UR9+0x11c00], R81 ;  /* 0x011c005155007988 */ /* 0x000fe80008000009 */
[----:B------:R-:W2:Y:S04]  /*1b640*/  LDL.LU R53, [R1+0x76c] ;  /* 0x00076c0001357983 */ /* 0x000ea80000300800 */
[----:B------:R0:W-:Y:S04]  /*1b650*/  STS.U8 [R4+UR9+0x10480], R87 ;  /* 0x0104805704007988 */ /* 0x0001e80008000009 */
[----:B------:R-:W2:Y:S04]  /*1b660*/  LDL.LU R62, [R1+0x768] ;  /* 0x00076800013e7983 */ /* 0x000ea80000300800 */
[----:B0-----:R-:W2:Y:S04]  /*1b670*/  LDL.LU R87, [R1+0x764] ;  /* 0x0007640001577983 */ /* 0x001ea80000300800 */
[----:B------:R-:W2:Y:S04]  /*1b680*/  LDL.LU R63, [R1+0x750] ;  /* 0x00075000013f7983 */ /* 0x000ea80000300800 */
[----:B------:R-:W2:Y:S04]  /*1b690*/  LDL.LU R64, [R1+0x74c] ;  /* 0x00074c0001407983 */ /* 0x000ea80000300800 */
[----:B------:R0:W-:Y:S04]  /*1b6a0*/  STS.U8 [R4+UR9+0x10880], R89 ;  /* 0x0108805904007988 */ /* 0x0001e80008000009 */
[----:B------:R-:W2:Y:S04]  /*1b6b0*/  LDL.LU R65, [R1+0x748] ;  /* 0x0007480001417983 */ /* 0x000ea80000300800 */
[----:B0-----:R-:W2:Y:S04]  /*1b6c0*/  LDL.LU R89, [R1+0x744] ;  /* 0x0007440001597983 */ /* 0x001ea80000300800 */
[----:B------:R-:W2:Y:S04]  /*1b6d0*/  LDL.LU R67, [R1+0x730] ;  /* 0x0007300001437983 */ /* 0x000ea80000300800 */
[----:B------:R-:W2:Y:S04]  /*1b6e0*/  LDL.LU R70, [R1+0x72c] ;  /* 0x00072c0001467983 */ /* 0x000ea80000300800 */
[----:B------:R-:W2:Y:S04]  /*1b6f0*/  LDL.LU R71, [R1+0x728] ;  /* 0x0007280001477983 */ /* 0x000ea80000300800 */
[----:B------:R-:W2:Y:S04]  /*1b700*/  LDL.LU R72, [R1+0x724] ;  /* 0x0007240001487983 */ /* 0x000ea80000300800 */
[----:B------:R-:W2:Y:S04]  /*1b710*/  LDL.LU R73, [R1+0x710] ;  /* 0x0007100001497983 */ /* 0x000ea80000300800 */
[----:B------:R-:W2:Y:S04]  /*1b720*/  LDL.LU R75, [R1+0x70c] ;  /* 0x00070c00014b7983 */ /* 0x000ea80000300800 */
[----:B------:R-:W2:Y:S04]  /*1b730*/  LDL.LU R76, [R1+0x708] ;  /* 0x00070800014c7983 */ /* 0x000ea80000300800 */
[----:B------:R-:W2:Y:S04]  /*1b740*/  LDL.LU R77, [R1+0x704] ;  /* 0x00070400014d7983 */ /* 0x000ea80000300800 */
[----:B---3--:R0:W-:Y:S04]  /*1b750*/  STS.U8 [R4+UR9+0x11480], R3 ;  /* 0x0114800304007988 */ /* 0x0081e80008000009 */
[----:B0-----:R-:W3:Y:S04]  /*1b760*/  LDL.LU R3, [R1+0x6f0] ;  /* 0x0006f00001037983 */ /* 0x001ee80000300800 */
[----:B------:R-:W3:Y:S04]  /*1b770*/  LDL.LU R79, [R1+0x6ec] ;  /* 0x0006ec00014f7983 */ /* 0x000ee80000300800 */
[----:B------:R-:W3:Y:S04]  /*1b780*/  LDL.LU R80, [R1+0x6e8] ;  /* 0x0006e80001507983 */ /* 0x000ee80000300800 */
[----:B------:R0:W-:Y:S04]  /*1b790*/  STS.U8 [R4+UR9+0x10080], R82 ;  /* 0x0100805204007988 */ /* 0x0001e80008000009 */
[----:B------:R-:W3:Y:S04]  /*1b7a0*/  LDL.LU R81, [R1+0x6e4] ;  /* 0x0006e40001517983 */ /* 0x000ee80000300800 */
[----:B------:R1:W-:Y:S04]  /*1b7b0*/  STS.U8 [R4+UR9+0x10c80], R83 ;  /* 0x010c805304007988 */ /* 0x0003e80008000009 */
[----:B0-----:R-:W3:Y:S04]  /*1b7c0*/  LDL.LU R82, [R1+0x6d0] ;  /* 0x0006d00001527983 */ /* 0x001ee80000300800 */
[----:B------:R0:W-:Y:S04]  /*1b7d0*/  STS.U8 [R4+UR9+0x11080], R86 ;  /* 0x0110805604007988 */ /* 0x0001e80008000009 */
[----:B-1----:R-:W3:Y:S04]  /*1b7e0*/  LDL.LU R83, [R1+0x6cc] ;  /* 0x0006cc0001537983 */ /* 0x002ee80000300800 */
[----:B----4-:R1:W-:Y:S04]  /*1b7f0*/  STS.U8 [R4+UR9+0x11880], R90 ;  /* 0x0118805a04007988 */ /* 0x0103e80008000009 */
[----:B0-----:R-:W4:Y:S01]  /*1b800*/  LDL.LU R86, [R1+0x6c8] ;  /* 0x0006c80001567983 */ /* 0x001f220000300800 */
[----:B------:R-:W-:-:S03]  /*1b810*/  IABS R18, R78 ;  /* 0x0000004e00127213 */ /* 0x000fc60000000000 */
[----:B-1----:R-:W4:Y:S02]  /*1b820*/  LDL.LU R90, [R1+0x6c4] ;  /* 0x0006c400015a7983 */ /* 0x002f240000300800 */
[----:B------:R-:W-:-:S04]  /*1b830*/  IMAD.HI.U32 R5, R13, R18, RZ ;  /* 0x000000120d057227 */ /* 0x000fc800078e00ff */
[----:B------:R-:W-:Y:S01]  /*1b840*/  IMAD.MOV R5, RZ, RZ, -R5 ;  /* 0x000000ffff057224 */ /* 0x000fe200078e0a05 */
[----:B--2---:R0:W-:Y:S03]  /*1b850*/  STS.U8 [R4+UR9+0x11c80], R51 ;  /* 0x011c803304007988 */ /* 0x0041e60008000009 */
[----:B------:R-:W-:Y:S01]  /*1b860*/  IMAD R18, R11, R5, R18 ;  /* 0x000000050b127224 */ /* 0x000fe200078e0212 */
[C---:B------:R-:W-:Y:S02]  /*1b870*/  LOP3.LUT R5, R85.reuse, 0x20, RZ, 0x3c, !PT ;  /* 0x0000002055057812 */ /* 0x040fe400078e3cff */
[----:B0-----:R-:W-:-:S03]  /*1b880*/  LOP3.LUT R4, R85, 0x40, RZ, 0x3c, !PT ;  /* 0x0000004055047812 */ /* 0x001fc600078e3cff */
[----:B------:R-:W-:Y:S04]  /*1b890*/  STS.U8 [R5+UR9+0x10100], R52 ;  /* 0x0101003405007988 */ /* 0x000fe80008000009 */
[----:B------:R-:W-:Y:S04]  /*1b8a0*/  STS.U8 [R5+UR9+0x10500], R53 ;  /* 0x0105003505007988 */ /* 0x000fe80008000009 */
[----:B------:R-:W-:Y:S04]  /*1b8b0*/  STS.U8 [R5+UR9+0x10900], R62 ;  /* 0x0109003e05007988 */ /* 0x000fe80008000009 */
[----:B------:R0:W-:Y:S04]  /*1b8c0*/  STS.U8 [R5+UR9+0x10d00], R87 ;  /* 0x010d005705007988 */ /* 0x0001e80008000009 */
[----:B------:R-:W-:Y:S04]  /*1b8d0*/  STS.U8 [R5+UR9+0x11100], R63 ;  /* 0x0111003f05007988 */ /* 0x000fe80008000009 */
[----:B------:R-:W-:Y:S04]  /*1b8e0*/  STS.U8 [R5+UR9+0x11500], R64 ;  /* 0x0115004005007988 */ /* 0x000fe80008000009 */
[----:B------:R-:W-:Y:S04]  /*1b8f0*/  STS.U8 [R5+UR9+0x11900], R65 ;  /* 0x0119004105007988 */ /* 0x000fe80008000009 */
[----:B------:R1:W-:Y:S04]  /*1b900*/  STS.U8 [R5+UR9+0x11d00], R89 ;  /* 0x011d005905007988 */ /* 0x0003e80008000009 */
[----:B0-----:R-:W2:Y:S04]  /*1b910*/  LDL.LU R87, [R1+0x6b0] ;  /* 0x0006b00001577983 */ /* 0x001ea80000300800 */
[----:B------:R-:W-:Y:S04]  /*1b920*/  STS.U8 [R6+UR9+0x10180], R67 ;  /* 0x0101804306007988 */ /* 0x000fe80008000009 */
[----:B------:R-:W-:Y:S04]  /*1b930*/  STS.U8 [R6+UR9+0x10580], R70 ;  /* 0x0105804606007988 */ /* 0x000fe80008000009 */
[----:B------:R-:W-:Y:S04]  /*1b940*/  STS.U8 [R6+UR9+0x10980], R71 ;  /* 0x0109804706007988 */ /* 0x000fe80008000009 */
[----:B------:R-:W-:Y:S04]  /*1b950*/  STS.U8 [R6+UR9+0x10d80], R72 ;  /* 0x010d804806007988 */ /* 0x000fe80008000009 */
[----:B------:R-:W-:Y:S04]  /*1b960*/  STS.U8 [R6+UR9+0x11180], R73 ;  /* 0x0111804906007988 */ /* 0x000fe80008000009 */
[----:B------:R-:W-:Y:S04]  /*1b970*/  STS.U8 [R6+UR9+0x11580], R75 ;  /* 0x0115804b06007988 */ /* 0x000fe80008000009 */
[----:B------:R-:W-:Y:S04]  /*1b980*/  STS.U8 [R6+UR9+0x11980], R76 ;  /* 0x0119804c06007988 */ /* 0x000fe80008000009 */
[----:B------:R-:W-:Y:S04]  /*1b990*/  STS.U8 [R6+UR9+0x11d80], R77 ;  /* 0x011d804d06007988 */ /* 0x000fe80008000009 */
[----:B-1----:R-:W2:Y:S04]  /*1b9a0*/  LDL.LU R89, [R1+0x6ac] ;  /* 0x0006ac0001597983 */ /* 0x002ea80000300800 */
[----:B---3--:R0:W-:Y:S04]  /*1b9b0*/  STS.U8 [R4+UR9+0x10200], R3 ;  /* 0x0102000304007988 */ /* 0x0081e80008000009 */
[----:B0-----:R-:W3:Y:S04]  /*1b9c0*/  LDL.LU R3, [R1+0x6a8] ;  /* 0x0006a80001037983 */ /* 0x001ee80000300800 */
[----:B------:R-:W-:Y:S04]  /*1b9d0*/  STS.U8 [R4+UR9+0x10600], R79 ;  /* 0x0106004f04007988 */ /* 0x000fe80008000009 */
[----:B------:R-:W-:Y:S04]  /*1b9e0*/  STS.U8 [R4+UR9+0x10a00], R80 ;  /* 0x010a005004007988 */ /* 0x000fe80008000009 */
[----:B------:R-:W-:Y:S04]  /*1b9f0*/  STS.U8 [R4+UR9+0x10e00], R81 ;  /* 0x010e005104007988 */ /* 0x000fe80008000009 */
[----:B------:R-:W-:Y:S04]  /*1ba00*/  STS.U8 [R4+UR9+0x11200], R82 ;  /* 0x0112005204007988 */ /* 0x000fe80008000009 */
[----:B------:R-:W-:Y:S04]  /*1ba10*/  STS.U8 [R4+UR9+0x11600], R83 ;  /* 0x0116005304007988 */ /* 0x000fe80008000009 */
[----:B----4-:R-:W-:Y:S04]  /*1ba20*/  STS.U8 [R4+UR9+0x11a00], R86 ;  /* 0x011a005604007988 */ /* 0x010fe80008000009 */
[----:B------:R0:W-:Y:S04]  /*1ba30*/  STS.U8 [R4+UR9+0x11e00], R90 ;  /* 0x011e005a04007988 */ /* 0x0001e80008000009 */
[----:B0-----:R-:W4:Y:S04]  /*1ba40*/  LDL.LU R90, [R1+0x6a4] ;  /* 0x0006a400015a7983 */ /* 0x001f280000300800 */
[----:B------:R-:W4:Y:S04]  /*1ba50*/  LDL.LU R49, [R1+0x690] ;  /* 0x0006900001317983 */ /* 0x000f280000300800 */
        /* <DEDUP_REMOVED lines=13> */
[----:B------:R-:W4:Y:S01]  /*1bb30*/  LDL.LU R75, [R1+0x628] ;  /* 0x00062800014b7983 */ /* 0x000f220000300800 */
[----:B------:R-:W-:-:S03]  /*1bb40*/  LOP3.LUT R4, R85, 0x50, RZ, 0x3c, !PT ;  /* 0x0000005055047812 */ /* 0x000fc600078e3cff */
[----:B------:R-:W4:Y:S04]  /*1bb50*/  LDL.LU R76, [R1+0x624] ;  /* 0x00062400014c7983 */ /* 0x000f280000300800 */
[----:B------:R-:W4:Y:S04]  /*1bb60*/  LDL.LU R77, [R1+0x610] ;  /* 0x00061000014d7983 */ /* 0x000f280000300800 */
[----:B------:R-:W4:Y:S04]  /*1bb70*/  LDL.LU R79, [R1+0x60c] ;  /* 0x00060c00014f7983 */ /* 0x000f280000300800 */
[----:B------:R-:W4:Y:S04]  /*1bb80*/  LDL.LU R80, [R1+0x608] ;  /* 0x0006080001507983 */ /* 0x000f280000300800 */
[----:B------:R-:W4:Y:S04]  /*1bb90*/  LDL.LU R81, [R1+0x604] ;  /* 0x0006040001517983 */ /* 0x000f280000300800 */
[----:B------:R-:W4:Y:S04]  /*1bba0*/  LDL.LU R82, [R1+0x258] ;  /* 0x0002580001527983 */ /* 0x000f280000300800 */
[----:B------:R-:W4:Y:S04]  /*1bbb0*/  LDL.LU R83, [R1+0x254] ;  /* 0x0002540001537983 */ /* 0x000f280000300800 */
[----:B--2---:R0:W-:Y:S04]  /*1bbc0*/  STS.U8 [R4+UR9+0x10280], R87 ;  /* 0x0102805704007988 */ /* 0x0041e80008000009 */
[----:B------:R-:W2:Y:S04]  /*1bbd0*/  LDL.LU R86, [R1+0x250] ;  /* 0x0002500001567983 */ /* 0x000ea80000300800 */
[----:B------:R1:W-:Y:S04]  /*1bbe0*/  STS.U8 [R4+UR9+0x10680], R89 ;  /* 0x0106805904007988 */ /* 0x0003e80008000009 */
[----:B0-----:R-:W2:Y:S04]  /*1bbf0*/  LDL.LU R87, [R1+0x24c] ;  /* 0x00024c0001577983 */ /* 0x001ea80000300800 */
[----:B-1----:R-:W2:Y:S04]  /*1bc00*/  LDL.LU R89, [R1+0x248] ;  /* 0x0002480001597983 */ /* 0x002ea80000300800 */
[----:B---3--:R0:W-:Y:S04]  /*1bc10*/  STS.U8 [R4+UR9+0x10a80], R3 ;  /* 0x010a800304007988 */ /* 0x0081e80008000009 */
[----:B0-----:R-:W3:Y:S01]  /*1bc20*/  LDL.LU R3, [R1+0x244] ;  /* 0x0002440001037983 */ /* 0x001ee20000300800 */
[----:B------:R-:W-:-:S03]  /*1bc30*/  LOP3.LUT R5, R85, 0x60, RZ, 0x3c, !PT ;  /* 0x0000006055057812 */ /* 0x000fc600078e3cff */
[----:B----4-:R-:W-:Y:S04]  /*1bc40*/  STS.U8 [R4+UR9+0x10e80], R90 ;  /* 0x010e805a04007988 */ /* 0x010fe80008000009 */
[----:B------:R-:W-:Y:S04]  /*1bc50*/  STS.U8 [R4+UR9+0x11280], R49 ;  /* 0x0112803104007988 */ /* 0x000fe80008000009 */
[----:B------:R-:W-:Y:S04]  /*1bc60*/  STS.U8 [R4+UR9+0x11680], R50 ;  /* 0x0116803204007988 */ /* 0x000fe80008000009 */
[----:B------:R-:W-:Y:S04]  /*1bc70*/  STS.U8 [R4+UR9+0x11a80], R51 ;  /* 0x011a803304007988 */ /* 0x000fe80008000009 */
[----:B------:R0:W-:Y:S04]  /*1bc80*/  STS.U8 [R4+UR9+0x11e80], R52 ;  /* 0x011e803404007988 */ /* 0x0001e80008000009 */
[----:B------:R-:W-:Y:S04]  /*1bc90*/  STS.U8 [R5+UR9+0x10300], R53 ;  /* 0x0103003505007988 */ /* 0x000fe80008000009 */
[----:B------:R-:W-:Y:S01]  /*1bca0*/  STS.U8 [R5+UR9+0x10700], R62 ;  /* 0x0107003e05007988 */ /* 0x000fe20008000009 */
[----:B0-----:R-:W-:-:S03]  /*1bcb0*/  LOP3.LUT R4, R85, 0x70, RZ, 0x3c, !PT ;  /* 0x0000007055047812 */ /* 0x001fc600078e3cff */
        /* <DEDUP_REMOVED lines=14> */
[----:B------:R-:W-:Y:S04]  /*1bda0*/  STS.U8 [R85+UR9], R81 ;  /* 0x0000005155007988 */ /* 0x000fe80008000009 */
[----:B------:R-:W-:Y:S04]  /*1bdb0*/  STS.U8 [R85+UR9+0x200], R82 ;  /* 0x0002005255007988 */ /* 0x000fe80008000009 */
[----:B------:R-:W-:Y:S04]  /*1bdc0*/  STS.U8 [R85+UR9+0x400], R83 ;  /* 0x0004005355007988 */ /* 0x000fe80008000009 */
[----:B--2---:R-:W-:Y:S04]  /*1bdd0*/  STS.U8 [R85+UR9+0x600], R86 ;  /* 0x0006005655007988 */ /* 0x004fe80008000009 */
[----:B------:R-:W2:Y:S04]  /*1bde0*/  LDL.LU R90, [R1+0x240] ;  /* 0x00024000015a7983 */ /* 0x000ea80000300800 */
[----:B------:R-:W-:Y:S04]  /*1bdf0*/  STS.U8 [R85+UR9+0x800], R87 ;  /* 0x0008005755007988 */ /* 0x000fe80008000009 */
[----:B------:R-:W-:Y:S04]  /*1be00*/  STS.U8 [R85+UR9+0xa00], R89 ;  /* 0x000a005955007988 */ /* 0x000fe80008000009 */
[----:B---3--:R0:W-:Y:S04]  /*1be10*/  STS.U8 [R85+UR9+0xc00], R3 ;  /* 0x000c000355007988 */ /* 0x0081e80008000009 */
[----:B0-----:R-:W3:Y:S04]  /*1be20*/  LDL.LU R3, [R1+0x23c] ;  /* 0x00023c0001037983 */ /* 0x001ee80000300800 */
        /* <DEDUP_REMOVED lines=29> */
[----:B0-----:R-:W2:Y:S04]  /*1c000*/  LDL.LU R90, [R1+0x8c] ;  /* 0x00008c00015a7983 */ /* 0x001ea80000300800 */
[----:B---3--:R0:W-:Y:S04]  /*1c010*/  STS.U8 [R85+UR9+0x1000], R3 ;  /* 0x0010000355007988 */ /* 0x0081e80008000009 */
[----:B0-----:R-:W3:Y:S04]  /*1c020*/  LDL.LU R3, [R1+0x88] ;  /* 0x0000880001037983 */ /* 0x001ee80000300800 */
[----:B----4-:R0:W-:Y:S04]  /*1c030*/  STS.U8 [R85+UR9+0x1200], R5 ;  /* 0x0012000555007988 */ /* 0x0101e80008000009 */
[----:B------:R-:W-:Y:S04]  /*1c040*/  STS.U8 [R85+UR9+0x1400], R4 ;  /* 0x0014000455007988 */ /* 0x000fe80008000009 */
[----:B------:R1:W-:Y:S04]  /*1c050*/  STS.U8 [R85+UR9+0x1600], R48 ;  /* 0x0016003055007988 */ /* 0x0003e80008000009 */
[----:B0-----:R-:W4:Y:S04]  /*1c060*/  LDL.LU R5, [R1+0x84] ;  /* 0x0000840001057983 */ /* 0x001f280000300800 */
[----:B------:R0:W-:Y:S04]  /*1c070*/  STS.U8 [R85+UR9+0x1800], R49 ;  /* 0x0018003155007988 */ /* 0x0001e80008000009 */
[----:B-1----:R-:W4:Y:S04]  /*1c080*/  LDL.LU R48, [R1+0x80] ;  /* 0x0000800001307983 */ /* 0x002f280000300800 */
        /* <DEDUP_REMOVED lines=42> */
[----:B-1----:R-:W4:Y:S04]  /*1c330*/  LDL.LU R83, [R1+0x28] ;  /* 0x0000280001537983 */ /* 0x002f280000300800 */
[----:B------:R-:W4:Y:S04]  /*1c340*/  LDL.LU R4, [R1+0x24] ;  /* 0x0000240001047983 */ /* 0x000f280000300800 */
[----:B------:R0:W-:Y:S04]  /*1c350*/  STS.U8 [R85+UR9+0x4400], R86 ;  /* 0x0044005655007988 */ /* 0x0001e80008000009 */
[----:B------:R1:W-:Y:S04]  /*1c360*/  STS.U8 [R85+UR9+0x4600], R87 ;  /* 0x0046005755007988 */ /* 0x0003e80008000009 */
[----:B------:R2:W-:Y:S04]  /*1c370*/  STS.U8 [R85+UR9+0x4800], R89 ;  /* 0x0048005955007988 */ /* 0x0005e80008000009 */
[----:B0-----:R-:W4:Y:S04]  /*1c380*/  LDL.LU R86, [R1+0x20] ;  /* 0x0000200001567983 */ /* 0x001f280000300800 */
[----:B-1----:R-:W4:Y:S04]  /*1c390*/  LDL.LU R87, [R1+0x1c] ;  /* 0x00001c0001577983 */ /* 0x002f280000300800 */
[----:B--2---:R0:W-:Y:S04]  /*1c3a0*/  STS.U8 [R85+UR9+0x4a00], R90 ;  /* 0x004a005a55007988 */ /* 0x0041e80008000009 */
[----:B------:R-:W2:Y:S04]  /*1c3b0*/  LDL.LU R89, [R1+0x14] ;  /* 0x0000140001597983 */ /* 0x000ea80000300800 */
[----:B0-----:R-:W2:Y:S04]  /*1c3c0*/  LDL.LU R90, [R1+0x10] ;  /* 0x00001000015a7983 */ /* 0x001ea80000300800 */
[----:B---3--:R0:W-:Y:S04]  /*1c3d0*/  STS.U8 [R85+UR9+0x4c00], R3 ;  /* 0x004c000355007988 */ /* 0x0081e80008000009 */
[----:B0-----:R-:W3:Y:S04]  /*1c3e0*/  LDL.LU R3, [R1+0xc] ;  /* 0x00000c0001037983 */ /* 0x001ee80000300800 */
[----:B----4-:R0:W-:Y:S04]  /*1c3f0*/  STS.U8 [R85+UR9+0x4e00], R5 ;  /* 0x004e000555007988 */ /* 0x0101e80008000009 */
[----:B------:R1:W-:Y:S04]  /*1c400*/  STS.U8 [R85+UR9+0x5000], R48 ;  /* 0x0050003055007988 */ /* 0x0003e80008000009 */
[----:B0-----:R-:W4:Y:S04]  /*1c410*/  LDL.LU R5, [R1] ;  /* 0x0000000001057983 */ /* 0x001f280000300800 */
        /* <DEDUP_REMOVED lines=43> */
[----:B------:R1:W-:Y:S04]  /*1c6d0*/  STS.U8 [R85+UR9+0x7e00], R4 ;  /* 0x007e000455007988 */ /* 0x0003e80008000009 */
[----:B0-----:R-:W4:Y:S04]  /*1c6e0*/  LDL.LU R82, [R1+0xddc] ;  /* 0x000ddc0001527983 */ /* 0x001f280000300800 */
[----:B-1----:R-:W4:Y:S01]  /*1c6f0*/  LDL.LU R83, [R1+0xdd8] ;  /* 0x000dd80001537983 */ /* 0x002f220000300800 */
[----:B------:R-:W0:Y:S03]  /*1c700*/  S2R R4, SR_TID.X ;  /* 0x0000000000047919 */ /* 0x000e260000002100 */
[----:B------:R-:W4:Y:S01]  /*1c710*/  LDL.LU R85, [R1+0xdd4] ;  /* 0x000dd40001557983 */ /* 0x000f220000300800 */
[----:B0-----:R-:W-:-:S04]  /*1c720*/  LOP3.LUT R4, R4, 0x7f, RZ, 0xc0, !PT ;  /* 0x0000007f04047812 */ /* 0x001fc800078ec0ff */
[----:B------:R-:W-:-:S05]  /*1c730*/  LOP3.LUT R4, R4, 0x10, RZ, 0x3c, !PT ;  /* 0x0000001004047812 */ /* 0x000fca00078e3cff */
[----:B------:R0:W-:Y:S04]  /*1c740*/  STS.U8 [R4+UR9+0x80], R86 ;  /* 0x0000805604007988 */ /* 0x0001e80008000009 */
[----:B------:R1:W-:Y:S04]  /*1c750*/  STS.U8 [R4+UR9+0x280], R87 ;  /* 0x0002805704007988 */ /* 0x0003e80008000009 */
[----:B--2---:R2:W-:Y:S04]  /*1c760*/  STS.U8 [R4+UR9+0x480], R89 ;  /* 0x0004805904007988 */ /* 0x0045e80008000009 */
[----:B0-----:R-:W4:Y:S04]  /*1c770*/  LDL.LU R86, [R1+0xdd0] ;  /* 0x000dd00001567983 */ /* 0x001f280000300800 */
[----:B-1----:R-:W4:Y:S04]  /*1c780*/  LDL.LU R87, [R1+0xdcc] ;  /* 0x000dcc0001577983 */ /* 0x002f280000300800 */
[----:B--2---:R-:W2:Y:S04]  /*1c790*/  LDL.LU R89, [R1+0xdc8] ;  /* 0x000dc80001597983 */ /* 0x004ea80000300800 */
[----:B------:R0:W-:Y:S04]  /*1c7a0*/  STS.U8 [R4+UR9+0x680], R90 ;  /* 0x0006805a04007988 */ /* 0x0001e80008000009 */
[----:B0-----:R-:W2:Y:S04]  /*1c7b0*/  LDL.LU R90, [R1+0xdc4] ;  /* 0x000dc400015a7983 */ /* 0x001ea80000300800 */
[----:B---3--:R0:W-:Y:S04]  /*1c7c0*/  STS.U8 [R4+UR9+0x880], R3 ;  /* 0x0008800304007988 */ /* 0x0081e80008000009 */
[----:B0-----:R-:W3:Y:S04]  /*1c7d0*/  LDL.LU R3, [R1+0xdc0] ;  /* 0x000dc00001037983 */ /* 0x001ee80000300800 */
[----:B------:R-:W-:Y:S04]  /*1c7e0*/  STS.U8 [R4+UR9+0x7a80], R21 ;  /* 0x007a801504007988 */ /* 0x000fe80008000009 */
[----:B------:R-:W-:Y:S04]  /*1c7f0*/  STS.U8 [R4+UR9+0x7c80], R20 ;  /* 0x007c801404007988 */ /* 0x000fe80008000009 */
[----:B---3--:R0:W-:Y:S04]  /*1c800*/  STS.U8 [R4+UR9+0xa80], R3 ;  /* 0x000a800304007988 */ /* 0x0081e80008000009 */
[----:B0-----:R-:W3:Y:S04]  /*1c810*/  LDL.LU R3, [R1+0xdbc] ;  /* 0x000dbc0001037983 */ /* 0x001ee80000300800 */
[----:B------:R-:W2:Y:S04]  /*1c820*/  LDL R21, [R1+0x1b0] ;  /* 0x0001b00001157983 */ /* 0x000ea80000100800 */
[----:B------:R-:W2:Y:S01]  /*1c830*/  LDL R20, [R1+0x1ac] ;  /* 0x0001ac0001147983 */ /* 0x000ea20000100800 */
[----:B------:R-:W-:-:S02]  /*1c840*/  PRMT R9, RZ, 0x7610, R9 ;  /* 0x00007610ff097816 */ /* 0x000fc40000000009 */
[----:B--2---:R-:W-:-:S04]  /*1c850*/  @P0 LOP3.LUT R21, R21, R20, RZ, 0x3c, !PT ;  /* 0x0000001415150212 */ /* 0x004fc800078e3cff */
[----:B------:R-:W-:-:S04]  /*1c860*/  @P0 LOP3.LUT R20, R21, R20, RZ, 0x3c, !PT ;  /* 0x0000001415140212 */ /* 0x000fc800078e3cff */
[----:B------:R-:W-:-:S05]  /*1c870*/  @P0 LOP3.LUT R21, R21, R20, RZ, 0x3c, !PT ;  /* 0x0000001415150212 */ /* 0x000fca00078e3cff */
[----:B------:R-:W2:Y:S04]  /*1c880*/  @P0 LDG.E.U8 R9, desc[UR22][R20.64] ;  /* 0x0000001614090981 */ /* 0x000ea8000c1e1100 */
        /* <DEDUP_REMOVED lines=102> */
[----:B------:R-:W3:Y:S04]  /*1cef0*/  LDL R21, [R1+0x2f0] ;  /* 0x0002f00001157983 */ /* 0x000ee80000100800 */
[----:B------:R0:W-:Y:S02]  /*1cf00*/  STS.U8 [R4+UR9+0x7480], R24 ;  /* 0x0074801804007988 */ /* 0x0001e40008000009 */
[----:B0-----:R-:W-:-:S02]  /*1cf10*/  PRMT R24, RZ, 0x7610, R24 ;  /* 0x00007610ff187816 */ /* 0x001fc40000000018 */
[----:B---3--:R-:W-:-:S04]  /*1cf20*/  @P0 LOP3.LUT R21, R21, R20, RZ, 0x3c, !PT ;  /* 0x0000001415150212 */ /* 0x008fc800078e3cff */
[----:B------:R-:W-:-:S04]  /*1cf30*/  @P0 LOP3.LUT R20, R21, R20, RZ, 0x3c, !PT ;  /* 0x0000001415140212 */ /* 0x000fc800078e3cff */
[----:B------:R-:W-:-:S05]  /*1cf40*/  @P0 LOP3.LUT R21, R21, R20, RZ, 0x3c, !PT ;  /* 0x0000001415150212 */ /* 0x000fca00078e3cff */
[----:B------:R0:W3:Y:S04]  /*1cf50*/  @P0 LDG.E.U8 R24, desc[UR22][R20.64] ;  /* 0x0000001614180981 */ /* 0x0000e8000c1e1100 */
[----:B------:R-:W0:Y:S04]  /*1cf60*/  LDL R20, [R1+0x304] ;  /* 0x0003040001147983 */ /* 0x000e280000100800 */
[----:B------:R-:W0:Y:S01]  /*1cf70*/  LDL R21, [R1+0x308] ;  /* 0x0003080001157983 */ /* 0x000e220000100800 */
[----:B------:R-:W-:Y:S02]  /*1cf80*/  PRMT R9, RZ, 0x7610, R9 ;  /* 0x00007610ff097816 */ /* 0x000fe40000000009 */
[----:B0-----:R-:W-:-:S04]  /*1cf90*/  @P0 LOP3.LUT R21, R21, R20, RZ, 0x3c, !PT ;  /* 0x0000001415150212 */ /* 0x001fc800078e3cff */
[----:B------:R-:W-:-:S04]  /*1cfa0*/  @P0 LOP3.LUT R20, R21, R20, RZ, 0x3c, !PT ;  /* 0x0000001415140212 */ /* 0x000fc800078e3cff */
[----:B------:R-:W-:-:S05]  /*1cfb0*/  @P0 LOP3.LUT R21, R21, R20, RZ, 0x3c, !PT ;  /* 0x0000001415150212 */ /* 0x000fca00078e3cff */
[----:B------:R-:W2:Y:S04]  /*1cfc0*/  @P0 LDG.E.U8 R9, desc[UR22][R20.64] ;  /* 0x0000001614090981 */ /* 0x000ea8000c1e1100 */
[----:B---3--:R0:W-:Y:S04]  /*1cfd0*/  STL [R1+0x8c], R24 ;  /* 0x00008c1801007387 */ /* 0x0081e80000100800 */
[----:B0-----:R-:W3:Y:S04]  /*1cfe0*/  LDL R24, [R1+0x390] ;  /* 0x0003900001187983 */ /* 0x001ee80000100800 */
[----:B--2---:R0:W-:Y:S04]  /*1cff0*/  STL [R1+0x88], R9 ;  /* 0x0000880901007387 */ /* 0x0041e80000100800 */
[----:B0-----:R-:W2:Y:S04]  /*1d000*/  LDL.LU R9, [R1+0xd88] ;  /* 0x000d880001097983 */ /* 0x001ea80000300800 */
        /* <DEDUP_REMOVED lines=10> */
[----:B------:R-:W2:Y:S04]  /*1d0b0*/  LDL R21, [R1+0x328] ;  /* 0x0003280001157983 */ /* 0x000ea80000100800 */
[----:B------:R0:W-:Y:S02]  /*1d0c0*/  STS.U8 [R4+UR9+0x7280], R25 ;  /* 0x0072801904007988 */ /* 0x0001e40008000009 */
[----:B0-----:R-:W-:-:S02]  /*1d0d0*/  PRMT R25, RZ, 0x7610, R25 ;  /* 0x00007610ff197816 */ /* 0x001fc40000000019 */
[----:B--2---:R-:W-:-:S04]  /*1d0e0*/  @P0 LOP3.LUT R21, R21, R20, RZ, 0x3c, !PT ;  /* 0x0000001415150212 */ /* 0x004fc800078e3cff */
[----:B------:R-:W-:-:S04]  /*1d0f0*/  @P0 LOP3.LUT R20, R21, R20, RZ, 0x3c, !PT ;  /* 0x0000001415140212 */ /* 0x000fc800078e3cff */
[----:B------:R-:W-:-:S05]  /*1d100*/  @P0 LOP3.LUT R21, R21, R20, RZ, 0x3c, !PT ;  /* 0x0000001415150212 */ /* 0x000fca00078e3cff */
[----:B------:R0:W2:Y:S04]  /*1d110*/  @P0 LDG.E.U8 R25, desc[UR22][R20.64] ;  /* 0x0000001614190981 */ /* 0x0000a8000c1e1100 */
[----:B------:R-:W0:Y:S04]  /*1d120*/  LDL R20, [R1+0x32c] ;  /* 0x00032c0001147983 */ /* 0x000e280000100800 */
[----:B------:R-:W0:Y:S01]  /*1d130*/  LDL R21, [R1+0x330] ;  /* 0x0003300001157983 */ /* 0x000e220000100800 */
[----:B------:R-:W-:Y:S02]  /*1d140*/  PRMT R3, RZ, 0x7610, R3 ;  /* 0x00007610ff037816 */ /* 0x000fe40000000003 */
[----:B0-----:R-:W-:-:S04]  /*1d150*/  @P0 LOP3.LUT R21, R21, R20, RZ, 0x3c, !PT ;  /* 0x0000001415150212 */ /* 0x001fc800078e3cff */
[----:B------:R-:W-:-:S04]  /*1d160*/  @P0 LOP3.LUT R20, R21, R20, RZ, 0x3c, !PT ;  /* 0x0000001415140212 */ /* 0x000fc800078e3cff */
[----:B------:R-:W-:-:S05]  /*1d170*/  @P0 LOP3.LUT R21, R21, R20, RZ, 0x3c, !PT ;  /* 0x0000001415150212 */ /* 0x000fca00078e3cff */
[----:B------:R-:W3:Y:S04]  /*1d180*/  @P0 LDG.E.U8 R3, desc[UR22][R20.64] ;  /* 0x0000001614030981 */ /* 0x000ee8000c1e1100 */
[----:B--2---:R0:W-:Y:S04]  /*1d190*/  STL [R1+0x80], R25 ;  /* 0x0000801901007387 */ /* 0x0041e80000100800 */
[----:B0-----:R-:W2:Y:S04]  /*1d1a0*/  LDL R25, [R1+0x3c8] ;  /* 0x0003c80001197983 */ /* 0x001ea80000100800 */
[----:B---3--:R0:W-:Y:S04]  /*1d1b0*/  STL [R1+0x7c], R3 ;  /* 0x00007c0301007387 */ /* 0x0081e80000100800 */
        /* <DEDUP_REMOVED lines=45> */
[----:B------:R-:W-:Y:S04]  /*1d490*/  STS.U8 [R4+UR9+0x7e80], R19 ;  /* 0x007e801304007988 */ /* 0x000fe80008000009 */
[----:B--2---:R0:W-:Y:S04]  /*1d4a0*/  STL [R1+0x68], R3 ;  /* 0x0000680301007387 */ /* 0x0041e80000100800 */
[----:B0-----:R-:W2:Y:S04]  /*1d4b0*/  LDL.LU R3, [R1+0xd70] ;  /* 0x000d700001037983 */ /* 0x001ea80000300800 */
[----:B------:R-:W2:Y:S01]  /*1d4c0*/  LDL R21, [R1+0x38c] ;  /* 0x00038c0001157983 */ /* 0x000ea20000100800 */
[----:B------:R-:W-:Y:S01]  /*1d4d0*/  PRMT R19, RZ, 0x7610, R19 ;  /* 0x00007610ff137816 */ /* 0x000fe20000000013 */
[----:B------:R-:W-:-:S05]  /*1d4e0*/  @P0 IMAD.MOV.U32 R20, RZ, RZ, R24 ;  /* 0x000000ffff140224 */ /* 0x000fca00078e0018 */
[----:B--2---:R0:W2:Y:S04]  /*1d4f0*/  @P0 LDG.E.U8 R19, desc[UR22][R20.64] ;  /* 0x0000001614130981 */ /* 0x0040a8000c1e1100 */
        /* <DEDUP_REMOVED lines=8> */
[----:B------:R-:W2:Y:S04]  /*1d580*/  LDL R24, [R1+0x430] ;  /* 0x0004300001187983 */ /* 0x000ea80000100800 */
        /* <DEDUP_REMOVED lines=9> */
[----:B------:R-:W2:Y:S01]  /*1d620*/  @P0 LDG.E.U8 R3, desc[UR22][R20.64] ;  /* 0x0000001614030981 */ /* 0x000ea2000c1e1100 */
[----:B---3--:R-:W-:-:S03]  /*1d630*/  PRMT R9, RZ, 0x7610, R9 ;  /* 0x00007610ff097816 */ /* 0x008fc60000000009 */
[----:B--2---:R0:W-:Y:S04]  /*1d640*/  STL [R1+0x5c], R3 ;  /* 0x00005c0301007387 */ /* 0x0041e80000100800 */
[----:B0-----:R-:W2:Y:S04]  /*1d650*/  LDL.LU R3, [R1+0xd68] ;  /* 0x000d680001037983 */ /* 0x001ea80000300800 */
[----:B------:R-:W3:Y:S01]  /*1d660*/  LDL R21, [R1+0x3c4] ;  /* 0x0003c40001157983 */ /* 0x000ee20000100800 */
[----:B------:R-:W-:-:S03]  /*1d670*/  @P0 IMAD.MOV.U32 R20, RZ, RZ, R25 ;  /* 0x000000ffff140224 */ /* 0x000fc600078e0019 */
[----:B------:R-:W2:Y:S04]  /*1d680*/  LDL R25, [R1+0x450] ;  /* 0x0004500001197983 */ /* 0x000ea80000100800 */
[----:B---3--:R-:W3:Y:S04]  /*1d690*/  @P0 LDG.E.U8 R9, desc[UR22][R20.64] ;  /* 0x0000001614090981 */ /* 0x008ee8000c1e1100 */
        /* <DEDUP_REMOVED lines=27> */
[----:B----4-:R0:W-:Y:S02]  /*1d850*/  STS.U8 [R4+UR9+0xc80], R5 ;  /* 0x000c800504007988 */ /* 0x0101e40008000009 */
[----:B0-----:R-:W0:Y:S02]  /*1d860*/  S2R R5, SR_TID.X ;  /* 0x0000000000057919 */ /* 0x001e240000002100 */
[----:B--2---:R1:W-:Y:S04]  /*1d870*/  STL [R1+0x4c], R3 ;  /* 0x00004c0301007387 */ /* 0x0043e80000100800 */
[----:B-1----:R-:W2:Y:S04]  /*1d880*/  LDL.LU R3, [R1+0xd58] ;  /* 0x000d580001037983 */ /* 0x002ea80000300800 */
[----:B------:R-:W3:Y:S01]  /*1d890*/  LDL R21, [R1+0x404] ;  /* 0x0004040001157983 */ /* 0x000ee20000100800 */
[----:B0-----:R-:W-:-:S04]  /*1d8a0*/  LOP3.LUT R5, R5, 0x7f, RZ, 0xc0, !PT ;  /* 0x0000007f05057812 */ /* 0x001fc800078ec0ff */
[----:B------:R-:W-:Y:S01]  /*1d8b0*/  LOP3.LUT R5, R5, 0x20, RZ, 0x3c, !PT ;  /* 0x0000002005057812 */ /* 0x000fe200078e3cff */
[----:B------:R-:W-:Y:S01]  /*1d8c0*/  STS.U8 [R4+UR9+0xe80], R90 ;  /* 0x000e805a04007988 */ /* 0x000fe20008000009 */
[----:B------:R-:W-:-:S03]  /*1d8d0*/  @P0 IMAD.MOV.U32 R20, RZ, RZ, R23 ;  /* 0x000000ffff140224 */ /* 0x000fc600078e0017 */
        /* <DEDUP_REMOVED lines=56> */
[----:B------:R0:W-:Y:S02]  /*1dc60*/  STS.U8 [R5+UR9+0xd00], R54 ;  /* 0x000d003605007988 */ /* 0x0001e40008000009 */
[----:B0-----:R-:W-:-:S06]  /*1dc70*/  PRMT R5, RZ, 0x7610, R5 ;  /* 0x00007610ff057816 */ /* 0x001fcc0000000005 */
[----:B---3--:R0:W3:Y:S04]  /*1dc80*/  @P0 LDG.E.U8 R5, desc[UR22][R20.64] ;  /* 0x0000001614050981 */ /* 0x0080e8000c1e1100 */
[----:B------:R-:W0:Y:S04]  /*1dc90*/  LDL R20, [R1+0x40c] ;  /* 0x00040c0001147983 */ /* 0x000e280000100800 */
[----:B------:R-:W0:Y:S01]  /*1dca0*/  LDL R21, [R1+0x410] ;  /* 0x0004100001157983 */ /* 0x000e220000100800 */
[----:B--2---:R-:W-:Y:S02]  /*1dcb0*/  PRMT R3, RZ, 0x7610, R3 ;  /* 0x00007610ff037816 */ /* 0x004fe40000000003 */
[----:B0-----:R-:W-:-:S04]  /*1dcc0*/  @P0 LOP3.LUT R21, R21, R20, RZ, 0x3c, !PT ;  /* 0x0000001415150212 */ /* 0x001fc800078e3cff */
[----:B------:R-:W-:-:S04]  /*1dcd0*/  @P0 LOP3.LUT R20, R21, R20, RZ, 0x3c, !PT ;  /* 0x0000001415140212 */ /* 0x000fc800078e3cff */
[----:B------:R-:W-:-:S05]  /*1dce0*/  @P0 LOP3.LUT R21, R21, R20, RZ, 0x3c, !PT ;  /* 0x0000001415150212 */ /* 0x000fca00078e3cff */
[----:B------:R-:W2:Y:S04]  /*1dcf0*/  @P0 LDG.E.U8 R3, desc[UR22][R20.64] ;  /* 0x0000001614030981 */ /* 0x000ea8000c1e1100 */
[----:B---3--:R0:W-:Y:S04]  /*1dd00*/  STL [R1+0x48], R5 ;  /* 0x0000480501007387 */ /* 0x0081e80000100800 */
[----:B------:R-:W3:Y:S04]  /*1dd10*/  LDL R23, [R1+0x490] ;  /* 0x0004900001177983 */ /* 0x000ee80000100800 */
[----:B0-----:R-:W4:Y:S04]  /*1dd20*/  LDL R5, [R1+0x48c] ;  /* 0x00048c0001057983 */ /* 0x001f280000100800 */
[----:B--2---:R0:W-:Y:S04]  /*1dd30*/  STL [R1+0x44], R3 ;  /* 0x0000440301007387 */ /* 0x0041e80000100800 */
[----:B0-----:R-:W2:Y:S04]  /*1dd40*/  LDL.LU R3, [R1+0xd54] ;  /* 0x000d540001037983 */ /* 0x001ea80000300800 */
[----:B------:R-:W2:Y:S04]  /*1dd50*/  LDL R20, [R1+0x424] ;  /* 0x0004240001147983 */ /* 0x000ea80000100800 */
[----:B------:R-:W2:Y:S01]  /*1dd60*/  LDL R21, [R1+0x428] ;  /* 0x0004280001157983 */ /* 0x000ea20000100800 */
[----:B------:R-:W-:-:S02]  /*1dd70*/  PRMT R9, RZ, 0x7610, R9 ;  /* 0x00007610ff097816 */ /* 0x000fc40000000009 */
[----:B--2---:R-:W-:-:S04]  /*1dd80*/  @P0 LOP3.LUT R21, R21, R20, RZ, 0x3c, !PT ;  /* 0x0000001415150212 */ /* 0x004fc800078e3cff */
[----:B------:R-:W-:-:S04]  /*1dd90*/  @P0 LOP3.LUT R20, R21, R20, RZ, 0x3c, !PT ;  /* 0x0000001415140212 */ /* 0x000fc800078e3cff */
[----:B------:R-:W-:Y:S02]  /*1dda0*/  @P0 LOP3.LUT R21, R21, R20, RZ, 0x3c, !PT ;  /* 0x0000001415150212 */ /* 0x000fe400078e3cff */
[----:B------:R-:W-:-:S03]  /*1ddb0*/  PRMT R3, RZ, 0x7610, R3 ;  /* 0x00007610ff037816 */ /* 0x000fc60000000003 */
[----:B------:R0:W2:Y:S02]  /*1ddc0*/  @P0 LDG.E.U8 R9, desc[UR22][R20.64] ;  /* 0x0000001614090981 */ /* 0x0000a4000c1e1100 */
[----:B0-----:R-:W-:Y:S02]  /*1ddd0*/  @P0 IMAD.MOV.U32 R20, RZ, RZ, R24 ;  /* 0x000000ffff140224 */ /* 0x001fe400078e0018 */
[----:B------:R-:W-:-:S05]  /*1dde0*/  @P0 IMAD.MOV.U32 R21, RZ, RZ, R19 ;  /* 0x000000ffff150224 */ /* 0x000fca00078e0013 */
[----:B------:R-:W3:Y:S04]  /*1ddf0*/  @P0 LDG.E.U8 R3, desc[UR22][R20.64] ;  /* 0x0000001614030981 */ /* 0x000ee8000c1e1100 */
[----:B--2---:R0:W-:Y:S04]  /*1de00*/  STL [R1+0x40], R9 ;  /* 0x0000400901007387 */ /* 0x0041e80000100800 */
[----:B0-----:R-:W2:Y:S04]  /*1de10*/  LDL.LU R9, [R1+0xd50] ;  /* 0x000d500001097983 */ /* 0x001ea80000300800 */
[----:B------:R-:W4:Y:S04]  /*1de20*/  LDL R19, [R1+0x4ac] ;  /* 0x0004ac0001137983 */ /* 0x000f280000100800 */
[----:B------:R-:W4:Y:S04]  /*1de30*/  LDL R24, [R1+0x4b0] ;  /* 0x0004b00001187983 */ /* 0x000f280000100800 */
        /* <DEDUP_REMOVED lines=13> */
[----:B------:R-:W-:Y:S01]  /*1df10*/  @P0 IMAD.MOV.U32 R20, RZ, RZ, R25 ;  /* 0x000000ffff140224 */ /* 0x000fe200078e0019 */
[----:B------:R-:W-:-:S02]  /*1df20*/  PRMT R77, RZ, 0x7610, R77 ;  /* 0x00007610ff4d7816 */ /* 0x000fc4000000004d */
[----:B------:R-:W2:Y:S04]  /*1df30*/  LDL R25, [R1+0x4c4] ;  /* 0x0004c40001197983 */ /* 0x000ea80000100800 */
[----:B---3--:R2:W3:Y:S02]  /*1df40*/  @P0 LDG.E.U8 R3, desc[UR22][R20.64] ;  /* 0x0000001614030981 */ /* 0x0084e4000c1e1100 */
[----:B--2---:R-:W-:Y:S02]  /*1df50*/  @P0 IMAD.MOV.U32 R20, RZ, RZ, R9 ;  /* 0x000000ffff140224 */ /* 0x004fe400078e0009 */
[----:B------:R-:W-:-:S05]  /*1df60*/  @P0 IMAD.MOV.U32 R21, RZ, RZ, R2 ;  /* 0x000000ffff150224 */ /* 0x000fca00078e0002 */
[----:B------:R-:W2:Y:S04]  /*1df70*/  @P0 LDG.E.U8 R77, desc[UR22][R20.64] ;  /* 0x00000016144d0981 */ /* 0x000ea8000c1e1100 */
[----:B---3--:R0:W-:Y:S04]  /*1df80*/  STL [R1+0x34], R3 ;  /* 0x0000340301007387 */ /* 0x0081e80000100800 */
[----:B0-----:R-:W3:Y:S04]  /*1df90*/  LDL.LU R3, [R1+0xd44] ;  /* 0x000d440001037983 */ /* 0x001ee80000300800 */
[----:B------:R-:W4:Y:S04]  /*1dfa0*/  LDL.LU R2, [R1+0xd40] ;  /* 0x000d400001027983 */ /* 0x000f280000300800 */
[----:B------:R-:W4:Y:S04]  /*1dfb0*/  LDL.LU R9, [R1+0xd3c] ;  /* 0x000d3c0001097983 */ /* 0x000f280000300800 */
[----:B------:R-:W4:Y:S04]  /*1dfc0*/  LDL R20, [R1+0x46c] ;  /* 0x00046c0001147983 */ /* 0x000f280000100800 */
[----:B------:R-:W4:Y:S04]  /*1dfd0*/  LDL R21, [R1+0x470] ;  /* 0x0004700001157983 */ /* 0x000f280000100800 */
[----:B--2---:R0:W-:Y:S01]  /*1dfe0*/  STL [R1+0x30], R77 ;  /* 0x0000304d01007387 */ /* 0x0041e20000100800 */
[----:B------:R-:W-:-:S03]  /*1dff0*/  PRMT R22, RZ, 0x7610, R22 ;  /* 0x00007610ff167816 */ /* 0x000fc60000000016 */
[----:B0-----:R-:W2:Y:S01]  /*1e000*/  LDL R77, [R1+0x4d0] ;  /* 0x0004d000014d7983 */ /* 0x001ea20000100800 */
[----:B---3--:R-:W-:Y:S02]  /*1e010*/  PRMT R3, RZ, 0x7610, R3 ;  /* 0x00007610ff037816 */ /* 0x008fe40000000003 */
[----:B----4-:R-:W-:-:S04]  /*1e020*/  @P0 LOP3.LUT R21, R21, R20, RZ, 0x3c, !PT ;  /* 0x0000001415150212 */ /* 0x010fc800078e3cff */
[----:B------:R-:W-:-:S04]  /*1e030*/  @P0 LOP3.LUT R20, R21, R20, RZ, 0x3c, !PT ;  /* 0x0000001415140212 */ /* 0x000fc800078e3cff */
[----:B------:R-:W-:-:S05]  /*1e040*/  @P0 LOP3.LUT R21, R21, R20, RZ, 0x3c, !PT ;  /* 0x0000001415150212 */ /* 0x000fca00078e3cff */
[----:B------:R0:W3:Y:S04]  /*1e050*/  @P0 LDG.E.U8 R3, desc[UR22][R20.64] ;  /* 0x0000001614030981 */ /* 0x0000e8000c1e1100 */
[----:B------:R-:W4:Y:S01]  /*1e060*/  LDL R21, [R1+0x484] ;  /* 0x0004840001157983 */ /* 0x000f220000100800 */
[----:B0-----:R-:W-:Y:S01]  /*1e070*/  @P0 IMAD.MOV.U32 R20, RZ, RZ, R8 ;  /* 0x000000ffff140224 */ /* 0x001fe200078e0008 */
[----:B------:R-:W-:-:S04]  /*1e080*/  PRMT R2, RZ, 0x7610, R2 ;  /* 0x00007610ff027816 */ /* 0x000fc80000000002 */
[----:B----4-:R0:W4:Y:S04]  /*1e090*/  @P0 LDG.E.U8 R22, desc[UR22][R20.64] ;  /* 0x0000001614160981 */ /* 0x010128000c1e1100 */
[----:B---3--:R-:W-:Y:S04]  /*1e0a0*/  STL [R1+0xce8], R3 ;  /* 0x000ce80301007387 */ /* 0x008fe80000100800 */
[----:B------:R-:W3:Y:S01]  /*1e0b0*/  LDL.LU R8, [R1+0xd38] ;  /* 0x000d380001087983 */ /* 0x000ee20000300800 */
[----:B0-----:R-:W-:Y:S02]  /*1e0c0*/  @P0 IMAD.MOV.U32 R20, RZ, RZ, R23 ;  /* 0x000000ffff140224 */ /* 0x001fe400078e0017 */
[----:B------:R-:W-:-:S05]  /*1e0d0*/  @P0 IMAD.MOV.U32 R21, RZ, RZ, R5 ;  /* 0x000000ffff150224 */ /* 0x000fca00078e0005 */
[----:B------:R-:W2:Y:S04]  /*1e0e0*/  @P0 LDG.E.U8 R2, desc[UR22][R20.64] ;  /* 0x0000001614020981 */ /* 0x000ea8000c1e1100 */
[----:B----4-:R0:W-:Y:S04]  /*1e0f0*/  STL [R1+0x28], R22 ;  /* 0x0000281601007387 */ /* 0x0101e80000100800 */
[----:B------:R-:W4:Y:S04]  /*1e100*/  LDL R20, [R1+0x4a4] ;  /* 0x0004a40001147983 */ /* 0x000f280000100800 */
[----:B------:R-:W4:Y:S01]  /*1e110*/  LDL R21, [R1+0x4a8] ;  /* 0x0004a80001157983 */ /* 0x000f220000100800 */
[----:B------:R-:W-:-:S02]  /*1e120*/  PRMT R9, RZ, 0x7610, R9 ;  /* 0x00007610ff097816 */ /* 0x000fc40000000009 */
[----:B---3--:R-:W-:Y:S01]  /*1e130*/  PRMT R8, RZ, 0x7610, R8 ;  /* 0x00007610ff087816 */ /* 0x008fe20000000008 */
[----:B0-----:R-:W3:Y:S04]  /*1e140*/  LDL R22, [R1+0x4ec] ;  /* 0x0004ec0001167983 */ /* 0x001ee80000100800 */
[----:B------:R-:W3:Y:S04]  /*1e150*/  LDL R5, [R1+0x504] ;  /* 0x0005040001057983 */ /* 0x000ee80000100800 */
[----:B------:R-:W3:Y:S04]  /*1e160*/  LDL R23, [R1+0x508] ;  /* 0x0005080001177983 */ /* 0x000ee80000100800 */
[----:B--2---:R0:W-:Y:S02]  /*1e170*/  STL [R1+0xcec], R2 ;  /* 0x000cec0201007387 */ /* 0x0041e40000100800 */
[----:B0-----:R-:W-:-:S02]  /*1e180*/  PRMT R2, RZ, 0x7610, R2 ;  /* 0x00007610ff027816 */ /* 0x001fc40000000002 */
[----:B----4-:R-:W-:-:S04]  /*1e190*/  @P0 LOP3.LUT R21, R21, R20, RZ, 0x3c, !PT ;  /* 0x0000001415150212 */ /* 0x010fc800078e3cff */
[----:B------:R-:W-:-:S04]  /*1e1a0*/  @P0 LOP3.LUT R20, R21, R20, RZ, 0x3c, !PT ;  /* 0x0000001415140212 */ /* 0x000fc800078e3cff */
[----:B------:R-:W-:-:S05]  /*1e1b0*/  @P0 LOP3.LUT R21, R21, R20, RZ, 0x3c, !PT ;  /* 0x0000001415150212 */ /* 0x000fca00078e3cff */
[----:B------:R0:W2:Y:S02]  /*1e1c0*/  @P0 LDG.E.U8 R9, desc[UR22][R20.64] ;  /* 0x0000001614090981 */ /* 0x0000a4000c1e1100 */
[----:B0-----:R-:W-:Y:S02]  /*1e1d0*/  @P0 IMAD.MOV.U32 R20, RZ, RZ, R24 ;  /* 0x000000ffff140224 */ /* 0x001fe400078e0018 */
[----:B------:R-:W-:-:S05]  /*1e1e0*/  @P0 IMAD.MOV.U32 R21, RZ, RZ, R19 ;  /* 0x000000ffff150224 */ /* 0x000fca00078e0013 */
[----:B------:R0:W4:Y:S02]  /*1e1f0*/  @P0 LDG.E.U8 R8, desc[UR22][R20.64] ;  /* 0x0000001614080981 */ /* 0x000124000c1e1100 */
[----:B0-----:R-:W-:Y:S02]  /*1e200*/  @P0 IMAD.MOV.U32 R20, RZ, RZ, R0 ;  /* 0x000000ffff140224 */ /* 0x001fe400078e0000 */
[----:B------:R-:W-:-:S05]  /*1e210*/  @P0 IMAD.MOV.U32 R21, RZ, RZ, R25 ;  /* 0x000000ffff150224 */ /* 0x000fca00078e0019 */
[----:B------:R-:W3:Y:S04]  /*1e220*/  @P0 LDG.E.U8 R2, desc[UR22][R20.64] ;  /* 0x0000001614020981 */ /* 0x000ee8000c1e1100 */
[----:B--2---:R0:W-:Y:S04]  /*1e230*/  STL [R1+0x20], R9 ;  /* 0x0000200901007387 */ /* 0x0041e80000100800 */
[----:B0-----:R-:W2:Y:S04]  /*1e240*/  LDL.LU R9, [R1+0xd34] ;  /* 0x000d340001097983 */ /* 0x001ea80000300800 */
[----:B------:R-:W2:Y:S04]  /*1e250*/  LDL R19, [R1+0x50c] ;  /* 0x00050c0001137983 */ /* 0x000ea80000100800 */
[----:B------:R-:W2:Y:S04]  /*1e260*/  LDL R24, [R1+0x510] ;  /* 0x0005100001187983 */ /* 0x000ea80000100800 */
[----:B----4-:R0:W-:Y:S04]  /*1e270*/  STL [R1+0xcf0], R8 ;  /* 0x000cf00801007387 */ /* 0x0101e80000100800 */
[----:B0-----:R-:W4:Y:S04]  /*1e280*/  LDL R8, [R1+0x4e8] ;  /* 0x0004e80001087983 */ /* 0x001f280000100800 */
[----:B------:R-:W4:Y:S04]  /*1e290*/  LDL.LU R0, [R1+0xd30] ;  /* 0x000d300001007983 */ /* 0x000f280000300800 */
[----:B------:R-:W4:Y:S04]  /*1e2a0*/  LDL R25, [R1+0x524] ;  /* 0x0005240001197983 */ /* 0x000f280000100800 */
[----:B------:R-:W4:Y:S04]  /*1e2b0*/  LDL R21, [R1+0x4cc] ;  /* 0x0004cc0001157983 */ /* 0x000f280000100800 */
[----:B---3--:R0:W-:Y:S04]  /*1e2c0*/  STL [R1+0xcf4], R2 ;  /* 0x000cf40201007387 */ /* 0x0081e80000100800 */
[----:B0-----:R-:W3:Y:S01]  /*1e2d0*/  LDL R2, [R1+0x4e4] ;  /* 0x0004e40001027983 */ /* 0x001ee20000100800 */
[----:B------:R-:W-:Y:S01]  /*1e2e0*/  @P0 IMAD.MOV.U32 R20, RZ, RZ, R77 ;  /* 0x000000ffff140224 */ /* 0x000fe200078e004d */
[----:B------:R-:W-:-:S02]  /*1e2f0*/  PRMT R3, RZ, 0x7610, R3 ;  /* 0x00007610ff037816 */ /* 0x000fc40000000003 */
[----:B------:R-:W3:Y:S01]  /*1e300*/  LDL R77, [R1+0x530] ;  /* 0x00053000014d7983 */ /* 0x000ee20000100800 */
[----:B--2---:R-:W-:-:S06]  /*1e310*/  PRMT R9, RZ, 0x7610, R9 ;  /* 0x00007610ff097816 */ /* 0x004fcc0000000009 */
[----:B----4-:R0:W2:Y:S02]  /*1e320*/  @P0 LDG.E.U8 R9, desc[UR22][R20.64] ;  /* 0x0000001614090981 */ /* 0x0100a4000c1e1100 */
[----:B0-----:R-:W-:Y:S02]  /*1e330*/  @P0 IMAD.MOV.U32 R20, RZ, RZ, R8 ;  /* 0x000000ffff140224 */ /* 0x001fe400078e0008 */
[----:B---3--:R-:W-:-:S05]  /*1e340*/  @P0 IMAD.MOV.U32 R21, RZ, RZ, R2 ;  /* 0x000000ffff150224 */ /* 0x008fca00078e0002 */
[----:B------:R0:W3:Y:S01]  /*1e350*/  @P0 LDG.E.U8 R3, desc[UR22][R20.64] ;  /* 0x0000001614030981 */ /* 0x0000e2000c1e1100 */
[----:B------:R-:W-:Y:S02]  /*1e360*/  PRMT R0, RZ, 0x7610, R0 ;  /* 0x00007610ff007816 */ /* 0x000fe40000000000 */
[----:B------:R-:W-:Y:S01]  /*1e370*/  PRMT R6, RZ, 0x7610, R6 ;  /* 0x00007610ff067816 */ /* 0x000fe20000000006 */
[----:B0-----:R-:W-:Y:S02]  /*1e380*/  @P0 IMAD.MOV.U32 R20, RZ, RZ, R91 ;  /* 0x000000ffff140224 */ /* 0x001fe400078e005b */
[----:B------:R-:W-:-:S05]  /*1e390*/  @P0 IMAD.MOV.U32 R21, RZ, RZ, R22 ;  /* 0x000000ffff150224 */ /* 0x000fca00078e0016 */
[----:B------:R0:W4:Y:S02]  /*1e3a0*/  @P0 LDG.E.U8 R0, desc[UR22][R20.64] ;  /* 0x0000001614000981 */ /* 0x000124000c1e1100 */
[----:B0-----:R-:W-:Y:S02]  /*1e3b0*/  @P0 IMAD.MOV.U32 R20, RZ, RZ, R23 ;  /* 0x000000ffff140224 */ /* 0x001fe400078e0017 */
[----:B------:R-:W-:-:S05]  /*1e3c0*/  @P0 IMAD.MOV.U32 R21, RZ, RZ, R5 ;  /* 0x000000ffff150224 */ /* 0x000fca00078e0005 */
[----:B------:R0:W4:Y:S04]  /*1e3d0*/  @P0 LDG.E.U8 R6, desc[UR22][R20.64] ;  /* 0x0000001614060981 */ /* 0x000128000c1e1100 */
[----:B--2---:R-:W-:Y:S04]  /*1e3e0*/  STL [R1+0xcf8], R9 ;  /* 0x000cf80901007387 */ /* 0x004fe80000100800 */
[----:B---3--:R1:W-:Y:S04]  /*1e3f0*/  STL [R1+0xcfc], R3 ;  /* 0x000cfc0301007387 */ /* 0x0083e80000100800 */
[----:B------:R-:W2:Y:S01]  /*1e400*/  LDL.LU R91, [R1+0xd2c] ;  /* 0x000d2c00015b7983 */ /* 0x000ea20000300800 */
[----:B------:R-:W-:Y:S01]  /*1e410*/  PRMT R4, RZ, 0x7610, R4 ;  /* 0x00007610ff047816 */ /* 0x000fe20000000004 */
[----:B0-----:R-:W-:-:S02]  /*1e420*/  @P0 IMAD.MOV.U32 R20, RZ, RZ, R24 ;  /* 0x000000ffff140224 */ /* 0x001fc400078e0018 */
[----:B------:R-:W-:Y:S01]  /*1e430*/  @P0 IMAD.MOV.U32 R21, RZ, RZ, R19 ;  /* 0x000000ffff150224 */ /* 0x000fe200078e0013 */
[----:B------:R-:W3:Y:S04]  /*1e440*/  LDL R22, [R1+0x568] ;  /* 0x0005680001167983 */ /* 0x000ee80000100800 */
[----:B------:R0:W3:Y:S04]  /*1e450*/  @P0 LDG.E.U8 R4, desc[UR22][R20.64] ;  /* 0x0000001614040981 */ /* 0x0000e8000c1e1100 */
[----:B----4-:R4:W-:Y:S04]  /*1e460*/  STL [R1+0xd00], R0 ;  /* 0x000d000001007387 */ /* 0x0109e80000100800 */
[----:B------:R-:W3:Y:S01]  /*1e470*/  LDL R5, [R1+0x570] ;  /* 0x0005700001057983 */ /* 0x000ee20000100800 */
[----:B0-----:R-:W-:-:S02]  /*1e480*/  @P0 IMAD.MOV.U32 R20, RZ, RZ, R88 ;  /* 0x000000ffff140224 */ /* 0x001fc400078e0058 */
[----:B------:R-:W-:Y:S01]  /*1e490*/  @P0 IMAD.MOV.U32 R21, RZ, RZ, R25 ;  /* 0x000000ffff150224 */ /* 0x000fe200078e0019 */
[----:B-1----:R-:W3:Y:S04]  /*1e4a0*/  LDL R3, [R1+0x584] ;  /* 0x0005840001037983 */ /* 0x002ee80000100800 */
[----:B----4-:R-:W4:Y:S04]  /*1e4b0*/  LDL R0, [R1+0x56c] ;  /* 0x00056c0001007983 */ /* 0x010f280000100800 */
[----:B------:R-:W3:Y:S04]  /*1e4c0*/  LDL R23, [R1+0x588] ;  /* 0x0005880001177983 */ /* 0x000ee80000100800 */
[----:B------:R0:W-:Y:S04]  /*1e4d0*/  STL [R1+0xd04], R6 ;  /* 0x000d040601007387 */ /* 0x0001e80000100800 */
[----:B------:R-:W3:Y:S04]  /*1e4e0*/  LDL R9, [R1+0x58c] ;  /* 0x00058c0001097983 */ /* 0x000ee80000100800 */
[----:B------:R-:W3:Y:S04]  /*1e4f0*/  LDL R24, [R1+0x590] ;  /* 0x0005900001187983 */ /* 0x000ee80000100800 */
[----:B0-----:R-:W3:Y:S04]  /*1e500*/  LDL R6, [R1+0x564] ;  /* 0x0005640001067983 */ /* 0x001ee80000100800 */
[----:B------:R-:W3:Y:S01]  /*1e510*/  LDL.LU R88, [R1+0xd28] ;  /* 0x000d280001587983 */ /* 0x000ee20000300800 */
[----:B------:R-:W-:-:S02]  /*1e520*/  PRMT R90, RZ, 0x7610, R90 ;  /* 0x00007610ff5a7816 */ /* 0x000fc4000000005a */
[----:B------:R-:W-:Y:S01]  /*1e530*/  PRMT R89, RZ, 0x7610, R89 ;  /* 0x00007610ff597816 */ /* 0x000fe20000000059 */
[----:B------:R-:W3:Y:S04]  /*1e540*/  LDL R2, [R1+0x5a4] ;  /* 0x0005a40001027983 */ /* 0x000ee80000100800 */
[----:B------:R-:W3:Y:S04]  /*1e550*/  LDL R8, [R1+0x5a8] ;  /* 0x0005a80001087983 */ /* 0x000ee80000100800 */
[----:B------:R-:W3:Y:S04]  /*1e560*/  LDL R19, [R1+0x5ac] ;  /* 0x0005ac0001137983 */ /* 0x000ee80000100800 */
[----:B------:R-:W3:Y:S01]  /*1e570*/  LDL R25, [R1+0x5b0] ;  /* 0x0005b00001197983 */ /* 0x000ee20000100800 */
[----:B--2---:R-:W-:-:S06]  /*1e580*/  PRMT R91, RZ, 0x7610, R91 ;  /* 0x00007610ff5b7816 */ /* 0x004fcc000000005b */
[----:B------:R0:W2:Y:S04]  /*1e590*/  @P0 LDG.E.U8 R91, desc[UR22][R20.64] ;  /* 0x00000016145b0981 */ /* 0x0000a8000c1e1100 */
[----:B------:R-:W2:Y:S01]  /*1e5a0*/  LDL R21, [R1+0x52c] ;  /* 0x00052c0001157983 */ /* 0x000ea20000100800 */
[----:B0-----:R-:W-:-:S03]  /*1e5b0*/  @P0 IMAD.MOV.U32 R20, RZ, RZ, R77 ;  /* 0x000000ffff140224 */ /* 0x001fc600078e004d */
[----:B------:R-:W3:Y:S04]  /*1e5c0*/  LDL R77, [R1+0x5c4] ;  /* 0x0005c400014d7983 */ /* 0x000ee80000100800 */
[----:B--2---:R0:W2:Y:S04]  /*1e5d0*/  @P0 LDG.E.U8 R90, desc[UR22][R20.64] ;  /* 0x00000016145a0981 */ /* 0x0040a8000c1e1100 */
[----:B------:R-:W2:Y:S01]  /*1e5e0*/  LDL R21, [R1+0x544] ;  /* 0x0005440001157983 */ /* 0x000ea20000100800 */
[----:B0-----:R-:W-:-:S03]  /*1e5f0*/  @P0 IMAD.MOV.U32 R20, RZ, RZ, R84 ;  /* 0x000000ffff140224 */ /* 0x001fc600078e0054 */
[----:B------:R-:W3:Y:S04]  /*1e600*/  LDL.LU R84, [R1+0xd24] ;  /* 0x000d240001547983 */ /* 0x000ee80000300800 */
[----:B--2---:R0:W2:Y:S04]  /*1e610*/  @P0 LDG.E.U8 R89, desc[UR22][R20.64] ;  /* 0x0000001614590981 */ /* 0x0040a8000c1e1100 */
[----:B------:R-:W0:Y:S04]  /*1e620*/  LDL R20, [R1+0x54c] ;  /* 0x00054c0001147983 */ /* 0x000e280000100800 */
[----:B------:R-:W0:Y:S01]  /*1e630*/  LDL R21, [R1+0x550] ;  /* 0x0005500001157983 */ /* 0x000e220000100800 */
[----:B---3--:R-:W-:-:S02]  /*1e640*/  PRMT R88, RZ, 0x7610, R88 ;  /* 0x00007610ff587816 */ /* 0x008fc40000000058 */
[----:B------:R-:W-:Y:S02]  /*1e650*/  PRMT R87, RZ, 0x7610, R87 ;  /* 0x00007610ff577816 */ /* 0x000fe40000000057 */
[----:B------:R-:W-:Y:S02]  /*1e660*/  PRMT R86, RZ, 0x7610, R86 ;  /* 0x00007610ff567816 */ /* 0x000fe40000000056 */
[----:B------:R-:W-:Y:S02]  /*1e670*/  PRMT R85, RZ, 0x7610, R85 ;  /* 0x00007610ff557816 */ /* 0x000fe40000000055 */
[----:B------:R-:W-:Y:S02]  /*1e680*/  PRMT R84, RZ, 0x7610, R84 ;  /* 0x00007610ff547816 */ /* 0x000fe40000000054 */
[----:B------:R-:W-:Y:S02]  /*1e690*/  PRMT R83, RZ, 0x7610, R83 ;  /* 0x00007610ff537816 */ /* 0x000fe40000000053 */
[----:B------:R-:W-:-:S02]  /*1e6a0*/  PRMT R82, RZ, 0x7610, R82 ;  /* 0x00007610ff527816 */ /* 0x000fc40000000052 */
[----:B------:R-:W-:Y:S02]  /*1e6b0*/  PRMT R81, RZ, 0x7610, R81 ;  /* 0x00007610ff517816 */ /* 0x000fe40000000051 */
[----:B------:R-:W-:Y:S02]  /*1e6c0*/  PRMT R80, RZ, 0x7610, R80 ;  /* 0x00007610ff507816 */ /* 0x000fe40000000050 */
[----:B------:R-:W-:Y:S02]  /*1e6d0*/  PRMT R79, RZ, 0x7610, R79 ;  /* 0x00007610ff4f7816 */ /* 0x000fe4000000004f */
[----:B0-----:R-:W-:-:S04]  /*1e6e0*/  @P0 LOP3.LUT R21, R21, R20, RZ, 0x3c, !PT ;  /* 0x0000001415150212 */ /* 0x001fc800078e3cff */
[----:B------:R-:W-:-:S04]  /*1e6f0*/  @P0 LOP3.LUT R20, R21, R20, RZ, 0x3c, !PT ;  /* 0x0000001415140212 */ /* 0x000fc800078e3cff */
[----:B------:R-:W-:-:S05]  /*1e700*/  @P0 LOP3.LUT R21, R21, R20, RZ, 0x3c, !PT ;  /* 0x0000001415150212 */ /* 0x000fca00078e3cff */
[----:B------:R0:W3:Y:S02]  /*1e710*/  @P0 LDG.E.U8 R88, desc[UR22][R20.64] ;  /* 0x0000001614580981 */ /* 0x0000e4000c1e1100 */
[----:B0-----:R-:W-:Y:S02]  /*1e720*/  @P0 IMAD.MOV.U32 R20, RZ, RZ, R22 ;  /* 0x000000ffff140224 */ /* 0x001fe400078e0016 */
[----:B------:R-:W-:Y:S01]  /*1e730*/  @P0 IMAD.MOV.U32 R21, RZ, RZ, R6 ;  /* 0x000000ffff150224 */ /* 0x000fe200078e0006 */
[----:B------:R-:W2:Y:S04]  /*1e740*/  LDL.LU R22, [R1+0x928] ;  /* 0x0009280001167983 */ /* 0x000ea80000300800 */
[----:B------:R0:W3:Y:S02]  /*1e750*/  @P0 LDG.E.U8 R87, desc[UR22][R20.64] ;  /* 0x0000001614570981 */ /* 0x0000e4000c1e1100 */
[----:B0-----:R-:W-:-:S02]  /*1e760*/  @P0 IMAD.MOV.U32 R20, RZ, RZ, R5 ;  /* 0x000000ffff140224 */ /* 0x001fc400078e0005 */
[----:B----4-:R-:W-:Y:S01]  /*1e770*/  @P0 IMAD.MOV.U32 R21, RZ, RZ, R0 ;  /* 0x000000ffff150224 */ /* 0x010fe200078e0000 */
[----:B------:R-:W4:Y:S04]  /*1e780*/  LDL.LU R5, [R1+0x924] ;  /* 0x0009240001057983 */ /* 0x000f280000300800 */
[----:B------:R0:W3:Y:S02]  /*1e790*/  @P0 LDG.E.U8 R86, desc[UR22][R20.64] ;  /* 0x0000001614560981 */ /* 0x0000e4000c1e1100 */
[----:B0-----:R-:W-:Y:S02]  /*1e7a0*/  @P0 IMAD.MOV.U32 R20, RZ, RZ, R23 ;  /* 0x000000ffff140224 */ /* 0x001fe400078e0017 */
[----:B------:R-:W-:Y:S01]  /*1e7b0*/  @P0 IMAD.MOV.U32 R21, RZ, RZ, R3 ;  /* 0x000000ffff150224 */ /* 0x000fe200078e0003 */
[----:B------:R-:W3:Y:S04]  /*1e7c0*/  LDL.LU R23, [R1+0x910] ;  /* 0x0009100001177983 */ /* 0x000ee80000300800 */
[----:B------:R0:W3:Y:S02]  /*1e7d0*/  @P0 LDG.E.U8 R85, desc[UR22][R20.64] ;  /* 0x0000001614550981 */ /* 0x0000e4000c1e1100 */
[----:B0-----:R-:W-:-:S02]  /*1e7e0*/  @P0 IMAD.MOV.U32 R20, RZ, RZ, R24 ;  /* 0x000000ffff140224 */ /* 0x001fc400078e0018 */
[----:B------:R-:W-:Y:S01]  /*1e7f0*/  @P0 IMAD.MOV.U32 R21, RZ, RZ, R9 ;  /* 0x000000ffff150224 */ /* 0x000fe200078e0009 */
[----:B------:R-:W3:Y:S04]  /*1e800*/  LDL.LU R24, [R1+0x90c] ;  /* 0x00090c0001187983 */ /* 0x000ee80000300800 */
[----:B------:R0:W3:Y:S02]  /*1e810*/  @P0 LDG.E.U8 R84, desc[UR22][R20.64] ;  /* 0x0000001614540981 */ /* 0x0000e4000c1e1100 */
[----:B0-----:R-:W-:Y:S02]  /*1e820*/  @P0 IMAD.MOV.U32 R20, RZ, RZ, R8 ;  /* 0x000000ffff140224 */ /* 0x001fe400078e0008 */
[----:B------:R-:W-:-:S05]  /*1e830*/  @P0 IMAD.MOV.U32 R21, RZ, RZ, R2 ;  /* 0x000000ffff150224 */ /* 0x000fca00078e0002 */
        /* <DEDUP_REMOVED lines=10> */
[----:B------:R-:W-:Y:S02]  /*1e8e0*/  @P0 IMAD.MOV.U32 R21, RZ, RZ, R15 ;  /* 0x000000ffff150224 */ /* 0x000fe400078e000f */
[----:B------:R-:W3:Y:S04]  /*1e8f0*/  LDL.LU R15, [R1+0xd1c] ;  /* 0x000d1c00010f7983 */ /* 0x000ee80000300800 */
[----:B------:R0:W3:Y:S04]  /*1e900*/  @P0 LDG.E.U8 R80, desc[UR22][R20.64] ;  /* 0x0000001614500981 */ /* 0x0000e8000c1e1100 */
[----:B------:R-:W3:Y:S04]  /*1e910*/  LDL.LU R66, [R1+0xd18] ;  /* 0x000d180001427983 */ /* 0x000ee80000300800 */
[----:B------:R-:W3:Y:S01]  /*1e920*/  LDL.LU R77, [R1+0x8ec] ;  /* 0x0008ec00014d7983 */ /* 0x000ee20000300800 */
[----:B0-----:R-:W-:-:S02]  /*1e930*/  @P0 IMAD.MOV.U32 R20, RZ, RZ, R69 ;  /* 0x000000ffff140224 */ /* 0x001fc400078e0045 */
[----:B------:R-:W-:Y:S02]  /*1e940*/  @P0 IMAD.MOV.U32 R21, RZ, RZ, R74 ;  /* 0x000000ffff150224 */ /* 0x000fe400078e004a */
[----:B------:R-:W3:Y:S04]  /*1e950*/  LDL.LU R74, [R1+0xd14] ;  /* 0x000d1400014a7983 */ /* 0x000ee80000300800 */
[----:B------:R0:W3:Y:S04]  /*1e960*/  @P0 LDG.E.U8 R79, desc[UR22][R20.64] ;  /* 0x00000016144f0981 */ /* 0x0000e8000c1e1100 */
[----:B------:R-:W3:Y:S01]  /*1e970*/  LDL.LU R69, [R1+0xd10] ;  /* 0x000d100001457983 */ /* 0x000ee20000300800 */
[----:B0-----:R-:W-:-:S02]  /*1e980*/  @P0 IMAD.MOV.U32 R21, RZ, RZ, R93 ;  /* 0x000000ffff150224 */ /* 0x001fc400078e005d */
[----:B------:R-:W-:Y:S01]  /*1e990*/  @P0 IMAD.MOV.U32 R20, RZ, RZ, R16 ;  /* 0x000000ffff140224 */ /* 0x000fe200078e0010 */
[----:B------:R-:W3:Y:S04]  /*1e9a0*/  LDL.LU R93, [R1+0xd0c] ;  /* 0x000d0c00015d7983 */ /* 0x000ee80000300800 */
[----:B------:R-:W3:Y:S04]  /*1e9b0*/  LDL.LU R16, [R1+0xd08] ;  /* 0x000d080001107983 */ /* 0x000ee80000300800 */
[----:B------:R-:W3:Y:S01]  /*1e9c0*/  LDL.LU R19, [R1+0x18] ;  /* 0x0000180001137983 */ /* 0x000ee20000300800 */
[----:B------:R-:W-:-:S06]  /*1e9d0*/  PRMT R76, RZ, 0x7610, R76 ;  /* 0x00007610ff4c7816 */ /* 0x000fcc000000004c */
[----:B------:R4:W3:Y:S01]  /*1e9e0*/  @P0 LDG.E.U8 R76, desc[UR22][R20.64] ;  /* 0x00000016144c0981 */ /* 0x0008e2000c1e1100 */
[----:B------:R-:W-:Y:S02]  /*1e9f0*/  PRMT R75, RZ, 0x7610, R75 ;  /* 0x00007610ff4b7816 */ /* 0x000fe4000000004b */
[----:B------:R-:W-:Y:S02]  /*1ea00*/  PRMT R73, RZ, 0x7610, R73 ;  /* 0x00007610ff497816 */ /* 0x000fe40000000049 */
[----:B--2---:R-:W-:-:S05]  /*1ea10*/  SEL R22, R92, R22, !P5 ;  /* 0x000000165c167207 */ /* 0x004fca0006800000 */
[----:B------:R-:W-:Y:S01]  /*1ea20*/  IMAD R22, R22, UR12, RZ ;  /* 0x0000000c16167c24 */ /* 0x000fe2000f8e02ff */
[C---:B----4-:R-:W-:Y:S02]  /*1ea30*/  SEL R20, R92.reuse, R5, !P5 ;  /* 0x000000055c147207 */ /* 0x050fe40006800000 */
[----:B---3--:R-:W-:-:S03]  /*1ea40*/  SEL R21, R92, R23, !P5 ;  /* 0x000000175c157207 */ /* 0x008fc60006800000 */
[----:B------:R-:W-:Y:S01]  /*1ea50*/  IMAD R23, R20, UR12, RZ ;  /* 0x0000000c14177c24 */ /* 0x000fe2000f8e02ff */
[----:B------:R-:W0:Y:S01]  /*1ea60*/  LDCU UR12, c[0x0][0x3b0] ;  /* 0x00007600ff0c77ac */ /* 0x000e220008000800 */
[----:B------:R-:W-:Y:S01]  /*1ea70*/  SEL R20, R92, R24, !P5 ;  /* 0x000000185c147207 */ /* 0x000fe20006800000 */
[----:B------:R-:W-:Y:S01]  /*1ea80*/  IMAD R24, R21, UR4, RZ ;  /* 0x0000000415187c24 */ /* 0x000fe2000f8e02ff */
[----:B------:R-:W1:Y:S01]  /*1ea90*/  LDCU UR4, c[0x0][0x3b0] ;  /* 0x00007600ff0477ac */ /* 0x000e620008000800 */
[----:B------:R-:W-:Y:S01]  /*1eaa0*/  @!P2 IMAD.MOV R19, RZ, RZ, -R19 ;  /* 0x000000ffff13a224 */ /* 0x000fe200078e0a13 */
[----:B------:R-:W-:-:S04]  /*1eab0*/  IADD3 R3, P2, PT, R22, R10, RZ ;  /* 0x0000000a16037210 */ /* 0x000fc80007f5e0ff */
[----:B------:R-:W-:Y:S02]  /*1eac0*/  LEA.HI.X.SX32 R5, R22, R7, 0x1, P2 ;  /* 0x0000000716057211 */ /* 0x000fe400010f0eff */
[CC--:B------:R-:W-:Y:S02]  /*1ead0*/  IADD3 R0, P2, PT, R23.reuse, R10.reuse, RZ ;  /* 0x0000000a17007210 */ /* 0x0c0fe40007f5e0ff */
[----:B------:R-:W-:Y:S01]  /*1eae0*/  SEL R22, R92, R25, !P5 ;  /* 0x000000195c167207 */ /* 0x000fe20006800000 */
[----:B------:R-:W-:Y:S01]  /*1eaf0*/  IMAD R25, R20, UR5, RZ ;  /* 0x0000000514197c24 */ /* 0x000fe2000f8e02ff */
[-C--:B------:R-:W-:Y:S01]  /*1eb00*/  LEA.HI.X.SX32 R8, R23, R7.reuse, 0x1, P2 ;  /* 0x0000000717087211 */ /* 0x080fe200010f0eff */
[----:B------:R-:W-:Y:S02]  /*1eb10*/  @P0 IMAD.MOV.U32 R20, RZ, RZ, R3 ;  /* 0x000000ffff140224 */ /* 0x000fe400078e0003 */
[----:B------:R-:W-:Y:S01]  /*1eb20*/  @P0 IMAD.MOV.U32 R21, RZ, RZ, R5 ;  /* 0x000000ffff150224 */ /* 0x000fe200078e0005 */
[----:B------:R-:W-:Y:S01]  /*1eb30*/  IADD3 R2, P2, PT, R24, R10, RZ ;  /* 0x0000000a18027210 */ /* 0x000fe20007f5e0ff */
[----:B------:R-:W-:Y:S01]  /*1eb40*/  STL [R1+0x608], R3 ;  /* 0x0006080301007387 */ /* 0x000fe20000100800 */
[----:B------:R-:W-:Y:S01]  /*1eb50*/  IMAD R22, R22, UR6, RZ ;  /* 0x0000000616167c24 */ /* 0x000fe2000f8e02ff */
[----:B------:R-:W-:Y:S01]  /*1eb60*/  PRMT R74, RZ, 0x7610, R74 ;  /* 0x00007610ff4a7816 */ /* 0x000fe2000000004a */
[----:B------:R-:W2:Y:S01]  /*1eb70*/  LDCU UR5, c[0x0][0x3b0] ;  /* 0x00007600ff0577ac */ /* 0x000ea20008000800 */
[----:B------:R3:W4:Y:S01]  /*1eb80*/  @P0 LDG.E.U8 R75, desc[UR22][R20.64] ;  /* 0x00000016144b0981 */ /* 0x000722000c1e1100 */
[----:B------:R-:W-:-:S02]  /*1eb90*/  LEA.HI.X.SX32 R6, R24, R7, 0x1, P2 ;  /* 0x0000000718067211 */ /* 0x000fc400010f0eff */
[----:B------:R-:W-:Y:S01]  /*1eba0*/  PRMT R72, RZ, 0x7610, R72 ;  /* 0x00007610ff487816 */ /* 0x000fe20000000048 */
[----:B------:R0:W-:Y:S01]  /*1ebb0*/  STL [R1+0x604], R5 ;  /* 0x0006040501007387 */ /* 0x0001e20000100800 */
[----:B------:R-:W-:Y:S01]  /*1ebc0*/  PRMT R71, RZ, 0x7610, R71 ;  /* 0x00007610ff477816 */ /* 0x000fe20000000047 */
[----:B------:R-:W1:Y:S02]  /*1ebd0*/  LDCU UR6, c[0x0][0x3b0] ;  /* 0x00007600ff0677ac */ /* 0x000e640008000800 */
[----:B------:R-:W-:Y:S01]  /*1ebe0*/  STL [R1+0x610], R0 ;  /* 0x0006100001007387 */ /* 0x000fe20000100800 */
[----:B---3--:R-:W-:Y:S02]  /*1ebf0*/  SEL R20, R92, R77, !P5 ;  /* 0x0000004d5c147207 */ /* 0x008fe40006800000 */
[CC--:B------:R-:W-:Y:S01]  /*1ec00*/  IADD3 R77, P2, PT, R25.reuse, R10.reuse, RZ ;  /* 0x0000000a194d7210 */ /* 0x0c0fe20007f5e0ff */
[----:B------:R3:W-:Y:S03]  /*1ec10*/  STL [R1+0x60c], R8 ;  /* 0x00060c0801007387 */ /* 0x0007e60000100800 */
[----:B0-----:R-:W-:Y:S01]  /*1ec20*/  LEA.HI.X.SX32 R5, R25, R7, 0x1, P2 ;  /* 0x0000000719057211 */ /* 0x001fe200010f0eff */
[----:B------:R0:W-:Y:S01]  /*1ec30*/  STL [R1+0x628], R2 ;  /* 0x0006280201007387 */ /* 0x0001e20000100800 */
[----:B------:R-:W-:-:S03]  /*1ec40*/  IADD3 R24, P2, PT, R22, R10, RZ ;  /* 0x0000000a16187210 */ /* 0x000fc60007f5e0ff */
[----:B------:R-:W2:Y:S01]  /*1ec50*/  LDL.LU R3, [R1+0x8f0] ;  /* 0x0008f00001037983 */ /* 0x000ea20000300800 */
[----:B------:R-:W-:-:S03]  /*1ec60*/  @P0 IMAD.MOV.U32 R21, RZ, RZ, R8 ;  /* 0x000000ffff150224 */ /* 0x000fc600078e0008 */
[----:B------:R-:W4:Y:S04]  /*1ec70*/  LDL.LU R9, [R1+0x8cc] ;  /* 0x0008cc0001097983 */ /* 0x000f280000300800 */
[----:B------:R-:W-:Y:S01]  /*1ec80*/  STL [R1+0x624], R6 ;  /* 0x0006240601007387 */ /* 0x000fe20000100800 */
[----:B------:R-:W-:-:S03]  /*1ec90*/  LEA.HI.X.SX32 R25, R22, R7, 0x1, P2 ;  /* 0x0000000716197211 */ /* 0x000fc600010f0eff */
[----:B------:R0:W-:Y:S04]  /*1eca0*/  STL [R1+0x630], R77 ;  /* 0x0006304d01007387 */ /* 0x0001e80000100800 */
[----:B---3--:R-:W3:Y:S04]  /*1ecb0*/  LDL.LU R8, [R1+0x8e4] ;  /* 0x0008e40001087983 */ /* 0x008ee80000300800 */
[----:B------:R-:W-:Y:S04]  /*1ecc0*/  STL [R1+0x62c], R5 ;  /* 0x00062c0501007387 */ /* 0x000fe80000100800 */
[----:B------:R1:W-:Y:S04]  /*1ecd0*/  STL [R1+0x648], R24 ;  /* 0x0006481801007387 */ /* 0x0003e80000100800 */
[----:B------:R-:W3:Y:S01]  /*1ece0*/  LDL.LU R22, [R1+0x908] ;  /* 0x0009080001167983 */ /* 0x000ee20000300800 */
[----:B------:R-:W-:Y:S01]  /*1ecf0*/  IMAD R23, R20, UR12, RZ ;  /* 0x0000000c14177c24 */ /* 0x000fe2000f8e02ff */
[----:B------:R-:W-:Y:S01]  /*1ed00*/  PRMT R70, RZ, 0x7610, R70 ;  /* 0x00007610ff467816 */ /* 0x000fe20000000046 */
[----:B------:R-:W-:Y:S01]  /*1ed10*/  @P0 IMAD.MOV.U32 R20, RZ, RZ, R0 ;  /* 0x000000ffff140224 */ /* 0x000fe200078e0000 */
[----:B------:R-:W1:Y:S02]  /*1ed20*/  LDCU UR12, c[0x0][0x3b0] ;  /* 0x00007600ff0c77ac */ /* 0x000e640008000800 */
[----:B------:R-:W-:-:S02]  /*1ed30*/  IADD3 R0, P2, PT, R23, R10, RZ ;  /* 0x0000000a17007210 */ /* 0x000fc40007f5e0ff */
[----:B------:R0:W3:Y:S02]  /*1ed40*/  @P0 LDG.E.U8 R74, desc[UR22][R20.64] ;  /* 0x00000016144a0981 */ /* 0x0000e4000c1e1100 */
[----:B0-----:R-:W-:Y:S02]  /*1ed50*/  @P0 IMAD.MOV.U32 R20, RZ, RZ, R2 ;  /* 0x000000ffff140224 */ /* 0x001fe400078e0002 */
[----:B------:R-:W-:Y:S01]  /*1ed60*/  @P0 IMAD.MOV.U32 R21, RZ, RZ, R6 ;  /* 0x000000ffff150224 */ /* 0x000fe200078e0006 */
[----:B------:R-:W3:Y:S04]  /*1ed70*/  LDL.LU R2, [R1+0x8c4] ;  /* 0x0008c40001027983 */ /* 0x000ee80000300800 */
[----:B------:R-:W-:Y:S04]  /*1ed80*/  STL [R1+0x644], R25 ;  /* 0x0006441901007387 */ /* 0x000fe80000100800 */
[----:B------:R0:W3:Y:S04]  /*1ed90*/  @P0 LDG.E.U8 R73, desc[UR22][R20.64] ;  /* 0x0000001614490981 */ /* 0x0000e8000c1e1100 */
[----:B------:R-:W-:Y:S01]  /*1eda0*/  STL [R1+0x650], R0 ;  /* 0x0006500001007387 */ /* 0x000fe20000100800 */
[----:B0-----:R-:W-:-:S03]  /*1edb0*/  @P0 IMAD.MOV.U32 R20, RZ, RZ, R77 ;  /* 0x000000ffff140224 */ /* 0x001fc600078e004d */
[----:B------:R-:W3:Y:S01]  /*1edc0*/  LDL.LU R77, [R1+0x8c8] ;  /* 0x0008c800014d7983 */ /* 0x000ee20000300800 */
[----:B------:R-:W-:Y:S01]  /*1edd0*/  @P0 IMAD.MOV.U32 R21, RZ, RZ, R5 ;  /* 0x000000ffff150224 */ /* 0x000fe200078e0005 */
[----:B------:R-:W-:-:S04]  /*1ede0*/  LEA.HI.X.SX32 R6, R23, R7, 0x1, P2 ;  /* 0x0000000717067211 */ /* 0x000fc800010f0eff */
[----:B------:R0:W3:Y:S01]  /*1edf0*/  @P0 LDG.E.U8 R72, desc[UR22][R20.64] ;  /* 0x0000001614480981 */ /* 0x0000e2000c1e1100 */
[----:B------:R-:W-:Y:S01]  /*1ee00*/  ISETP.GT.U32.AND P2, PT, R11, R16, PT ;  /* 0x000000100b00720c */ /* 0x000fe20003f44070 */
[----:B0-----:R-:W-:Y:S02]  /*1ee10*/  @P0 IMAD.MOV.U32 R20, RZ, RZ, R24 ;  /* 0x000000ffff140224 */ /* 0x001fe400078e0018 */
[----:B------:R-:W-:-:S05]  /*1ee20*/  @P0 IMAD.MOV.U32 R21, RZ, RZ, R25 ;  /* 0x000000ffff150224 */ /* 0x000fca00078e0019 */
[----:B------:R0:W3:Y:S05]  /*1ee30*/  @P0 LDG.E.U8 R71, desc[UR22][R20.64] ;  /* 0x0000001614470981 */ /* 0x0000ea000c1e1100 */
[----:B------:R-:W-:Y:S02]  /*1ee40*/  @!P2 IMAD.IADD R16, R16, 0x1, -R11 ;  /* 0x000000011010a824 */ /* 0x000fe400078e0a0b */
[----:B0-----:R-:W-:Y:S02]  /*1ee50*/  @P0 IMAD.MOV.U32 R20, RZ, RZ, R0 ;  /* 0x000000ffff140224 */ /* 0x001fe400078e0000 */
[----:B------:R-:W-:Y:S01]  /*1ee60*/  @P0 IMAD.MOV.U32 R21, RZ, RZ, R6 ;  /* 0x000000ffff150224 */ /* 0x000fe200078e0006 */
[----:B------:R0:W-:Y:S04]  /*1ee70*/  STL [R1+0x64c], R6 ;  /* 0x00064c0601007387 */ /* 0x0001e80000100800 */
[----:B------:R2:W3:Y:S01]  /*1ee80*/  @P0 LDG.E.U8 R70, desc[UR22][R20.64] ;  /* 0x0000001614460981 */ /* 0x0004e2000c1e1100 */
[----:B------:R-:W-:-:S02]  /*1ee90*/  PRMT R69, RZ, 0x7610, R69 ;  /* 0x00007610ff457816 */ /* 0x000fc40000000045 */
[----:B------:R-:W-:Y:S02]  /*1eea0*/  PRMT R68, RZ, 0x7610, R68 ;  /* 0x00007610ff447816 */ /* 0x000fe40000000044 */
[----:B------:R-:W-:Y:S02]  /*1eeb0*/  PRMT R67, RZ, 0x7610, R67 ;  /* 0x00007610ff437816 */ /* 0x000fe40000000043 */
[C---:B--2---:R-:W-:Y:S02]  /*1eec0*/  SEL R20, R92.reuse, R3, !P5 ;  /* 0x000000035c147207 */ /* 0x044fe40006800000 */
[----:B----4-:R-:W-:-:S03]  /*1eed0*/  SEL R21, R92, R9, !P5 ;  /* 0x000000095c157207 */ /* 0x010fc60006800000 */
[----:B------:R-:W-:Y:S01]  /*1eee0*/  IMAD R23, R20, UR5, RZ ;  /* 0x0000000514177c24 */ /* 0x000fe2000f8e02ff */
[----:B------:R-:W2:Y:S01]  /*1eef0*/  LDCU UR5, c[0x0][0x3b0] ;  /* 0x00007600ff0577ac */ /* 0x000ea20008000800 */
[----:B-1----:R-:W-:Y:S01]  /*1ef00*/  IMAD R24, R21, UR6, RZ ;  /* 0x0000000615187c24 */ /* 0x002fe2000f8e02ff */
[----:B------:R-:W-:Y:S01]  /*1ef10*/  PRMT R66, RZ, 0x7610, R66 ;  /* 0x00007610ff427816 */ /* 0x000fe20000000042 */
[----:B------:R-:W1:Y:S01]  /*1ef20*/  LDCU UR6, c[0x0][0x3b0] ;  /* 0x00007600ff0677ac */ /* 0x000e620008000800 */
[----:B---3--:R-:W-:-:S05]  /*1ef30*/  SEL R22, R92, R22, !P5 ;  /* 0x000000165c167207 */ /* 0x008fca0006800000 */
[----:B------:R-:W-:Y:S01]  /*1ef40*/  IMAD R22, R22, UR4, RZ ;  /* 0x0000000416167c24 */ /* 0x000fe2000f8e02ff */
[----:B------:R-:W3:Y:S01]  /*1ef50*/  LDCU UR4, c[0x0][0x3b0] ;  /* 0x00007600ff0477ac */ /* 0x000ee20008000800 */
[----:B------:R-:W-:-:S03]  /*1ef60*/  SEL R20, R92, R8, !P5 ;  /* 0x000000085c147207 */ /* 0x000fc60006800000 */
[----:B0-----:R-:W-:-:S04]  /*1ef70*/  IADD3 R6, P2, PT, R22, R10, RZ ;  /* 0x0000000a16067210 */ /* 0x001fc80007f5e0ff */
[-C--:B------:R-:W-:Y:S02]  /*1ef80*/  LEA.HI.X.SX32 R8, R22, R7.reuse, 0x1, P2 ;  /* 0x0000000716087211 */ /* 0x080fe400010f0eff */
[C---:B------:R-:W-:Y:S01]  /*1ef90*/  IADD3 R0, P2, PT, R23.reuse, R10, RZ ;  /* 0x0000000a17007210 */ /* 0x040fe20007f5e0ff */
[----:B------:R-:W-:Y:S01]  /*1efa0*/  IMAD R25, R20, UR12, RZ ;  /* 0x0000000c14197c24 */ /* 0x000fe2000f8e02ff */
[----:B------:R-:W-:Y:S01]  /*1efb0*/  STL [R1+0x668], R6 ;  /* 0x0006680601007387 */ /* 0x000fe20000100800 */
[----:B------:R-:W-:Y:S01]  /*1efc0*/  @P0 IMAD.MOV.U32 R20, RZ, RZ, R6 ;  /* 0x000000ffff140224 */ /* 0x000fe200078e0006 */
[----:B------:R-:W-:Y:S01]  /*1efd0*/  PRMT R65, RZ, 0x7610, R65 ;  /* 0x00007610ff417816 */ /* 0x000fe20000000041 */
[----:B------:R-:W-:Y:S01]  /*1efe0*/  @P0 IMAD.MOV.U32 R21, RZ, RZ, R8 ;  /* 0x000000ffff150224 */ /* 0x000fe200078e0008 */
[----:B------:R-:W-:Y:S01]  /*1eff0*/  SEL R22, R92, R2, !P5 ;  /* 0x000000025c167207 */ /* 0x000fe20006800000 */
[----:B------:R-:W0:Y:S01]  /*1f000*/  LDCU UR12, c[0x0][0x3b0] ;  /* 0x00007600ff0c77ac */ /* 0x000e220008000800 */
[----:B------:R-:W-:-:S02]  /*1f010*/  LEA.HI.X.SX32 R2, R23, R7, 0x1, P2 ;  /* 0x0000000717027211 */ /* 0x000fc400010f0eff */
[----:B------:R-:W-:Y:S01]  /*1f020*/  IADD3 R3, P2, PT, R24, R10, RZ ;  /* 0x0000000a18037210 */ /* 0x000fe20007f5e0ff */
[----:B------:R4:W-:Y:S01]  /*1f030*/  STL [R1+0x664], R8 ;  /* 0x0006640801007387 */ /* 0x0009e20000100800 */
[----:B---3--:R-:W-:Y:S01]  /*1f040*/  IMAD R22, R22, UR4, RZ ;  /* 0x0000000416167c24 */ /* 0x008fe2000f8e02ff */
[----:B------:R-:W3:Y:S02]  /*1f050*/  LDCU UR4, c[0x0][0x3b0] ;  /* 0x00007600ff0477ac */ /* 0x000ee40008000800 */
[----:B------:R0:W3:Y:S01]  /*1f060*/  @P0 LDG.E.U8 R69, desc[UR22][R20.64] ;  /* 0x0000001614450981 */ /* 0x0000e2000c1e1100 */
[----:B----4-:R-:W-:-:S03]  /*1f070*/  LEA.HI.X.SX32 R8, R24, R7, 0x1, P2 ;  /* 0x0000000718087211 */ /* 0x010fc600010f0eff */
[----:B------:R-:W-:Y:S01]  /*1f080*/  STL [R1+0x670], R0 ;  /* 0x0006700001007387 */ /* 0x000fe20000100800 */
[----:B0-----:R-:W-:Y:S02]  /*1f090*/  SEL R20, R92, R77, !P5 ;  /* 0x0000004d5c147207 */ /* 0x001fe40006800000 */
[CC--:B------:R-:W-:Y:S01]  /*1f0a0*/  IADD3 R77, P2, PT, R25.reuse, R10.reuse, RZ ;  /* 0x0000000a194d7210 */ /* 0x0c0fe20007f5e0ff */
[----:B------:R0:W-:Y:S01]  /*1f0b0*/  STL [R1+0x66c], R2 ;  /* 0x00066c0201007387 */ /* 0x0001e20000100800 */
[----:B------:R-:W-:Y:S02]  /*1f0c0*/  IMAD.MOV.U32 R21, RZ, RZ, R2 ;  /* 0x000000ffff157224 */ /* 0x000fe400078e0002 */
[----:B------:R-:W-:Y:S01]  /*1f0d0*/  LEA.HI.X.SX32 R25, R25, R7, 0x1, P2 ;  /* 0x0000000719197211 */ /* 0x000fe200010f0eff */
[----:B------:R-:W-:Y:S01]  /*1f0e0*/  STL [R1+0x688], R3 ;  /* 0x0006880301007387 */ /* 0x000fe20000100800 */
[----:B------:R-:W-:-:S03]  /*1f0f0*/  IADD3 R6, P2, PT, R22, R10, RZ ;  /* 0x0000000a16067210 */ /* 0x000fc60007f5e0ff */
[----:B------:R-:W4:Y:S04]  /*1f100*/  LDL.LU R9, [R1+0x8e8] ;  /* 0x0008e80001097983 */ /* 0x000f280000300800 */
[----:B0-----:R-:W3:Y:S01]  /*1f110*/  LDL.LU R2, [R1+0x8b0] ;  /* 0x0008b00001027983 */ /* 0x001ee20000300800 */
[----:B------:R-:W-:-:S03]  /*1f120*/  LEA.HI.X.SX32 R24, R22, R7, 0x1, P2 ;  /* 0x0000000716187211 */ /* 0x000fc600010f0eff */
[----:B------:R0:W-:Y:S04]  /*1f130*/  STL [R1+0x684], R8 ;  /* 0x0006840801007387 */ /* 0x0001e80000100800 */
[----:B------:R0:W-:Y:S04]  /*1f140*/  STL [R1+0x690], R77 ;  /* 0x0006904d01007387 */ /* 0x0001e80000100800 */
[----:B------:R-:W-:Y:S04]  /*1f150*/  STL [R1+0x68c], R25 ;  /* 0x00068c1901007387 */ /* 0x000fe80000100800 */
[----:B------:R-:W-:Y:S04]  /*1f160*/  STL [R1+0x6a8], R6 ;  /* 0x0006a80601007387 */ /* 0x000fe80000100800 */
[----:B------:R-:W4:Y:S01]  /*1f170*/  LDL.LU R22, [R1+0x8d0] ;  /* 0x0008d00001167983 */ /* 0x000f220000300800 */
[----:B--2---:R-:W-:Y:S01]  /*1f180*/  IMAD R23, R20, UR5, RZ ;  /* 0x0000000514177c24 */ /* 0x004fe2000f8e02ff */
[----:B------:R-:W-:Y:S01]  /*1f190*/  PRMT R64, RZ, 0x7610, R64 ;  /* 0x00007610ff407816 */ /* 0x000fe20000000040 */
[----:B------:R-:W-:Y:S01]  /*1f1a0*/  @P0 IMAD.MOV.U32 R20, RZ, RZ, R0 ;  /* 0x000000ffff140224 */ /* 0x000fe200078e0000 */
[----:B------:R-:W2:Y:S02]  /*1f1b0*/  LDCU UR5, c[0x0][0x3b0] ;  /* 0x00007600ff0577ac */ /* 0x000ea40008000800 */
[----:B------:R-:W-:-:S02]  /*1f1c0*/  IADD3 R0, P2, PT, R23, R10, RZ ;  /* 0x0000000a17007210 */ /* 0x000fc40007f5e0ff */
[----:B------:R0:W2:Y:S02]  /*1f1d0*/  @P0 LDG.E.U8 R68, desc[UR22][R20.64] ;  /* 0x0000001614440981 */ /* 0x0000a4000c1e1100 */
[----:B0-----:R-:W-:Y:S02]  /*1f1e0*/  @P0 IMAD.MOV.U32 R21, RZ, RZ, R8 ;  /* 0x000000ffff150224 */ /* 0x001fe400078e0008 */
[----:B------:R-:W-:Y:S01]  /*1f1f0*/  @P0 IMAD.MOV.U32 R20, RZ, RZ, R3 ;  /* 0x000000ffff140224 */ /* 0x000fe200078e0003 */
[----:B------:R-:W2:Y:S01]  /*1f200*/  LDL.LU R8, [R1+0x8a8] ;  /* 0x0008a80001087983 */ /* 0x000ea20000300800 */
[----:B------:R-:W-:-:S03]  /*1f210*/  LEA.HI.X.SX32 R3, R23, R7, 0x1, P2 ;  /* 0x0000000717037211 */ /* 0x000fc600010f0eff */
[----:B------:R-:W-:Y:S04]  /*1f220*/  STL [R1+0x6a4], R24 ;  /* 0x0006a41801007387 */ /* 0x000fe80000100800 */
[----:B------:R0:W2:Y:S04]  /*1f230*/  @P0 LDG.E.U8 R67, desc[UR22][R20.64] ;  /* 0x0000001614430981 */ /* 0x0000a8000c1e1100 */
[----:B------:R-:W-:Y:S04]  /*1f240*/  STL [R1+0x6b0], R0 ;  /* 0x0006b00001007387 */ /* 0x000fe80000100800 */
[----:B------:R1:W-:Y:S01]  /*1f250*/  STL [R1+0x6ac], R3 ;  /* 0x0006ac0301007387 */ /* 0x0003e20000100800 */
[----:B0-----:R-:W-:-:S03]  /*1f260*/  @P0 IMAD.MOV.U32 R20, RZ, RZ, R77 ;  /* 0x000000ffff140224 */ /* 0x001fc600078e004d */
[----:B------:R-:W2:Y:S01]  /*1f270*/  LDL.LU R77, [R1+0x8ac] ;  /* 0x0008ac00014d7983 */ /* 0x000ea20000300800 */
[----:B------:R-:W-:-:S05]  /*1f280*/  @P0 IMAD.MOV.U32 R21, RZ, RZ, R25 ;  /* 0x000000ffff150224 */ /* 0x000fca00078e0019 */
[----:B------:R0:W2:Y:S01]  /*1f290*/  @P0 LDG.E.U8 R66, desc[UR22][R20.64] ;  /* 0x0000001614420981 */ /* 0x0000a2000c1e1100 */
[----:B------:R-:W-:Y:S01]  /*1f2a0*/  ISETP.GT.U32.AND P2, PT, R11, R16, PT ;  /* 0x000000100b00720c */ /* 0x000fe20003f44070 */
[----:B0-----:R-:W-:Y:S02]  /*1f2b0*/  @P0 IMAD.MOV.U32 R20, RZ, RZ, R6 ;  /* 0x000000ffff140224 */ /* 0x001fe400078e0006 */
[----:B------:R-:W-:-:S05]  /*1f2c0*/  @P0 IMAD.MOV.U32 R21, RZ, RZ, R24 ;  /* 0x000000ffff150224 */ /* 0x000fca00078e0018 */
[----:B------:R0:W2:Y:S02]  /*1f2d0*/  @P0 LDG.E.U8 R65, desc[UR22][R20.64] ;  /* 0x0000001614410981 */ /* 0x0000a4000c1e1100 */
[----:B0-----:R-:W-:Y:S02]  /*1f2e0*/  @P0 IMAD.MOV.U32 R20, RZ, RZ, R0 ;  /* 0x000000ffff140224 */ /* 0x001fe400078e0000 */
[----:B------:R-:W-:-:S05]  /*1f2f0*/  @P0 IMAD.MOV.U32 R21, RZ, RZ, R3 ;  /* 0x000000ffff150224 */ /* 0x000fca00078e0003 */
[----:B------:R3:W2:Y:S01]  /*1f300*/  @P0 LDG.E.U8 R64, desc[UR22][R20.64] ;  /* 0x0000001614400981 */ /* 0x0006a2000c1e1100 */
[----:B------:R-:W-:Y:S01]  /*1f310*/  @!P2 IMAD.IADD R16, R16, 0x1, -R11 ;  /* 0x000000011010a824 */ /* 0x000fe200078e0a0b */
[----:B------:R-:W-:Y:S02]  /*1f320*/  PRMT R63, RZ, 0x7610, R63 ;  /* 0x00007610ff3f7816 */ /* 0x000fe4000000003f */
[C---:B---3--:R-:W-:Y:S02]  /*1f330*/  SEL R21, R92.reuse, R2, !P5 ;  /* 0x000000025c157207 */ /* 0x048fe40006800000 */
[----:B------:R-:W3:Y:S01]  /*1f340*/  LDL.LU R2, [R1+0x8a4] ;  /* 0x0008a40001027983 */ /* 0x000ee20000300800 */
[C---:B----4-:R-:W-:Y:S02]  /*1f350*/  SEL R20, R92.reuse, R9, !P5 ;  /* 0x000000095c147207 */ /* 0x050fe40006800000 */
[----:B------:R-:W-:-:S05]  /*1f360*/  SEL R22, R92, R22, !P5 ;  /* 0x000000165c167207 */ /* 0x000fca0006800000 */
[----:B------:R-:W-:Y:S01]  /*1f370*/  IMAD R22, R22, UR4, RZ ;  /* 0x0000000416167c24 */ /* 0x000fe2000f8e02ff */
[----:B------:R-:W0:Y:S04]  /*1f380*/  LDCU UR4, c[0x0][0x3b0] ;  /* 0x00007600ff0477ac */ /* 0x000e280008000800 */
[----:B-1----:R-:W-:-:S05]  /*1f390*/  IADD3 R3, P2, PT, R22, R10, RZ ;  /* 0x0000000a16037210 */ /* 0x002fca0007f5e0ff */
[----:B------:R1:W-:Y:S01]  /*1f3a0*/  STL [R1+0x6c8], R3 ;  /* 0x0006c80301007387 */ /* 0x0003e20000100800 */
[----:B------:R-:W-:-:S03]  /*1f3b0*/  LEA.HI.X.SX32 R6, R22, R7, 0x1, P2 ;  /* 0x0000000716067211 */ /* 0x000fc600010f0eff */
[----:B------:R-:W4:Y:S01]  /*1f3c0*/  LDL.LU R9, [R1+0x890] ;  /* 0x0008900001097983 */ /* 0x000f220000300800 */
[----:B--2---:R-:W-:Y:S01]  /*1f3d0*/  IMAD R23, R20, UR5, RZ ;  /* 0x0000000514177c24 */ /* 0x004fe2000f8e02ff */
[----:B------:R-:W2:Y:S01]  /*1f3e0*/  LDCU UR5, c[0x0][0x3b0] ;  /* 0x00007600ff0577ac */ /* 0x000ea20008000800 */
[----:B------:R-:W-:Y:S02]  /*1f3f0*/  IMAD R22, R21, UR6, RZ ;  /* 0x0000000615167c24 */ /* 0x000fe4000f8e02ff */
[----:B------:R-:W-:Y:S01]  /*1f400*/  @P0 IMAD.MOV.U32 R20, RZ, RZ, R3 ;  /* 0x000000ffff140224 */ /* 0x000fe200078e0003 */
[C---:B------:R-:W-:Y:S01]  /*1f410*/  IADD3 R0, P2, PT, R23.reuse, R10, RZ ;  /* 0x0000000a17007210 */ /* 0x040fe20007f5e0ff */
[----:B------:R-:W-:Y:S01]  /*1f420*/  @P0 IMAD.MOV.U32 R21, RZ, RZ, R6 ;  /* 0x000000ffff150224 */ /* 0x000fe200078e0006 */
[----:B------:R0:W-:Y:S01]  /*1f430*/  STL [R1+0x6c4], R6 ;  /* 0x0006c40601007387 */ /* 0x0001e20000100800 */
[----:B------:R-:W-:Y:S01]  /*1f440*/  PRMT R62, RZ, 0x7610, R62 ;  /* 0x00007610ff3e7816 */ /* 0x000fe2000000003e */
[----:B------:R-:W0:Y:S02]  /*1f450*/  LDCU UR6, c[0x0][0x3b0] ;  /* 0x00007600ff0677ac */ /* 0x000e240008000800 */
[----:B------:R1:W4:Y:S04]  /*1f460*/  @P0 LDG.E.U8 R63, desc[UR22][R20.64] ;  /* 0x00000016143f0981 */ /* 0x000328000c1e1100 */
[----:B------:R0:W-:Y:S01]  /*1f470*/  STL [R1+0x6d0], R0 ;  /* 0x0006d00001007387 */ /* 0x0001e20000100800 */
[----:B-1----:R-:W-:-:S02]  /*1f480*/  LEA.HI.X.SX32 R21, R23, R7, 0x1, P2 ;  /* 0x0000000717157211 */ /* 0x002fc400010f0eff */
[----:B------:R-:W-:Y:S02]  /*1f490*/  IADD3 R3, P2, PT, R22, R10, RZ ;  /* 0x0000000a16037210 */ /* 0x000fe40007f5e0ff */
[----:B------:R-:W-:Y:S02]  /*1f4a0*/  SEL R20, R92, R8, !P5 ;  /* 0x000000085c147207 */ /* 0x000fe40006800000 */
[----:B------:R-:W4:Y:S01]  /*1f4b0*/  LDL.LU R8, [R1+0x888] ;  /* 0x0008880001087983 */ /* 0x000f220000300800 */
[----:B0-----:R-:W-:-:S03]  /*1f4c0*/  LEA.HI.X.SX32 R6, R22, R7, 0x1, P2 ;  /* 0x0000000716067211 */ /* 0x001fc600010f0eff */
[----:B------:R-:W-:Y:S01]  /*1f4d0*/  STL [R1+0x6cc], R21 ;  /* 0x0006cc1501007387 */ /* 0x000fe20000100800 */
[----:B------:R-:W-:-:S03]  /*1f4e0*/  SEL R22, R92, R77, !P5 ;  /* 0x0000004d5c167207 */ /* 0x000fc60006800000 */
[----:B------:R0:W-:Y:S04]  /*1f4f0*/  STL [R1+0x6f0], R3 ;  /* 0x0006f00301007387 */ /* 0x0001e80000100800 */
[----:B------:R1:W-:Y:S04]  /*1f500*/  STL [R1+0x6ec], R6 ;  /* 0x0006ec0601007387 */ /* 0x0003e80000100800 */
[----:B------:R-:W4:Y:S01]  /*1f510*/  LDL.LU R77, [R1+0x88c] ;  /* 0x00088c00014d7983 */ /* 0x000f220000300800 */
[----:B------:R-:W-:Y:S01]  /*1f520*/  IMAD R23, R20, UR4, RZ ;  /* 0x0000000414177c24 */ /* 0x000fe2000f8e02ff */
[----:B------:R-:W-:Y:S01]  /*1f530*/  PRMT R61, RZ, 0x7610, R61 ;  /* 0x00007610ff3d7816 */ /* 0x000fe2000000003d */
[----:B------:R-:W-:Y:S01]  /*1f540*/  @P0 IMAD.MOV.U32 R20, RZ, RZ, R0 ;  /* 0x000000ffff140224 */ /* 0x000fe200078e0000 */
[----:B------:R-:W-:Y:S01]  /*1f550*/  PRMT R60, RZ, 0x7610, R60 ;  /* 0x00007610ff3c7816 */ /* 0x000fe2000000003c */
[----:B------:R-:W-:Y:S01]  /*1f560*/  IMAD R24, R22, UR12, RZ ;  /* 0x0000000c16187c24 */ /* 0x000fe2000f8e02ff */
[----:B------:R-:W-:Y:S01]  /*1f570*/  IADD3 R0, P2, PT, R23, R10, RZ ;  /* 0x0000000a17007210 */ /* 0x000fe20007f5e0ff */
[----:B------:R-:W1:Y:S01]  /*1f580*/  LDCU UR4, c[0x0][0x3b0] ;  /* 0x00007600ff0477ac */ /* 0x000e620008000800 */
[----:B------:R0:W4:Y:S01]  /*1f590*/  @P0 LDG.E.U8 R62, desc[UR22][R20.64] ;  /* 0x00000016143e0981 */ /* 0x000122000c1e1100 */
[----:B------:R-:W-:-:S02]  /*1f5a0*/  PRMT R59, RZ, 0x7610, R59 ;  /* 0x00007610ff3b7816 */ /* 0x000fc4000000003b */
[----:B------:R-:W-:Y:S01]  /*1f5b0*/  PRMT R58, RZ, 0x7610, R58 ;  /* 0x00007610ff3a7816 */ /* 0x000fe2000000003a */
[----:B------:R1:W-:Y:S01]  /*1f5c0*/  STL [R1+0x708], R0 ;  /* 0x0007080001007387 */ /* 0x0003e20000100800 */
[----:B------:R-:W-:Y:S01]  /*1f5d0*/  PRMT R57, RZ, 0x7610, R57 ;  /* 0x00007610ff397816 */ /* 0x000fe20000000039 */
[----:B------:R-:W1:Y:S01]  /*1f5e0*/  LDCU UR12, c[0x0][0x3b0] ;  /* 0x00007600ff0c77ac */ /* 0x000e620008000800 */
[----:B0-----:R-:W-:Y:S01]  /*1f5f0*/  @P0 IMAD.MOV.U32 R20, RZ, RZ, R3 ;  /* 0x000000ffff140224 */ /* 0x001fe200078e0003 */
[----:B------:R-:W-:Y:S01]  /*1f600*/  LEA.HI.X.SX32 R3, R23, R7, 0x1, P2 ;  /* 0x0000000717037211 */ /* 0x000fe200010f0eff */
[----:B------:R-:W-:-:S04]  /*1f610*/  @P0 IMAD.MOV.U32 R21, RZ, RZ, R6 ;  /* 0x000000ffff150224 */ /* 0x000fc800078e0006 */
[----:B------:R0:W-:Y:S04]  /*1f620*/  STL [R1+0x704], R3 ;  /* 0x0007040301007387 */ /* 0x0001e80000100800 */
[----:B------:R0:W4:Y:S02]  /*1f630*/  @P0 LDG.E.U8 R61, desc[UR22][R20.64] ;  /* 0x00000016143d0981 */ /* 0x000124000c1e1100 */
[----:B0-----:R-:W-:Y:S02]  /*1f640*/  @P0 IMAD.MOV.U32 R20, RZ, RZ, R0 ;  /* 0x000000ffff140224 */ /* 0x001fe400078e0000 */
[----:B------:R-:W-:-:S05]  /*1f650*/  @P0 IMAD.MOV.U32 R21, RZ, RZ, R3 ;  /* 0x000000ffff150224 */ /* 0x000fca00078e0003 */
[----:B------:R0:W4:Y:S01]  /*1f660*/  @P0 LDG.E.U8 R60, desc[UR22][R20.64] ;  /* 0x00000016143c0981 */ /* 0x000122000c1e1100 */
[----:B---3--:R-:W-:Y:S02]  /*1f670*/  SEL R22, R92, R2, !P5 ;  /* 0x000000025c167207 */ /* 0x008fe40006800000 */
[----:B------:R-:W-:-:S03]  /*1f680*/  IADD3 R2, P2, PT, R24, R10, RZ ;  /* 0x0000000a18027210 */ /* 0x000fc60007f5e0ff */
[----:B--2---:R-:W-:Y:S01]  /*1f690*/  IMAD R22, R22, UR5, RZ ;  /* 0x0000000516167c24 */ /* 0x004fe2000f8e02ff */
[----:B-1----:R-:W-:Y:S01]  /*1f6a0*/  LEA.HI.X.SX32 R6, R24, R7, 0x1, P2 ;  /* 0x0000000718067211 */ /* 0x002fe200010f0eff */
[----:B------:R1:W-:Y:S01]  /*1f6b0*/  STL [R1+0x710], R2 ;  /* 0x0007100201007387 */ /* 0x0003e20000100800 */
[----:B------:R-:W2:Y:S03]  /*1f6c0*/  LDCU UR5, c[0x0][0x3b0] ;  /* 0x00007600ff0577ac */ /* 0x000ea60008000800 */
[----:B------:R-:W3:Y:S01]  /*1f6d0*/  LDL.LU R0, [R1+0x870] ;  /* 0x0008700001007983 */ /* 0x000ee20000300800 */
[----:B------:R-:W-:-:S03]  /*1f6e0*/  IADD3 R3, P2, PT, R22, R10, RZ ;  /* 0x0000000a16037210 */ /* 0x000fc60007f5e0ff */
[----:B------:R1:W-:Y:S01]  /*1f6f0*/  STL [R1+0x70c], R6 ;  /* 0x00070c0601007387 */ /* 0x0003e20000100800 */
[----:B0-----:R-:W-:-:S03]  /*1f700*/  @P0 IMAD.MOV.U32 R21, RZ, RZ, R6 ;  /* 0x000000ffff150224 */ /* 0x001fc600078e0006 */
[----:B------:R0:W-:Y:S01]  /*1f710*/  STL [R1+0x728], R3 ;  /* 0x0007280301007387 */ /* 0x0001e20000100800 */
[----:B----4-:R-:W-:-:S05]  /*1f720*/  SEL R20, R92, R9, !P5 ;  /* 0x000000095c147207 */ /* 0x010fca0006800000 */
[----:B------:R-:W-:Y:S01]  /*1f730*/  IMAD R23, R20, UR6, RZ ;  /* 0x0000000614177c24 */ /* 0x000fe2000f8e02ff */
[----:B------:R-:W4:Y:S01]  /*1f740*/  LDCU UR6, c[0x0][0x3b0] ;  /* 0x00007600ff0677ac */ /* 0x000f220008000800 */
[----:B------:R-:W-:Y:S02]  /*1f750*/  @P0 IMAD.MOV.U32 R20, RZ, RZ, R2 ;  /* 0x000000ffff140224 */ /* 0x000fe400078e0002 */
[----:B-1----:R-:W4:Y:S04]  /*1f760*/  LDL.LU R2, [R1+0x884] ;  /* 0x0008840001027983 */ /* 0x002f280000300800 */
[----:B------:R-:W4:Y:S04]  /*1f770*/  LDL.LU R9, [R1+0x86c] ;  /* 0x00086c0001097983 */ /* 0x000f280000300800 */
[----:B------:R1:W4:Y:S02]  /*1f780*/  @P0 LDG.E.U8 R59, desc[UR22][R20.64] ;  /* 0x00000016143b0981 */ /* 0x000324000c1e1100 */
[----:B-1----:R-:W-:-:S02]  /*1f790*/  LEA.HI.X.SX32 R21, R22, R7, 0x1, P2 ;  /* 0x0000000716157211 */ /* 0x002fc400010f0eff */
[C---:B------:R-:W-:Y:S02]  /*1f7a0*/  IADD3 R6, P2, PT, R23.reuse, R10, RZ ;  /* 0x0000000a17067210 */ /* 0x040fe40007f5e0ff */
[----:B------:R-:W-:Y:S02]  /*1f7b0*/  SEL R20, R92, R8, !P5 ;  /* 0x000000085c147207 */ /* 0x000fe40006800000 */
[----:B------:R-:W4:Y:S01]  /*1f7c0*/  LDL.LU R8, [R1+0x868] ;  /* 0x0008680001087983 */ /* 0x000f220000300800 */
[----:B------:R-:W-:-:S03]  /*1f7d0*/  LEA.HI.X.SX32 R25, R23, R7, 0x1, P2 ;  /* 0x0000000717197211 */ /* 0x000fc600010f0eff */
[----:B------:R-:W-:Y:S04]  /*1f7e0*/  STL [R1+0x724], R21 ;  /* 0x0007241501007387 */ /* 0x000fe80000100800 */
[----:B------:R1:W-:Y:S01]  /*1f7f0*/  STL [R1+0x730], R6 ;  /* 0x0007300601007387 */ /* 0x0003e20000100800 */
[----:B------:R-:W-:-:S03]  /*1f800*/  SEL R22, R92, R77, !P5 ;  /* 0x0000004d5c167207 */ /* 0x000fc60006800000 */
[----:B------:R-:W-:Y:S04]  /*1f810*/  STL [R1+0x72c], R25 ;  /* 0x00072c1901007387 */ /* 0x000fe80000100800 */
[----:B------:R-:W4:Y:S01]  /*1f820*/  LDL.LU R77, [R1+0x848] ;  /* 0x00084800014d7983 */ /* 0x000f220000300800 */
[----:B------:R-:W-:Y:S01]  /*1f830*/  IMAD R24, R20, UR4, RZ ;  /* 0x0000000414187c24 */ /* 0x000fe2000f8e02ff */
[----:B------:R-:W3:Y:S01]  /*1f840*/  LDCU UR4, c[0x0][0x3b0] ;  /* 0x00007600ff0477ac */ /* 0x000ee20008000800 */
[----:B------:R-:W-:Y:S02]  /*1f850*/  @P0 IMAD.MOV.U32 R20, RZ, RZ, R3 ;  /* 0x000000ffff140224 */ /* 0x000fe400078e0003 */
[----:B--2---:R-:W-:Y:S01]  /*1f860*/  IMAD R23, R22, UR5, RZ ;  /* 0x0000000516177c24 */ /* 0x004fe2000f8e02ff */
[----:B0-----:R-:W-:Y:S01]  /*1f870*/  IADD3 R3, P2, PT, R24, R10, RZ ;  /* 0x0000000a18037210 */ /* 0x001fe20007f5e0ff */
[----:B------:R-:W0:Y:S01]  /*1f880*/  LDCU UR5, c[0x0][0x3b0] ;  /* 0x00007600ff0577ac */ /* 0x000e220008000800 */
[----:B------:R2:W4:Y:S01]  /*1f890*/  @P0 LDG.E.U8 R58, desc[UR22][R20.64] ;  /* 0x00000016143a0981 */ /* 0x000522000c1e1100 */
[----:B------:R-:W-:-:S03]  /*1f8a0*/  PRMT R56, RZ, 0x7610, R56 ;  /* 0x00007610ff387816 */ /* 0x000fc60000000038 */
[----:B------:R0:W-:Y:S01]  /*1f8b0*/  STL [R1+0x748], R3 ;  /* 0x0007480301007387 */ /* 0x0001e20000100800 */
[----:B--2---:R-:W-:Y:S01]  /*1f8c0*/  @P0 IMAD.MOV.U32 R20, RZ, RZ, R6 ;  /* 0x000000ffff140224 */ /* 0x004fe200078e0006 */
[----:B-1----:R-:W-:Y:S01]  /*1f8d0*/  LEA.HI.X.SX32 R6, R24, R7, 0x1, P2 ;  /* 0x0000000718067211 */ /* 0x002fe200010f0eff */
[----:B------:R-:W-:-:S05]  /*1f8e0*/  @P0 IMAD.MOV.U32 R21, RZ, RZ, R25 ;  /* 0x000000ffff150224 */ /* 0x000fca00078e0019 */
[----:B------:R1:W2:Y:S01]  /*1f8f0*/  @P0 LDG.E.U8 R57, desc[UR22][R20.64] ;  /* 0x0000001614390981 */ /* 0x0002a2000c1e1100 */
[----:B------:R-:W-:Y:S01]  /*1f900*/  PRMT R55, RZ, 0x7610, R55 ;  /* 0x00007610ff377816 */ /* 0x000fe20000000037 */
[----:B-1----:R-:W-:Y:S02]  /*1f910*/  @P0 IMAD.MOV.U32 R20, RZ, RZ, R3 ;  /* 0x000000ffff140224 */ /* 0x002fe400078e0003 */
[----:B------:R-:W-:-:S05]  /*1f920*/  @P0 IMAD.MOV.U32 R21, RZ, RZ, R6 ;  /* 0x000000ffff150224 */ /* 0x000fca00078e0006 */
[----:B------:R1:W2:Y:S04]  /*1f930*/  @P0 LDG.E.U8 R56, desc[UR22][R20.64] ;  /* 0x0000001614380981 */ /* 0x0002a8000c1e1100 */
[----:B------:R-:W-:Y:S01]  /*1f940*/  STL [R1+0x744], R6 ;  /* 0x0007440601007387 */ /* 0x000fe20000100800 */
[----:B------:R-:W-:Y:S02]  /*1f950*/  PRMT R54, RZ, 0x7610, R54 ;  /* 0x00007610ff367816 */ /* 0x000fe40000000036 */
[----:B---3--:R-:W-:Y:S02]  /*1f960*/  SEL R22, R92, R0, !P5 ;  /* 0x000000005c167207 */ /* 0x008fe40006800000 */
[----:B------:R-:W-:-:S04]  /*1f970*/  IADD3 R0, P2, PT, R23, R10, RZ ;  /* 0x0000000a17007210 */ /* 0x000fc80007f5e0ff */
[----:B0-----:R-:W-:Y:S01]  /*1f980*/  LEA.HI.X.SX32 R3, R23, R7, 0x1, P2 ;  /* 0x0000000717037211 */ /* 0x001fe200010f0eff */
[----:B----4-:R-:W-:Y:S02]  /*1f990*/  IMAD R24, R22, UR6, RZ ;  /* 0x0000000616187c24 */ /* 0x010fe4000f8e02ff */
[----:B-1----:R-:W-:Y:S01]  /*1f9a0*/  @P0 IMAD.MOV.U32 R20, RZ, RZ, R0 ;  /* 0x000000ffff140224 */ /* 0x002fe200078e0000 */
[----:B------:R-:W-:Y:S01]  /*1f9b0*/  STL [R1+0x750], R0 ;  /* 0x0007500001007387 */ /* 0x000fe20000100800 */
[----:B------:R-:W-:Y:S01]  /*1f9c0*/  @P0 IMAD.MOV.U32 R21, RZ, RZ, R3 ;  /* 0x000000ffff150224 */ /* 0x000fe200078e0003 */
[----:B------:R-:W0:Y:S02]  /*1f9d0*/  LDCU UR6, c[0x0][0x3b0] ;  /* 0x00007600ff0677ac */ /* 0x000e240008000800 */
[----:B------:R1:W-:Y:S04]  /*1f9e0*/  STL [R1+0x74c], R3 ;  /* 0x00074c0301007387 */ /* 0x0003e80000100800 */
[----:B------:R3:W4:Y:S01]  /*1f9f0*/  @P0 LDG.E.U8 R55, desc[UR22][R20.64] ;  /* 0x0000001614370981 */ /* 0x000722000c1e1100 */
[----:B------:R-:W-:-:S02]  /*1fa00*/  SEL R22, R92, R2, !P5 ;  /* 0x000000025c167207 */ /* 0x000fc40006800000 */
[-C--:B------:R-:W-:Y:S02]  /*1fa10*/  IADD3 R2, P2, PT, R24, R10.reuse, RZ ;  /* 0x0000000a18027210 */ /* 0x080fe40007f5e0ff */
[----:B---3--:R-:W-:Y:S01]  /*1fa20*/  SEL R20, R92, R9, !P5 ;  /* 0x000000095c147207 */ /* 0x008fe20006800000 */
[----:B------:R-:W-:Y:S01]  /*1fa30*/  IMAD R23, R22, UR4, RZ ;  /* 0x0000000416177c24 */ /* 0x000fe2000f8e02ff */
[----:B-1----:R-:W-:Y:S01]  /*1fa40*/  LEA.HI.X.SX32 R3, R24, R7, 0x1, P2 ;  /* 0x0000000718037211 */ /* 0x002fe200010f0eff */
[----:B------:R-:W-:Y:S01]  /*1fa50*/  STL [R1+0x768], R2 ;  /* 0x0007680201007387 */ /* 0x000fe20000100800 */
[----:B------:R-:W-:Y:S01]  /*1fa60*/  PRMT R53, RZ, 0x7610, R53 ;  /* 0x00007610ff357816 */ /* 0x000fe20000000035 */
[----:B------:R-:W-:Y:S01]  /*1fa70*/  IMAD R24, R20, UR5, RZ ;  /* 0x0000000514187c24 */ /* 0x000fe2000f8e02ff */
[----:B------:R-:W-:Y:S01]  /*1fa80*/  IADD3 R0, P2, PT, R23, R10, RZ ;  /* 0x0000000a17007210 */ /* 0x000fe20007f5e0ff */
[----:B------:R-:W-:Y:S01]  /*1fa90*/  @P0 IMAD.MOV.U32 R20, RZ, RZ, R2 ;  /* 0x000000ffff140224 */ /* 0x000fe200078e0002 */
[----:B------:R-:W1:Y:S01]  /*1faa0*/  LDCU UR4, c[0x0][0x3b0] ;  /* 0x00007600ff0477ac */ /* 0x000e620008000800 */
[----:B------:R-:W-:Y:S01]  /*1fab0*/  @P0 IMAD.MOV.U32 R21, RZ, RZ, R3 ;  /* 0x000000ffff150224 */ /* 0x000fe200078e0003 */
[----:B------:R3:W-:Y:S01]  /*1fac0*/  STL [R1+0x764], R3 ;  /* 0x0007640301007387 */ /* 0x0007e20000100800 */
[----:B------:R-:W-:Y:S01]  /*1fad0*/  PRMT R52, RZ, 0x7610, R52 ;  /* 0x00007610ff347816 */ /* 0x000fe20000000034 */
[----:B------:R-:W0:Y:S02]  /*1fae0*/  LDCU UR5, c[0x0][0x3b0] ;  /* 0x00007600ff0577ac */ /* 0x000e240008000800 */
[----:B------:R1:W2:Y:S01]  /*1faf0*/  @P0 LDG.E.U8 R54, desc[UR22][R20.64] ;  /* 0x0000001614360981 */ /* 0x0002a2000c1e1100 */
[----:B------:R-:W-:-:S02]  /*1fb00*/  SEL R22, R92, R8, !P5 ;  /* 0x000000085c167207 */ /* 0x000fc40006800000 */
[----:B------:R-:W-:Y:S02]  /*1fb10*/  LEA.HI.X.SX32 R8, R23, R7, 0x1, P2 ;  /* 0x0000000717087211 */ /* 0x000fe400010f0eff */
[----:B------:R-:W-:Y:S01]  /*1fb20*/  IADD3 R6, P2, PT, R24, R10, RZ ;  /* 0x0000000a18067210 */ /* 0x000fe20007f5e0ff */
[----:B------:R-:W-:Y:S01]  /*1fb30*/  IMAD R22, R22, UR12, RZ ;  /* 0x0000000c16167c24 */ /* 0x000fe2000f8e02ff */
[----:B------:R-:W-:Y:S01]  /*1fb40*/  STL [R1+0x770], R0 ;  /* 0x0007700001007387 */ /* 0x000fe20000100800 */
[----:B-1----:R-:W-:Y:S01]  /*1fb50*/  @P0 IMAD.MOV.U32 R21, RZ, RZ, R8 ;  /* 0x000000ffff150224 */ /* 0x002fe200078e0008 */
[----:B------:R-:W-:Y:S01]  /*1fb60*/  PRMT R51, RZ, 0x7610, R51 ;  /* 0x00007610ff337816 */ /* 0x000fe20000000033 */
[----:B------:R-:W1:Y:S01]  /*1fb70*/  LDCU UR12, c[0x0][0x3b0] ;  /* 0x00007600ff0c77ac */ /* 0x000e620008000800 */
[----:B---3--:R-:W3:Y:S04]  /*1fb80*/  LDL.LU R3, [R1+0x850] ;  /* 0x0008500001037983 */ /* 0x008ee80000300800 */
[----:B------:R-:W2:Y:S01]  /*1fb90*/  LDL.LU R2, [R1+0x84c] ;  /* 0x00084c0001027983 */ /* 0x000ea20000300800 */
[----:B------:R-:W-:-:S02]  /*1fba0*/  SEL R20, R92, R77, !P5 ;  /* 0x0000004d5c147207 */ /* 0x000fc40006800000 */
[----:B------:R-:W-:Y:S01]  /*1fbb0*/  LEA.HI.X.SX32 R77, R24, R7, 0x1, P2 ;  /* 0x00000007184d7211 */ /* 0x000fe200010f0eff */
[----:B------:R0:W-:Y:S01]  /*1fbc0*/  STL [R1+0x76c], R8 ;  /* 0x00076c0801007387 */ /* 0x0001e20000100800 */
[----:B------:R-:W-:-:S03]  /*1fbd0*/  IADD3 R25, P2, PT, R22, R10, RZ ;  /* 0x0000000a16197210 */ /* 0x000fc60007f5e0ff */
[----:B------:R0:W-:Y:S01]  /*1fbe0*/  STL [R1+0x788], R6 ;  /* 0x0007880601007387 */ /* 0x0001e20000100800 */
[----:B------:R-:W-:-:S03]  /*1fbf0*/  LEA.HI.X.SX32 R24, R22, R7, 0x1, P2 ;  /* 0x0000000716187211 */ /* 0x000fc600010f0eff */
[----:B------:R0:W-:Y:S04]  /*1fc00*/  STL [R1+0x784], R77 ;  /* 0x0007844d01007387 */ /* 0x0001e80000100800 */
[----:B------:R-:W4:Y:S04]  /*1fc10*/  LDL.LU R9, [R1+0x830] ;  /* 0x0008300001097983 */ /* 0x000f280000300800 */
[----:B------:R-:W-:Y:S04]  /*1fc20*/  STL [R1+0x790], R25 ;  /* 0x0007901901007387 */ /* 0x000fe80000100800 */
[----:B0-----:R-:W4:Y:S04]  /*1fc30*/  LDL.LU R8, [R1+0x808] ;  /* 0x0008080001087983 */ /* 0x001f280000300800 */
[----:B------:R-:W4:Y:S01]  /*1fc40*/  LDL.LU R22, [R1+0x864] ;  /* 0x0008640001167983 */ /* 0x000f220000300800 */
[----:B------:R-:W-:Y:S01]  /*1fc50*/  IMAD R23, R20, UR6, RZ ;  /* 0x0000000614177c24 */ /* 0x000fe2000f8e02ff */
[----:B------:R-:W0:Y:S01]  /*1fc60*/  LDCU UR6, c[0x0][0x3b0] ;  /* 0x00007600ff0677ac */ /* 0x000e220008000800 */
[----:B------:R-:W-:-:S03]  /*1fc70*/  @P0 IMAD.MOV.U32 R20, RZ, RZ, R0 ;  /* 0x000000ffff140224 */ /* 0x000fc600078e0000 */
[C---:B------:R-:W-:Y:S02]  /*1fc80*/  IADD3 R0, P2, PT, R23.reuse, R10, RZ ;  /* 0x0000000a17007210 */ /* 0x040fe40007f5e0ff */
[----:B------:R1:W4:Y:S02]  /*1fc90*/  @P0 LDG.E.U8 R53, desc[UR22][R20.64] ;  /* 0x0000001614350981 */ /* 0x000324000c1e1100 */
[----:B-1----:R-:W-:Y:S02]  /*1fca0*/  @P0 IMAD.MOV.U32 R20, RZ, RZ, R6 ;  /* 0x000000ffff140224 */ /* 0x002fe400078e0006 */
[----:B------:R-:W-:Y:S01]  /*1fcb0*/  @P0 IMAD.MOV.U32 R21, RZ, RZ, R77 ;  /* 0x000000ffff150224 */ /* 0x000fe200078e004d */
[----:B------:R-:W-:Y:S01]  /*1fcc0*/  LEA.HI.X.SX32 R6, R23, R7, 0x1, P2 ;  /* 0x0000000717067211 */ /* 0x000fe200010f0eff */
[----:B------:R-:W4:Y:S01]  /*1fcd0*/  LDL.LU R77, [R1+0x804] ;  /* 0x00080400014d7983 */ /* 0x000f220000300800 */
[----:B------:R-:W-:-:S03]  /*1fce0*/  ISETP.GT.U32.AND P2, PT, R11, R15, PT ;  /* 0x0000000f0b00720c */ /* 0x000fc60003f44070 */
[----:B------:R1:W4:Y:S01]  /*1fcf0*/  @P0 LDG.E.U8 R52, desc[UR22][R20.64] ;  /* 0x0000001614340981 */ /* 0x000322000c1e1100 */
[----:B------:R-:W-:Y:S01]  /*1fd00*/  PRMT R50, RZ, 0x7610, R50 ;  /* 0x00007610ff327816 */ /* 0x000fe20000000032 */
[----:B-1----:R-:W-:Y:S02]  /*1fd10*/  @P0 IMAD.MOV.U32 R20, RZ, RZ, R25 ;  /* 0x000000ffff140224 */ /* 0x002fe400078e0019 */
[----:B------:R-:W-:-:S05]  /*1fd20*/  @P0 IMAD.MOV.U32 R21, RZ, RZ, R24 ;  /* 0x000000ffff150224 */ /* 0x000fca00078e0018 */
[----:B------:R1:W4:Y:S01]  /*1fd30*/  @P0 LDG.E.U8 R51, desc[UR22][R20.64] ;  /* 0x0000001614330981 */ /* 0x000322000c1e1100 */
[----:B------:R-:W-:-:S03]  /*1fd40*/  @!P2 IMAD.IADD R15, R15, 0x1, -R11 ;  /* 0x000000010f0fa824 */ /* 0x000fc600078e0a0b */
[----:B------:R0:W-:Y:S01]  /*1fd50*/  STL [R1+0x78c], R24 ;  /* 0x00078c1801007387 */ /* 0x0001e20000100800 */
[----:B-1----:R-:W-:Y:S02]  /*1fd60*/  @P0 IMAD.MOV.U32 R20, RZ, RZ, R0 ;  /* 0x000000ffff140224 */ /* 0x002fe400078e0000 */
[----:B------:R-:W-:Y:S01]  /*1fd70*/  @P0 IMAD.MOV.U32 R21, RZ, RZ, R6 ;  /* 0x000000ffff150224 */ /* 0x000fe200078e0006 */
[----:B------:R1:W-:Y:S04]  /*1fd80*/  STL [R1+0x7a8], R0 ;  /* 0x0007a80001007387 */ /* 0x0003e80000100800 */
[----:B------:R3:W4:Y:S01]  /*1fd90*/  @P0 LDG.E.U8 R50, desc[UR22][R20.64] ;  /* 0x0000001614320981 */ /* 0x000722000c1e1100 */
[----:B------:R-:W-:-:S03]  /*1fda0*/  PRMT R49, RZ, 0x7610, R49 ;  /* 0x00007610ff317816 */ /* 0x000fc60000000031 */
[----:B------:R-:W-:Y:S01]  /*1fdb0*/  STL [R1+0x7a4], R6 ;  /* 0x0007a40601007387 */ /* 0x000fe20000100800 */
[C---:B---3--:R-:W-:Y:S02]  /*1fdc0*/  SEL R20, R92.reuse, R3, !P5 ;  /* 0x000000035c147207 */ /* 0x048fe40006800000 */
[----:B--2---:R-:W-:-:S03]  /*1fdd0*/  SEL R21, R92, R2, !P5 ;  /* 0x000000025c157207 */ /* 0x004fc60006800000 */
[----:B------:R-:W-:Y:S01]  /*1fde0*/  IMAD R23, R20, UR5, RZ ;  /* 0x0000000514177c24 */ /* 0x000fe2000f8e02ff */
[----:B------:R-:W-:Y:S01]  /*1fdf0*/  PRMT R48, RZ, 0x7610, R48 ;  /* 0x00007610ff307816 */ /* 0x000fe20000000030 */
[----:B------:R-:W2:Y:S01]  /*1fe00*/  LDCU UR5, c[0x0][0x3b0] ;  /* 0x00007600ff0577ac */ /* 0x000ea20008000800 */
[----:B0-----:R-:W-:Y:S01]  /*1fe10*/  IMAD R24, R21, UR6, RZ ;  /* 0x0000000615187c24 */ /* 0x001fe2000f8e02ff */
[----:B------:R-:W-:Y:S01]  /*1fe20*/  PRMT R47, RZ, 0x7610, R47 ;  /* 0x00007610ff2f7816 */ /* 0x000fe2000000002f */
[----:B------:R-:W0:Y:S01]  /*1fe30*/  LDCU UR6, c[0x0][0x3b0] ;  /* 0x00007600ff0677ac */ /* 0x000e220008000800 */
[----:B----4-:R-:W-:-:S05]  /*1fe40*/  SEL R22, R92, R22, !P5 ;  /* 0x000000165c167207 */ /* 0x010fca0006800000 */
[----:B------:R-:W-:Y:S01]  /*1fe50*/  IMAD R22, R22, UR4, RZ ;  /* 0x0000000416167c24 */ /* 0x000fe2000f8e02ff */
[----:B------:R-:W3:Y:S04]  /*1fe60*/  LDCU UR4, c[0x0][0x3b0] ;  /* 0x00007600ff0477ac */ /* 0x000ee80008000800 */
[----:B-1----:R-:W-:-:S04]  /*1fe70*/  IADD3 R0, P2, PT, R22, R10, RZ ;  /* 0x0000000a16007210 */ /* 0x002fc80007f5e0ff */
[----:B------:R-:W-:Y:S01]  /*1fe80*/  LEA.HI.X.SX32 R2, R22, R7, 0x1, P2 ;  /* 0x0000000716027211 */ /* 0x000fe200010f0eff */
[----:B------:R-:W-:Y:S01]  /*1fe90*/  @P0 IMAD.MOV.U32 R20, RZ, RZ, R0 ;  /* 0x000000ffff140224 */ /* 0x000fe200078e0000 */
[----:B------:R-:W-:-:S03]  /*1fea0*/  IADD3 R3, P2, PT, R23, R10, RZ ;  /* 0x0000000a17037210 */ /* 0x000fc60007f5e0ff */
[----:B------:R-:W-:Y:S01]  /*1feb0*/  @P0 IMAD.MOV.U32 R21, RZ, RZ, R2 ;  /* 0x000000ffff150224 */ /* 0x000fe200078e0002 */
[----:B------:R-:W-:Y:S04]  /*1fec0*/  STL [R1+0x7b0], R0 ;  /* 0x0007b00001007387 */ /* 0x000fe80000100800 */
[----:B------:R1:W-:Y:S04]  /*1fed0*/  STL [R1+0x7ac], R2 ;  /* 0x0007ac0201007387 */ /* 0x0003e80000100800 */
[----:B------:R4:W2:Y:S04]  /*1fee0*/  @P0 LDG.E.U8 R49, desc[UR22][R20.64] ;  /* 0x0000001614310981 */ /* 0x0008a8000c1e1100 */
[----:B------:R0:W-:Y:S01]  /*1fef0*/  STL [R1+0x7c8], R3 ;  /* 0x0007c80301007387 */ /* 0x0001e20000100800 */
[----:B----4-:R-:W-:-:S03]  /*1ff00*/  SEL R20, R92, R8, !P5 ;  /* 0x000000085c147207 */ /* 0x010fc60006800000 */
[----:B------:R-:W4:Y:S01]  /*1ff10*/  LDL.LU R8, [R1+0x810] ;  /* 0x0008100001087983 */ /* 0x000f220000300800 */
[----:B------:R-:W-:Y:S02]  /*1ff20*/  SEL R22, R92, R9, !P5 ;  /* 0x000000095c167207 */ /* 0x000fe40006800000 */
[----:B------:R-:W-:Y:S02]  /*1ff30*/  LEA.HI.X.SX32 R9, R23, R7, 0x1, P2 ;  /* 0x0000000717097211 */ /* 0x000fe400010f0eff */
[-C--:B-1----:R-:W-:Y:S01]  /*1ff40*/  IADD3 R2, P2, PT, R24, R10.reuse, RZ ;  /* 0x0000000a18027210 */ /* 0x082fe20007f5e0ff */
[----:B------:R-:W-:Y:S01]  /*1ff50*/  IMAD R25, R22, UR12, RZ ;  /* 0x0000000c16197c24 */ /* 0x000fe2000f8e02ff */
[----:B------:R-:W-:Y:S01]  /*1ff60*/  SEL R22, R92, R77, !P5 ;  /* 0x0000004d5c167207 */ /* 0x000fe20006800000 */
[----:B------:R1:W-:Y:S01]  /*1ff70*/  STL [R1+0x7c4], R9 ;  /* 0x0007c40901007387 */ /* 0x0003e20000100800 */
[----:B---3--:R-:W-:Y:S01]  /*1ff80*/  IMAD R23, R20, UR4, RZ ;  /* 0x0000000414177c24 */ /* 0x008fe2000f8e02ff */
[-C--:B------:R-:W-:Y:S01]  /*1ff90*/  LEA.HI.X.SX32 R77, R24, R7.reuse, 0x1, P2 ;  /* 0x00000007184d7211 */ /* 0x080fe200010f0eff */
[----:B------:R-:W-:Y:S01]  /*1ffa0*/  @P0 IMAD.MOV.U32 R20, RZ, RZ, R3 ;  /* 0x000000ffff140224 */ /* 0x000fe200078e0003 */
[----:B------:R-:W3:Y:S01]  /*1ffb0*/  LDL.LU R6, [R1+0x80c] ;  /* 0x00080c0001067983 */ /* 0x000ee20000300800 */
[----:B------:R-:W-:Y:S01]  /*1ffc0*/  @P0 IMAD.MOV.U32 R21, RZ, RZ, R9 ;  /* 0x000000ffff150224 */ /* 0x000fe200078e0009 */
[C---:B------:R-:W-:Y:S01]  /*1ffd0*/  IADD3 R0, P2, PT, R25.reuse, R10, RZ ;  /* 0x0000000a19007210 */ /* 0x040fe20007f5e0ff */
[----:B------:R-:W-:Y:S01]  /*1ffe0*/  IMAD R22, R22, UR13, RZ ;  /* 0x0000000d16167c24 */ /* 0x000fe2000f8e02ff */
[----:B------:R-:W-:Y:S01]  /*1fff0*/  PRMT R46, RZ, 0x7610, R46 ;  /* 0x00007610ff2e7816 */ /* 0x000fe2000000002e */
[----:B------:R-:W2:Y:S01]  /*20000*/  LDCU UR4, c[0x0][0x3b0] ;  /* 0x00007600ff0477ac */ /* 0x000ea20008000800 */
[----:B------:R1:W3:Y:S01]  /*20010*/  @P0 LDG.E.U8 R48, desc[UR22][R20.64] ;  /* 0x0000001614300981 */ /* 0x0002e2000c1e1100 */
[----:B0-----:R-:W-:-:S02]  /*20020*/  LEA.HI.X.SX32 R3, R25, R7, 0x1, P2 ;  /* 0x0000000719037211 */ /* 0x001fc400010f0eff */
[----:B------:R-:W-:Y:S01]  /*20030*/  PRMT R45, RZ, 0x7610, R45 ;  /* 0x00007610ff2d7816 */ /* 0x000fe2000000002d */
[----:B------:R-:W-:Y:S01]  /*20040*/  STL [R1+0x7d0], R2 ;  /* 0x0007d00201007387 */ /* 0x000fe20000100800 */
[----:B------:R-:W-:Y:S01]  /*20050*/  PRMT R44, RZ, 0x7610, R44 ;  /* 0x00007610ff2c7816 */ /* 0x000fe2000000002c */
[----:B------:R-:W0:Y:S02]  /*20060*/  LDCU UR12, c[0x0][0x3b0] ;  /* 0x00007600ff0c77ac */ /* 0x000e240008000800 */
[----:B-1----:R-:W3:Y:S01]  /*20070*/  LDL.LU R9, [R1+0x828] ;  /* 0x0008280001097983 */ /* 0x002ee20000300800 */
[----:B------:R-:W-:Y:S02]  /*20080*/  @P0 IMAD.MOV.U32 R20, RZ, RZ, R2 ;  /* 0x000000ffff140224 */ /* 0x000fe400078e0002 */
[----:B------:R-:W-:Y:S01]  /*20090*/  @P0 IMAD.MOV.U32 R21, RZ, RZ, R77 ;  /* 0x000000ffff150224 */ /* 0x000fe200078e004d */
[----:B------:R1:W-:Y:S01]  /*200a0*/  STL [R1+0x7cc], R77 ;  /* 0x0007cc4d01007387 */ /* 0x0003e20000100800 */
[----:B------:R-:W-:-:S03]  /*200b0*/  IADD3 R24, P2, PT, R23, R10, RZ ;  /* 0x0000000a17187210 */ /* 0x000fc60007f5e0ff */
[----:B------:R0:W-:Y:S04]  /*200c0*/  STL [R1+0x7e8], R0 ;  /* 0x0007e80001007387 */ /* 0x0001e80000100800 */
[----:B------:R0:W3:Y:S04]  /*200d0*/  @P0 LDG.E.U8 R47, desc[UR22][R20.64] ;  /* 0x00000016142f0981 */ /* 0x0000e8000c1e1100 */
[----:B------:R0:W-:Y:S01]  /*200e0*/  STL [R1+0x7e4], R3 ;  /* 0x0007e40301007387 */ /* 0x0001e20000100800 */
[----:B-1----:R-:W-:-:S03]  /*200f0*/  LEA.HI.X.SX32 R77, R23, R7, 0x1, P2 ;  /* 0x00000007174d7211 */ /* 0x002fc600010f0eff */
[----:B------:R-:W3:Y:S01]  /*20100*/  LDL.LU R2, [R1+0x824] ;  /* 0x0008240001027983 */ /* 0x000ee20000300800 */
[----:B0-----:R-:W-:Y:S02]  /*20110*/  IMAD.MOV.U32 R20, RZ, RZ, R3 ;  /* 0x000000ffff147224 */ /* 0x001fe400078e0003 */
[----:B------:R-:W-:Y:S01]  /*20120*/  IMAD.MOV.U32 R21, RZ, RZ, R0 ;  /* 0x000000ffff157224 */ /* 0x000fe200078e0000 */
[----:B------:R-:W-:-:S04]  /*20130*/  IADD3 R0, P2, PT, R22, R10, RZ ;  /* 0x0000000a16007210 */ /* 0x000fc80007f5e0ff */
[-C--:B------:R-:W-:Y:S02]  /*20140*/  @P0 LOP3.LUT R21, R21, R20.reuse, RZ, 0x3c, !PT ;  /* 0x0000001415150212 */ /* 0x080fe400078e3cff */
[----:B------:R-:W-:Y:S02]  /*20150*/  LEA.HI.X.SX32 R3, R22, R7, 0x1, P2 ;  /* 0x0000000716037211 */ /* 0x000fe400010f0eff */
[C---:B------:R-:W-:Y:S01]  /*20160*/  @P0 LOP3.LUT R20, R21.reuse, R20, RZ, 0x3c, !PT ;  /* 0x0000001415140212 */ /* 0x040fe200078e3cff */
[----:B------:R-:W-:Y:S03]  /*20170*/  STL [R1+0x7f0], R24 ;  /* 0x0007f01801007387 */ /* 0x000fe60000100800 */
[----:B------:R-:W-:Y:S01]  /*20180*/  @P0 LOP3.LUT R21, R21, R20, RZ, 0x3c, !PT ;  /* 0x0000001415150212 */ /* 0x000fe200078e3cff */
[----:B------:R0:W-:Y:S04]  /*20190*/  STL [R1+0x7ec], R77 ;  /* 0x0007ec4d01007387 */ /* 0x0001e80000100800 */
[----:B------:R-:W-:Y:S04]  /*201a0*/  STL [R1+0x808], R0 ;  /* 0x0008080001007387 */ /* 0x000fe80000100800 */
[----:B------:R1:W-:Y:S04]  /*201b0*/  STL [R1+0x804], R3 ;  /* 0x0008040301007387 */ /* 0x0003e80000100800 */
[----:B------:R0:W3:Y:S02]  /*201c0*/  @P0 LDG.E.U8 R46, desc[UR22][R20.64] ;  /* 0x00000016142e0981 */ /* 0x0000e4000c1e1100 */
[----:B0-----:R-:W-:Y:S01]  /*201d0*/  @P0 IMAD.MOV.U32 R21, RZ, RZ, R77 ;  /* 0x000000ffff150224 */ /* 0x001fe200078e004d */
[----:B----4-:R-:W-:-:S02]  /*201e0*/  SEL R23, R92, R8, !P5 ;  /* 0x000000085c177207 */ /* 0x010fc40006800000 */
[----:B------:R-:W4:Y:S04]  /*201f0*/  LDL.LU R8, [R1+0x82c] ;  /* 0x00082c0001087983 */ /* 0x000f280000300800 */
[----:B------:R-:W4:Y:S01]  /*20200*/  LDL.LU R77, [R1+0x844] ;  /* 0x00084400014d7983 */ /* 0x000f220000300800 */
[----:B------:R-:W-:Y:S01]  /*20210*/  ISETP.GT.U32.AND P2, PT, R11, R15, PT ;  /* 0x0000000f0b00720c */ /* 0x000fe20003f44070 */
[----:B------:R-:W-:Y:S02]  /*20220*/  @P0 IMAD.MOV.U32 R20, RZ, RZ, R24 ;  /* 0x000000ffff140224 */ /* 0x000fe400078e0018 */
[----:B--2---:R-:W-:Y:S01]  /*20230*/  IMAD R23, R23, UR4, RZ ;  /* 0x0000000417177c24 */ /* 0x004fe2000f8e02ff */
[----:B------:R-:W0:Y:S02]  /*20240*/  LDCU UR4, c[0x0][0x3b0] ;  /* 0x00007600ff0477ac */ /* 0x000e240008000800 */
[----:B------:R2:W4:Y:S01]  /*20250*/  @P0 LDG.E.U8 R45, desc[UR22][R20.64] ;  /* 0x00000016142d0981 */ /* 0x000522000c1e1100 */
[----:B---3--:R-:W-:Y:S01]  /*20260*/  SEL R22, R92, R6, !P5 ;  /* 0x000000065c167207 */ /* 0x008fe20006800000 */
[----:B--2---:R-:W-:-:S02]  /*20270*/  @P0 IMAD.MOV.U32 R20, RZ, RZ, R0 ;  /* 0x000000ffff140224 */ /* 0x004fc400078e0000 */
[----:B------:R-:W-:-:S03]  /*20280*/  @P0 IMAD.MOV.U32 R21, RZ, RZ, R3 ;  /* 0x000000ffff150224 */ /* 0x000fc600078e0003 */
[----:B------:R-:W-:Y:S01]  /*20290*/  @!P2 IMAD.IADD R15, R15, 0x1, -R11 ;  /* 0x000000010f0fa824 */ /* 0x000fe200078e0a0b */
[CC--:B-1----:R-:W-:Y:S01]  /*202a0*/  IADD3 R3, P2, PT, R23.reuse, R10.reuse, RZ ;  /* 0x0000000a17037210 */ /* 0x0c2fe20007f5e0ff */
[----:B------:R1:W2:Y:S03]  /*202b0*/  @P0 LDG.E.U8 R44, desc[UR22][R20.64] ;  /* 0x00000016142c0981 */ /* 0x0002a6000c1e1100 */
[----:B------:R-:W-:Y:S01]  /*202c0*/  LEA.HI.X.SX32 R6, R23, R7, 0x1, P2 ;  /* 0x0000000717067211 */ /* 0x000fe200010f0eff */
[----:B-1----:R-:W-:Y:S01]  /*202d0*/  IMAD R21, R22, UR5, RZ ;  /* 0x0000000516157c24 */ /* 0x002fe2000f8e02ff */
[----:B------:R-:W-:Y:S01]  /*202e0*/  SEL R20, R92, R9, !P5 ;  /* 0x000000095c147207 */ /* 0x000fe20006800000 */
[----:B------:R-:W1:Y:S03]  /*202f0*/  LDCU UR5, c[0x0][0x3b0] ;  /* 0x00007600ff0577ac */ /* 0x000e660008000800 */
[----:B------:R-:W-:Y:S01]  /*20300*/  IADD3 R0, P2, PT, R21, R10, RZ ;  /* 0x0000000a15007210 */ /* 0x000fe20007f5e0ff */
[----:B------:R-:W-:Y:S01]  /*20310*/  IMAD R24, R20, UR6, RZ ;  /* 0x0000000614187c24 */ /* 0x000fe2000f8e02ff */
[----:B------:R-:W-:Y:S01]  /*20320*/  SEL R22, R92, R2, !P5 ;  /* 0x000000025c167207 */ /* 0x000fe20006800000 */
[----:B------:R-:W-:Y:S01]  /*20330*/  @P0 IMAD.MOV.U32 R20, RZ, RZ, R3 ;  /* 0x000000ffff140224 */ /* 0x000fe200078e0003 */
[----:B------:R-:W-:-:S02]  /*20340*/  PRMT R43, RZ, 0x7610, R43 ;  /* 0x00007610ff2b7816 */ /* 0x000fc4000000002b */
[----:B------:R-:W-:Y:S01]  /*20350*/  PRMT R42, RZ, 0x7610, R42 ;  /* 0x00007610ff2a7816 */ /* 0x000fe2000000002a */
[----:B------:R3:W-:Y:S01]  /*20360*/  STL [R1+0x810], R3 ;  /* 0x0008100301007387 */ /* 0x0007e20000100800 */
[----:B------:R-:W-:Y:S01]  /*20370*/  LEA.HI.X.SX32 R2, R21, R7, 0x1, P2 ;  /* 0x0000000715027211 */ /* 0x000fe200010f0eff */
[----:B------:R-:W-:Y:S01]  /*20380*/  @P0 IMAD.MOV.U32 R21, RZ, RZ, R6 ;  /* 0x000000ffff150224 */ /* 0x000fe200078e0006 */
[----:B------:R-:W-:Y:S01]  /*20390*/  PRMT R41, RZ, 0x7610, R41 ;  /* 0x00007610ff297816 */ /* 0x000fe20000000029 */
[----:B------:R-:W0:Y:S03]  /*203a0*/  LDCU UR6, c[0x0][0x3b0] ;  /* 0x00007600ff0677ac */ /* 0x000e260008000800 */
[----:B------:R1:W2:Y:S01]  /*203b0*/  @P0 LDG.E.U8 R43, desc[UR22][R20.64] ;  /* 0x00000016142b0981 */ /* 0x0002a2000c1e1100 */
[----:B------:R-:W-:Y:S01]  /*203c0*/  IMAD R23, R22, UR12, RZ ;  /* 0x0000000c16177c24 */ /* 0x000fe2000f8e02ff */
[----:B------:R-:W-:Y:S01]  /*203d0*/  SEL R93, R92, R93, !P5 ;  /* 0x0000005d5c5d7207 */ /* 0x000fe20006800000 */
[----:B------:R-:W0:Y:S01]  /*203e0*/  LDCU UR12, c[0x0][0x3b0] ;  /* 0x00007600ff0c77ac */ /* 0x000e220008000800 */
[----:B---3--:R-:W-:Y:S01]  /*203f0*/  IADD3 R3, P2, PT, R24, R10, RZ ;  /* 0x0000000a18037210 */ /* 0x008fe20007f5e0ff */
[----:B-1----:R-:W-:-:S02]  /*20400*/  @P0 IMAD.MOV.U32 R20, RZ, RZ, R0 ;  /* 0x000000ffff140224 */ /* 0x002fc400078e0000 */
[----:B------:R-:W-:Y:S01]  /*20410*/  @P0 IMAD.MOV.U32 R21, RZ, RZ, R2 ;  /* 0x000000ffff150224 */ /* 0x000fe200078e0002 */
[----:B------:R1:W-:Y:S04]  /*20420*/  STL [R1+0x80c], R6 ;  /* 0x00080c0601007387 */ /* 0x0003e80000100800 */
[----:B------:R3:W2:Y:S04]  /*20430*/  @P0 LDG.E.U8 R42, desc[UR22][R20.64] ;  /* 0x00000016142a0981 */ /* 0x0006a8000c1e1100 */
[----:B------:R0:W-:Y:S01]  /*20440*/  STL [R1+0x828], R0 ;  /* 0x0008280001007387 */ /* 0x0001e20000100800 */
[----:B-1----:R-:W-:-:S03]  /*20450*/  LEA.HI.X.SX32 R6, R24, R7, 0x1, P2 ;  /* 0x0000000718067211 */ /* 0x002fc600010f0eff */
[----:B------:R1:W-:Y:S02]  /*20460*/  STL [R1+0x824], R2 ;  /* 0x0008240201007387 */ /* 0x0003e40000100800 */
[----:B---3--:R-:W-:Y:S01]  /*20470*/  @P0 IMAD.MOV.U32 R21, RZ, RZ, R6 ;  /* 0x000000ffff150224 */ /* 0x008fe200078e0006 */
[C---:B0-----:R-:W-:Y:S01]  /*20480*/  IADD3 R0, P2, PT, R23.reuse, R10, RZ ;  /* 0x0000000a17007210 */ /* 0x041fe20007f5e0ff */
[----:B------:R0:W-:Y:S03]  /*20490*/  STL [R1+0x830], R3 ;  /* 0x0008300301007387 */ /* 0x0001e60000100800 */
[----:B-1----:R-:W-:Y:S01]  /*204a0*/  LEA.HI.X.SX32 R2, R23, R7, 0x1, P2 ;  /* 0x0000000717027211 */ /* 0x002fe200010f0eff */
[----:B------:R1:W-:Y:S04]  /*204b0*/  STL [R1+0x82c], R6 ;  /* 0x00082c0601007387 */ /* 0x0003e80000100800 */
[----:B------:R3:W-:Y:S04]  /*204c0*/  STL [R1+0x848], R0 ;  /* 0x0008480001007387 */ /* 0x0007e80000100800 */
[----:B------:R0:W-:Y:S01]  /*204d0*/  STL [R1+0x844], R2 ;  /* 0x0008440201007387 */ /* 0x0001e20000100800 */
[----:B------:R-:W-:Y:S01]  /*204e0*/  PRMT R40, RZ, 0x7610, R40 ;  /* 0x00007610ff287816 */ /* 0x000fe20000000028 */
[----:B------:R-:W-:Y:S01]  /*204f0*/  @!P6 IMAD.MOV R16, RZ, RZ, -R16 ;  /* 0x000000ffff10e224 */ /* 0x000fe200078e0a10 */
[----:B------:R-:W-:-:S02]  /*20500*/  PRMT R39, RZ, 0x7610, R39 ;  /* 0x00007610ff277816 */ /* 0x000fc40000000027 */
[C---:B------:R-:W-:Y:S01]  /*20510*/  SEL R19, R92.reuse, R19, !P5 ;  /* 0x000000135c137207 */ /* 0x040fe20006800000 */
[----:B------:R-:W-:Y:S01]  /*20520*/  @!P4 IMAD.MOV R15, RZ, RZ, -R15 ;  /* 0x000000ffff0fc224 */ /* 0x000fe200078e0a0f */
[----:B------:R-:W-:Y:S02]  /*20530*/  PRMT R38, RZ, 0x7610, R38 ;  /* 0x00007610ff267816 */ /* 0x000fe40000000026 */
[C---:B------:R-:W-:Y:S02]  /*20540*/  SEL R16, R92.reuse, R16, !P5 ;  /* 0x000000105c107207 */ /* 0x040fe40006800000 */
[----:B------:R-:W-:Y:S02]  /*20550*/  SEL R15, R92, R15, !P5 ;  /* 0x0000000f5c0f7207 */ /* 0x000fe40006800000 */
[----:B------:R-:W-:Y:S01]  /*20560*/  PRMT R37, RZ, 0x7610, R37 ;  /* 0x00007610ff257816 */ /* 0x000fe20000000025 */
[----:B------:R-:W-:Y:S02]  /*20570*/  IMAD R16, R16, UR6, RZ ;  /* 0x0000000610107c24 */ /* 0x000fe4000f8e02ff */
[----:B------:R-:W-:Y:S01]  /*20580*/  IMAD R15, R15, UR12, RZ ;  /* 0x0000000c0f0f7c24 */ /* 0x000fe2000f8e02ff */
[----:B------:R-:W-:-:S02]  /*20590*/  PRMT R36, RZ, 0x7610, R36 ;  /* 0x00007610ff247816 */ /* 0x000fc40000000024 */
[----:B------:R-:W-:Y:S02]  /*205a0*/  PRMT R35, RZ, 0x7610, R35 ;  /* 0x00007610ff237816 */ /* 0x000fe40000000023 */
[----:B------:R-:W-:Y:S02]  /*205b0*/  PRMT R34, RZ, 0x7610, R34 ;  /* 0x00007610ff227816 */ /* 0x000fe40000000022 */
[----:B------:R-:W-:Y:S02]  /*205c0*/  PRMT R33, RZ, 0x7610, R33 ;  /* 0x00007610ff217816 */ /* 0x000fe40000000021 */
[----:B------:R-:W-:Y:S02]  /*205d0*/  PRMT R32, RZ, 0x7610, R32 ;  /* 0x00007610ff207816 */ /* 0x000fe40000000020 */
[----:B------:R-:W-:Y:S02]  /*205e0*/  PRMT R31, RZ, 0x7610, R31 ;  /* 0x00007610ff1f7816 */ /* 0x000fe4000000001f */
[----:B----4-:R-:W-:-:S02]  /*205f0*/  SEL R20, R92, R8, !P5 ;  /* 0x000000085c147207 */ /* 0x010fc40006800000 */
[----:B------:R-:W-:-:S03]  /*20600*/  SEL R22, R92, R77, !P5 ;  /* 0x0000004d5c167207 */ /* 0x000fc60006800000 */
[----:B------:R-:W-:Y:S01]  /*20610*/  IMAD R24, R20, UR4, RZ ;  /* 0x0000000414187c24 */ /* 0x000fe2000f8e02ff */
[----:B------:R-:W4:Y:S01]  /*20620*/  LDCU UR4, c[0x0][0x3b0] ;  /* 0x00007600ff0477ac */ /* 0x000f220008000800 */
[----:B------:R-:W-:Y:S02]  /*20630*/  @P0 IMAD.MOV.U32 R20, RZ, RZ, R3 ;  /* 0x000000ffff140224 */ /* 0x000fe400078e0003 */
[----:B------:R-:W-:Y:S01]  /*20640*/  IMAD R22, R22, UR5, RZ ;  /* 0x0000000516167c24 */ /* 0x000fe2000f8e02ff */
[CC--:B0-----:R-:W-:Y:S01]  /*20650*/  IADD3 R3, P2, PT, R24.reuse, R10.reuse, RZ ;  /* 0x0000000a18037210 */ /* 0x0c1fe20007f5e0ff */
[----:B------:R-:W0:Y:S01]  /*20660*/  LDCU UR5, c[0x0][0x3b0] ;  /* 0x00007600ff0577ac */ /* 0x000e220008000800 */
[----:B------:R3:W2:Y:S02]  /*20670*/  @P0 LDG.E.U8 R41, desc[UR22][R20.64] ;  /* 0x0000001614290981 */ /* 0x0006a4000c1e1100 */
[----:B-1----:R-:W-:Y:S01]  /*20680*/  LEA.HI.X.SX32 R6, R24, R7, 0x1, P2 ;  /* 0x0000000718067211 */ /* 0x002fe200010f0eff */
[----:B---3--:R-:W-:Y:S01]  /*20690*/  @P0 IMAD.MOV.U32 R20, RZ, RZ, R0 ;  /* 0x000000ffff140224 */ /* 0x008fe200078e0000 */
[----:B------:R-:W-:Y:S01]  /*206a0*/  IADD3 R0, P2, PT, R22, R10, RZ ;  /* 0x0000000a16007210 */ /* 0x000fe20007f5e0ff */
[----:B------:R-:W-:-:S03]  /*206b0*/  @P0 IMAD.MOV.U32 R21, RZ, RZ, R2 ;  /* 0x000000ffff150224 */ /* 0x000fc600078e0002 */
[----:B------:R-:W-:Y:S02]  /*206c0*/  LEA.HI.X.SX32 R2, R22, R7, 0x1, P2 ;  /* 0x0000000716027211 */ /* 0x000fe400010f0eff */
[----:B------:R-:W-:Y:S01]  /*206d0*/  ISETP.GT.U32.AND P2, PT, R11, R17, PT ;  /* 0x000000110b00720c */ /* 0x000fe20003f44070 */
[----:B----4-:R-:W-:Y:S01]  /*206e0*/  IMAD R93, R93, UR4, RZ ;  /* 0x000000045d5d7c24 */ /* 0x010fe2000f8e02ff */
[----:B------:R1:W3:Y:S04]  /*206f0*/  @P0 LDG.E.U8 R40, desc[UR22][R20.64] ;  /* 0x0000001614280981 */ /* 0x0002e8000c1e1100 */
[----:B------:R4:W-:Y:S01]  /*20700*/  STL [R1+0x850], R3 ;  /* 0x0008500301007387 */ /* 0x0009e20000100800 */
[----:B0-----:R-:W-:Y:S01]  /*20710*/  IMAD R19, R19, UR5, RZ ;  /* 0x0000000513137c24 */ /* 0x001fe2000f8e02ff */
[----:B------:R-:W0:Y:S01]  /*20720*/  LDCU UR4, c[0x0][0x3b0] ;  /* 0x00007600ff0477ac */ /* 0x000e220008000800 */
[----:B-1----:R-:W-:-:S04]  /*20730*/  @P0 IMAD.MOV.U32 R20, RZ, RZ, R3 ;  /* 0x000000ffff140224 */ /* 0x002fc800078e0003 */
[----:B------:R-:W-:Y:S01]  /*20740*/  @!P2 IMAD.IADD R17, R17, 0x1, -R11 ;  /* 0x000000011111a824 */ /* 0x000fe200078e0a0b */
[----:B------:R1:W-:Y:S01]  /*20750*/  STL [R1+0x84c], R6 ;  /* 0x00084c0601007387 */ /* 0x0003e20000100800 */
[C---:B----4-:R-:W-:Y:S01]  /*20760*/  IADD3 R3, P2, PT, R93.reuse, R10, RZ ;  /* 0x0000000a5d037210 */ /* 0x050fe20007f5e0ff */
[----:B------:R-:W-:Y:S01]  /*20770*/  @P0 IMAD.MOV.U32 R21, RZ, RZ, R6 ;  /* 0x000000ffff150224 */ /* 0x000fe200078e0006 */
[----:B------:R-:W-:Y:S01]  /*20780*/  PRMT R30, RZ, 0x7610, R30 ;  /* 0x00007610ff1e7816 */ /* 0x000fe2000000001e */
[----:B------:R-:W4:Y:S03]  /*20790*/  LDCU UR5, c[0x0][0x3b0] ;  /* 0x00007600ff0577ac */ /* 0x000f260008000800 */
[----:B------:R0:W2:Y:S01]  /*207a0*/  @P0 LDG.E.U8 R39, desc[UR22][R20.64] ;  /* 0x0000001614270981 */ /* 0x0000a2000c1e1100 */
[----:B-1----:R-:W-:Y:S02]  /*207b0*/  LEA.HI.X.SX32 R6, R93, R7, 0x1, P2 ;  /* 0x000000075d067211 */ /* 0x002fe400010f0eff */
[----:B------:R-:W-:Y:S01]  /*207c0*/  ISETP.GT.U32.AND P2, PT, R11, R17, PT ;  /* 0x000000110b00720c */ /* 0x000fe20003f44070 */
[----:B------:R1:W-:Y:S01]  /*207d0*/  STL [R1+0x868], R0 ;  /* 0x0008680001007387 */ /* 0x0003e20000100800 */
[----:B0-----:R-:W-:-:S02]  /*207e0*/  @P0 IMAD.MOV.U32 R20, RZ, RZ, R0 ;  /* 0x000000ffff140224 */ /* 0x001fc400078e0000 */
[----:B------:R-:W-:Y:S01]  /*207f0*/  @P0 IMAD.MOV.U32 R21, RZ, RZ, R2 ;  /* 0x000000ffff150224 */ /* 0x000fe200078e0002 */
[----:B------:R0:W-:Y:S01]  /*20800*/  STL [R1+0x864], R2 ;  /* 0x0008640201007387 */ /* 0x0001e20000100800 */
[----:B-1----:R-:W-:-:S03]  /*20810*/  IADD3 R0, P4, PT, R19, R10, RZ ;  /* 0x0000000a13007210 */ /* 0x002fc60007f9e0ff */
[----:B------:R1:W2:Y:S04]  /*20820*/  @P0 LDG.E.U8 R38, desc[UR22][R20.64] ;  /* 0x0000001614260981 */ /* 0x0002a8000c1e1100 */
[----:B------:R-:W-:Y:S01]  /*20830*/  @!P2 IMAD.IADD R17, R17, 0x1, -R11 ;  /* 0x000000011111a824 */ /* 0x000fe200078e0a0b */
[----:B------:R-:W-:Y:S01]  /*20840*/  ISETP.GT.U32.AND P2, PT, R11, R18, PT ;  /* 0x000000120b00720c */ /* 0x000fe20003f44070 */
[----:B------:R4:W-:Y:S01]  /*20850*/  STL [R1+0x870], R3 ;  /* 0x0008700301007387 */ /* 0x0009e20000100800 */
[----:B0-----:R-:W-:Y:S01]  /*20860*/  LEA.HI.X.SX32 R2, R19, R7, 0x1, P4 ;  /* 0x0000000713027211 */ /* 0x001fe200020f0eff */
[----:B-1----:R-:W-:Y:S02]  /*20870*/  @P0 IMAD.MOV.U32 R20, RZ, RZ, R3 ;  /* 0x000000ffff140224 */ /* 0x002fe400078e0003 */
[----:B------:R-:W-:Y:S01]  /*20880*/  @P0 IMAD.MOV.U32 R21, RZ, RZ, R6 ;  /* 0x000000ffff150224 */ /* 0x000fe200078e0006 */
[----:B----4-:R-:W-:Y:S01]  /*20890*/  IADD3 R3, P4, PT, R16, R10, RZ ;  /* 0x0000000a10037210 */ /* 0x010fe20007f9e0ff */
[----:B------:R0:W-:Y:S01]  /*208a0*/  STL [R1+0x888], R0 ;  /* 0x0008880001007387 */ /* 0x0001e20000100800 */
[----:B------:R-:W-:-:S03]  /*208b0*/  @!P3 IMAD.MOV R17, RZ, RZ, -R17 ;  /* 0x000000ffff11b224 */ /* 0x000fc600078e0a11 */
[----:B------:R1:W4:Y:S04]  /*208c0*/  @P0 LDG.E.U8 R37, desc[UR22][R20.64] ;  /* 0x0000001614250981 */ /* 0x000328000c1e1100 */
[----:B------:R0:W-:Y:S01]  /*208d0*/  STL [R1+0x86c], R6 ;  /* 0x00086c0601007387 */ /* 0x0001e20000100800 */
[----:B------:R-:W-:Y:S01]  /*208e0*/  SEL R17, R92, R17, !P5 ;  /* 0x000000115c117207 */ /* 0x000fe20006800000 */
[----:B-1----:R-:W-:Y:S01]  /*208f0*/  @P0 IMAD.MOV.U32 R20, RZ, RZ, R0 ;  /* 0x000000ffff140224 */ /* 0x002fe200078e0000 */
[----:B0-----:R-:W-:Y:S02]  /*20900*/  IADD3 R0, P6, PT, R15, R10, RZ ;  /* 0x0000000a0f007210 */ /* 0x001fe40007fde0ff */
[----:B------:R-:W-:Y:S02]  /*20910*/  LEA.HI.X.SX32 R6, R16, R7, 0x1, P4 ;  /* 0x0000000710067211 */ /* 0x000fe400020f0eff */
[----:B------:R-:W-:Y:S01]  /*20920*/  LOP3.LUT R16, R14, 0x1c6, RZ, 0xfc, !PT ;  /* 0x000001c60e107812 */ /* 0x000fe200078efcff */
[----:B------:R0:W-:Y:S01]  /*20930*/  STL [R1+0x884], R2 ;  /* 0x0008840201007387 */ /* 0x0001e20000100800 */
[----:B------:R-:W-:-:S02]  /*20940*/  @P0 IMAD.MOV.U32 R21, RZ, RZ, R2 ;  /* 0x000000ffff150224 */ /* 0x000fc400078e0002 */
[----:B------:R-:W-:Y:S02]  /*20950*/  @!P2 IMAD.IADD R18, R18, 0x1, -R11 ;  /* 0x000000011212a824 */ /* 0x000fe400078e0a0b */
[----:B------:R-:W-:Y:S01]  /*20960*/  IMAD R19, R17, UR4, RZ ;  /* 0x0000000411137c24 */ /* 0x000fe2000f8e02ff */
[----:B------:R-:W-:Y:S01]  /*20970*/  ISETP.GE.AND P3, PT, R78, RZ, PT ;  /* 0x000000ff4e00720c */ /* 0x000fe20003f66270 */
[----:B------:R1:W2:Y:S01]  /*20980*/  @P0 LDG.E.U8 R36, desc[UR22][R20.64] ;  /* 0x0000001614240981 */ /* 0x0002a2000c1e1100 */
[----:B0-----:R-:W-:Y:S01]  /*20990*/  LEA.HI.X.SX32 R2, R15, R7, 0x1, P6 ;  /* 0x000000070f027211 */ /* 0x001fe200030f0eff */
[----:B------:R-:W0:Y:S01]  /*209a0*/  LDCU UR4, c[0x0][0x3b0] ;  /* 0x00007600ff0477ac */ /* 0x000e220008000800 */
[----:B------:R-:W-:Y:S02]  /*209b0*/  IABS R15, R16 ;  /* 0x00000010000f7213 */ /* 0x000fe40000000000 */
[----:B------:R-:W-:-:S03]  /*209c0*/  ISETP.GT.U32.AND P4, PT, R11, R18, PT ;  /* 0x000000120b00720c */ /* 0x000fc60003f84070 */
[----:B------:R-:W-:-:S04]  /*209d0*/  IMAD.HI.U32 R17, R13, R15, RZ ;  /* 0x0000000f0d117227 */ /* 0x000fc800078e00ff */
[----:B------:R-:W-:-:S04]  /*209e0*/  IMAD.MOV R17, RZ, RZ, -R17 ;  /* 0x000000ffff117224 */ /* 0x000fc800078e0a11 */
[C---:B------:R-:W-:Y:S02]  /*209f0*/  IMAD R15, R11.reuse, R17, R15 ;  /* 0x000000110b0f7224 */ /* 0x040fe400078e020f */
[----:B------:R-:W-:Y:S02]  /*20a00*/  @!P4 IMAD.IADD R18, R18, 0x1, -R11 ;  /* 0x000000011212c824 */ /* 0x000fe400078e0a0b */
[----:B-1----:R-:W-:Y:S01]  /*20a10*/  @P0 IMAD.MOV.U32 R20, RZ, RZ, R3 ;  /* 0x000000ffff140224 */ /* 0x002fe200078e0003 */
[----:B------:R-:W-:Y:S01]  /*20a20*/  ISETP.GT.U32.AND P4, PT, R11, R15, PT ;  /* 0x0000000f0b00720c */ /* 0x000fe20003f84070 */
[----:B------:R-:W-:Y:S01]  /*20a30*/  @P0 IMAD.MOV.U32 R21, RZ, RZ, R6 ;  /* 0x000000ffff150224 */ /* 0x000fe200078e0006 */
[----:B------:R-:W-:Y:S01]  /*20a40*/  STL [R1+0x890], R3 ;  /* 0x0008900301007387 */ /* 0x000fe20000100800 */
[----:B------:R-:W-:-:S03]  /*20a50*/  @!P3 IMAD.MOV R18, RZ, RZ, -R18 ;  /* 0x000000ffff12b224 */ /* 0x000fc600078e0a12 */
[----:B------:R1:W2:Y:S01]  /*20a60*/  @P0 LDG.E.U8 R35, desc[UR22][R20.64] ;  /* 0x0000001614230981 */ /* 0x0002a2000c1e1100 */
[----:B------:R-:W-:-:S03]  /*20a70*/  LOP3.LUT R17, R14, 0x1cc, RZ, 0xfc, !PT ;  /* 0x000001cc0e117812 */ /* 0x000fc600078efcff */
[----:B------:R0:W-:Y:S01]  /*20a80*/  STL [R1+0x8a8], R0 ;  /* 0x0008a80001007387 */ /* 0x0001e20000100800 */
[----:B-1----:R-:W-:-:S03]  /*20a90*/  @P0 IMAD.MOV.U32 R20, RZ, RZ, R0 ;  /* 0x000000ffff140224 */ /* 0x002fc600078e0000 */
[----:B------:R-:W-:Y:S01]  /*20aa0*/  STL [R1+0x88c], R6 ;  /* 0x00088c0601007387 */ /* 0x000fe20000100800 */
[----:B0-----:R-:W-:-:S03]  /*20ab0*/  IADD3 R0, P2, PT, R19, R10, RZ ;  /* 0x0000000a13007210 */ /* 0x001fc60007f5e0ff */
[----:B------:R0:W-:Y:S01]  /*20ac0*/  STL [R1+0x8a4], R2 ;  /* 0x0008a40201007387 */ /* 0x0001e20000100800 */
[----:B------:R-:W-:Y:S01]  /*20ad0*/  @P0 IMAD.MOV.U32 R21, RZ, RZ, R2 ;  /* 0x000000ffff150224 */ /* 0x000fe200078e0002 */
[----:B------:R-:W-:Y:S01]  /*20ae0*/  SEL R18, R92, R18, !P5 ;  /* 0x000000125c127207 */ /* 0x000fe20006800000 */
[----:B------:R-:W-:-:S03]  /*20af0*/  @!P4 IMAD.IADD R15, R15, 0x1, -R11 ;  /* 0x000000010f0fc824 */ /* 0x000fc600078e0a0b */
[----:B------:R1:W2:Y:S01]  /*20b00*/  @P0 LDG.E.U8 R34, desc[UR22][R20.64] ;  /* 0x0000001614220981 */ /* 0x0002a2000c1e1100 */
[----:B0-----:R-:W-:Y:S02]  /*20b10*/  LEA.HI.X.SX32 R2, R19, R7, 0x1, P2 ;  /* 0x0000000713027211 */ /* 0x001fe400010f0eff */
[----:B------:R-:W-:Y:S02]  /*20b20*/  ISETP.GE.AND P2, PT, R16, RZ, PT ;  /* 0x000000ff1000720c */ /* 0x000fe40003f46270 */
[----:B------:R-:W-:Y:S01]  /*20b30*/  IABS R16, R17 ;  /* 0x0000001100107213 */ /* 0x000fe20000000000 */
[----:B------:R-:W-:Y:S01]  /*20b40*/  IMAD R19, R18, UR4, RZ ;  /* 0x0000000412137c24 */ /* 0x000fe2000f8e02ff */
[----:B------:R-:W-:Y:S01]  /*20b50*/  ISETP.GT.U32.AND P4, PT, R11, R15, PT ;  /* 0x0000000f0b00720c */ /* 0x000fe20003f84070 */
[----:B-1----:R-:W-:Y:S01]  /*20b60*/  @P0 IMAD.MOV.U32 R20, RZ, RZ, R0 ;  /* 0x000000ffff140224 */ /* 0x002fe200078e0000 */
[----:B------:R0:W-:Y:S01]  /*20b70*/  STL [R1+0x8b0], R0 ;  /* 0x0008b00001007387 */ /* 0x0001e20000100800 */
[----:B------:R-:W-:Y:S01]  /*20b80*/  @P0 IMAD.MOV.U32 R21, RZ, RZ, R2 ;  /* 0x000000ffff150224 */ /* 0x000fe200078e0002 */
[----:B------:R-:W1:Y:S01]  /*20b90*/  LDCU UR4, c[0x0][0x3b0] ;  /* 0x00007600ff0477ac */ /* 0x000e620008000800 */
[----:B------:R-:W-:-:S03]  /*20ba0*/  IMAD.HI.U32 R18, R13, R16, RZ ;  /* 0x000000100d127227 */ /* 0x000fc600078e00ff */
[----:B------:R1:W2:Y:S01]  /*20bb0*/  @P0 LDG.E.U8 R33, desc[UR22][R20.64] ;  /* 0x0000001614210981 */ /* 0x0002a2000c1e1100 */
[----:B0-----:R-:W-:Y:S01]  /*20bc0*/  IADD3 R0, P3, PT, R19, R10, RZ ;  /* 0x0000000a13007210 */ /* 0x001fe20007f7e0ff */
[----:B-1----:R-:W-:Y:S02]  /*20bd0*/  IMAD.MOV R20, RZ, RZ, -R18 ;  /* 0x000000ffff147224 */ /* 0x002fe400078e0a12 */
[----:B------:R0:W-:Y:S02]  /*20be0*/  STL [R1+0x8ac], R2 ;  /* 0x0008ac0201007387 */ /* 0x0001e40000100800 */
[----:B------:R-:W-:Y:S02]  /*20bf0*/  IMAD R16, R11, R20, R16 ;  /* 0x000000140b107224 */ /* 0x000fe400078e0210 */
[----:B------:R-:W-:-:S03]  /*20c00*/  @!P4 IMAD.IADD R15, R15, 0x1, -R11 ;  /* 0x000000010f0fc824 */ /* 0x000fc600078e0a0b */
[----:B------:R-:W-:Y:S02]  /*20c10*/  ISETP.GT.U32.AND P4, PT, R11, R16, PT ;  /* 0x000000100b00720c */ /* 0x000fe40003f84070 */
[----:B0-----:R-:W-:Y:S01]  /*20c20*/  LEA.HI.X.SX32 R2, R19, R7, 0x1, P3 ;  /* 0x0000000713027211 */ /* 0x001fe200018f0eff */
[----:B------:R-:W-:Y:S01]  /*20c30*/  @P0 IMAD.MOV.U32 R18, RZ, RZ, R0 ;  /* 0x000000ffff120224 */ /* 0x000fe200078e0000 */
[----:B------:R-:W-:Y:S01]  /*20c40*/  ISETP.GE.AND P3, PT, R17, RZ, PT ;  /* 0x000000ff1100720c */ /* 0x000fe20003f66270 */
[----:B------:R-:W-:Y:S02]  /*20c50*/  VIADD R17, R12, 0x1ce ;  /* 0x000001ce0c117836 */ /* 0x000fe40000000000 */
[----:B------:R-:W-:Y:S02]  /*20c60*/  @P0 IMAD.MOV.U32 R19, RZ, RZ, R2 ;  /* 0x000000ffff130224 */ /* 0x000fe400078e0002 */
[----:B------:R-:W-:-:S03]  /*20c70*/  @!P2 IMAD.MOV R15, RZ, RZ, -R15 ;  /* 0x000000ffff0fa224 */ /* 0x000fc600078e0a0f */
[----:B------:R0:W2:Y:S01]  /*20c80*/  @P0 LDG.E.U8 R32, desc[UR22][R18.64] ;  /* 0x0000001612200981 */ /* 0x0000a2000c1e1100 */
[----:B------:R-:W-:Y:S01]  /*20c90*/  @!P4 IMAD.IADD R16, R16, 0x1, -R11 ;  /* 0x000000011010c824 */ /* 0x000fe200078e0a0b */
[----:B0-----:R-:W-:Y:S02]  /*20ca0*/  IABS R18, R17 ;  /* 0x0000001100127213 */ /* 0x001fe40000000000 */
[----:B------:R-:W-:-:S03]  /*20cb0*/  SEL R19, R92, R15, !P5 ;  /* 0x0000000f5c137207 */ /* 0x000fc60006800000 */
[----:B------:R-:W-:Y:S01]  /*20cc0*/  IMAD.MOV.U32 R15, RZ, RZ, R18 ;  /* 0x000000ffff0f7224 */ /* 0x000fe200078e0012 */
[----:B------:R-:W-:-:S03]  /*20cd0*/  ISETP.GT.U32.AND P4, PT, R11, R16, PT ;  /* 0x000000100b00720c */ /* 0x000fc60003f84070 */
[----:B------:R-:W-:-:S04]  /*20ce0*/  IMAD.HI.U32 R18, R13, R15, RZ ;  /* 0x0000000f0d127227 */ /* 0x000fc800078e00ff */
[----:B------:R-:W-:Y:S01]  /*20cf0*/  IMAD R19, R19, UR4, RZ ;  /* 0x0000000413137c24 */ /* 0x000fe2000f8e02ff */
[----:B------:R0:W-:Y:S01]  /*20d00*/  STL [R1+0x8c8], R0 ;  /* 0x0008c80001007387 */ /* 0x0001e20000100800 */
[----:B------:R-:W-:Y:S01]  /*20d10*/  IMAD.MOV R20, RZ, RZ, -R18 ;  /* 0x000000ffff147224 */ /* 0x000fe200078e0a12 */
[----:B------:R-:W1:Y:S03]  /*20d20*/  LDCU UR4, c[0x0][0x3b0] ;  /* 0x00007600ff0477ac */ /* 0x000e660008000800 */
[----:B------:R-:W-:Y:S01]  /*20d30*/  IMAD R15, R11, R20, R15 ;  /* 0x000000140b0f7224 */ /* 0x000fe200078e020f */
[----:B------:R1:W-:Y:S01]  /*20d40*/  STL [R1+0x8c4], R2 ;  /* 0x0008c40201007387 */ /* 0x0003e20000100800 */
[----:B0-----:R-:W-:Y:S01]  /*20d50*/  IADD3 R0, P2, PT, R19, R10, RZ ;  /* 0x0000000a13007210 */ /* 0x001fe20007f5e0ff */
[----:B------:R-:W-:Y:S02]  /*20d60*/  @!P4 IMAD.IADD R16, R16, 0x1, -R11 ;  /* 0x000000011010c824 */ /* 0x000fe400078e0a0b */
[----:B------:R-:W-:-:S02]  /*20d70*/  ISETP.GT.U32.AND P4, PT, R11, R15, PT ;  /* 0x0000000f0b00720c */ /* 0x000fc40003f84070 */
[----:B-1----:R-:W-:Y:S01]  /*20d80*/  LEA.HI.X.SX32 R2, R19, R7, 0x1, P2 ;  /* 0x0000000713027211 */ /* 0x002fe200010f0eff */
[----:B------:R-:W-:Y:S01]  /*20d90*/  @P0 IMAD.MOV.U32 R18, RZ, RZ, R0 ;  /* 0x000000ffff120224 */ /* 0x000fe200078e0000 */
[----:B------:R-:W-:-:S03]  /*20da0*/  ISETP.GE.AND P2, PT, R17, RZ, PT ;  /* 0x000000ff1100720c */ /* 0x000fc60003f46270 */
[----:B------:R-:W-:Y:S01]  /*20db0*/  @P0 IMAD.MOV.U32 R19, RZ, RZ, R2 ;  /* 0x000000ffff130224 */ /* 0x000fe200078e0002 */
[----:B------:R-:W-:Y:S01]  /*20dc0*/  LOP3.LUT R17, R14, 0x1d4, RZ, 0xfc, !PT ;  /* 0x000001d40e117812 */ /* 0x000fe200078efcff */
        /* <DEDUP_REMOVED lines=33> */
[----:B------:R-:W-:Y:S01]  /*20fe0*/  PRMT R29, RZ, 0x7610, R29 ;  /* 0x00007610ff1d7816 */ /* 0x000fe2000000001d */
[----:B------:R-:W1:Y:S02]  /*20ff0*/  LDCU UR4, c[0x0][0x3b0] ;  /* 0x00007600ff0477ac */ /* 0x000e640008000800 */
[----:B------:R-:W-:Y:S01]  /*21000*/  IMAD R15, R11, R20, R15 ;  /* 0x000000140b0f7224 */ /* 0x000fe200078e020f */
[----:B------:R3:W-:Y:S01]  /*21010*/  STL [R1+0x8e4], R2 ;  /* 0x0008e40201007387 */ /* 0x0007e20000100800 */
[----:B0-----:R-:W-:Y:S01]  /*21020*/  IADD3 R0, P2, PT, R19, R10, RZ ;  /* 0x0000000a13007210 */ /* 0x001fe20007f5e0ff */
[----:B------:R-:W-:Y:S02]  /*21030*/  @!P4 IMAD.IADD R16, R16, 0x1, -R11 ;  /* 0x000000011010c824 */ /* 0x000fe400078e0a0b */
[----:B------:R-:W-:-:S02]  /*21040*/  ISETP.GT.U32.AND P4, PT, R11, R15, PT ;  /* 0x0000000f0b00720c */ /* 0x000fc40003f84070 */
[----:B---3--:R-:W-:Y:S01]  /*21050*/  LEA.HI.X.SX32 R2, R19, R7, 0x1, P2 ;  /* 0x0000000713027211 */ /* 0x008fe200010f0eff */
[----:B------:R-:W-:Y:S01]  /*21060*/  @P0 IMAD.MOV.U32 R18, RZ, RZ, R0 ;  /* 0x000000ffff120224 */ /* 0x000fe200078e0000 */
[----:B------:R-:W-:-:S03]  /*21070*/  ISETP.GE.AND P2, PT, R17, RZ, PT ;  /* 0x000000ff1100720c */ /* 0x000fc60003f46270 */
[----:B------:R-:W-:Y:S01]  /*21080*/  @P0 IMAD.MOV.U32 R19, RZ, RZ, R2 ;  /* 0x000000ffff130224 */ /* 0x000fe200078e0002 */
[----:B------:R-:W-:Y:S01]  /*21090*/  LOP3.LUT R17, R14, 0x1dc, RZ, 0xfc, !PT ;  /* 0x000001dc0e117812 */ /* 0x000fe200078efcff */
[----:B------:R-:W-:-:S03]  /*210a0*/  @!P3 IMAD.MOV R16, RZ, RZ, -R16 ;  /* 0x000000ffff10b224 */ /* 0x000fc600078e0a10 */
[----:B------:R0:W3:Y:S01]  /*210b0*/  @P0 LDG.E.U8 R29, desc[UR22][R18.64] ;  /* 0x00000016121d0981 */ /* 0x0000e2000c1e1100 */
[----:B------:R-:W-:Y:S01]  /*210c0*/  @!P4 IMAD.IADD R15, R15, 0x1, -R11 ;  /* 0x000000010f0fc824 */ /* 0x000fe200078e0a0b */
[----:B0-----:R-:W-:Y:S02]  /*210d0*/  IABS R18, R17 ;  /* 0x0000001100127213 */ /* 0x001fe40000000000 */
[----:B------:R-:W-:-:S03]  /*210e0*/  SEL R19, R92, R16, !P5 ;  /* 0x000000105c137207 */ /* 0x000fc60006800000 */
[----:B------:R-:W-:Y:S01]  /*210f0*/  IMAD.MOV.U32 R16, RZ, RZ, R18 ;  /* 0x000000ffff107224 */ /* 0x000fe200078e0012 */
[----:B------:R-:W-:-:S03]  /*21100*/  ISETP.GT.U32.AND P4, PT, R11, R15, PT ;  /* 0x0000000f0b00720c */ /* 0x000fc60003f84070 */
[----:B------:R-:W-:-:S04]  /*21110*/  IMAD.HI.U32 R18, R13, R16, RZ ;  /* 0x000000100d127227 */ /* 0x000fc800078e00ff */
[----:B-1----:R-:W-:Y:S01]  /*21120*/  IMAD R19, R19, UR4, RZ ;  /* 0x0000000413137c24 */ /* 0x002fe2000f8e02ff */
        /* <DEDUP_REMOVED lines=9> */
[----:B----4-:R-:W-:Y:S01]  /*211c0*/  LEA.HI.X.SX32 R2, R19, R7, 0x1, P3 ;  /* 0x0000000713027211 */ /* 0x010fe200018f0eff */
[----:B------:R-:W-:Y:S01]  /*211d0*/  @P0 IMAD.MOV.U32 R18, RZ, RZ, R0 ;  /* 0x000000ffff120224 */ /* 0x000fe200078e0000 */
[----:B------:R-:W-:Y:S01]  /*211e0*/  ISETP.GE.AND P3, PT, R17, RZ, PT ;  /* 0x000000ff1100720c */ /* 0x000fe20003f66270 */
[----:B------:R-:W-:Y:S02]  /*211f0*/  VIADD R17, R12, 0x1de ;  /* 0x000001de0c117836 */ /* 0x000fe40000000000 */
[----:B------:R-:W-:Y:S02]  /*21200*/  @P0 IMAD.MOV.U32 R19, RZ, RZ, R2 ;  /* 0x000000ffff130224 */ /* 0x000fe400078e0002 */
[----:B------:R-:W-:-:S03]  /*21210*/  @!P2 IMAD.MOV R15, RZ, RZ, -R15 ;  /* 0x000000ffff0fa224 */ /* 0x000fc600078e0a0f */
[----:B------:R0:W4:Y:S01]  /*21220*/  @P0 LDG.E.U8 R28, desc[UR22][R18.64] ;  /* 0x00000016121c0981 */ /* 0x000122000c1e1100 */
        /* <DEDUP_REMOVED lines=121> */
[----:B------:R-:W-:-:S04]  /*219c0*/  IMAD.MOV R20, RZ, RZ, -R18 ;  /* 0x000000ffff147224 */ /* 0x000fc800078e0a12 */
[----:B------:R-:W-:Y:S02]  /*219d0*/  IMAD R16, R11, R20, R16 ;  /* 0x000000140b107224 */ /* 0x000fe400078e0210 */
[----:B------:R-:W-:Y:S02]  /*219e0*/  @!P3 IMAD.IADD R15, R15, 0x1, -R11 ;  /* 0x000000010f0fb824 */ /* 0x000fe400078e0a0b */
[----:B------:R-:W-:Y:S01]  /*219f0*/  IMAD R19, R19, UR4, RZ ;  /* 0x0000000413137c24 */ /* 0x000fe2000f8e02ff */
[----:B------:R-:W-:Y:S01]  /*21a00*/  ISETP.GT.U32.AND P3, PT, R11, R16, PT ;  /* 0x000000100b00720c */ /* 0x000fe20003f64070 */
[----:B------:R-:W0:Y:S01]  /*21a10*/  LDCU UR4, c[0x0][0x3b0] ;  /* 0x00007600ff0477ac */ /* 0x000e220008000800 */
[----:B------:R-:W-:Y:S01]  /*21a20*/  @!P2 IMAD.MOV R15, RZ, RZ, -R15 ;  /* 0x000000ffff0fa224 */ /* 0x000fe200078e0a0f */
[----:B------:R1:W-:Y:S04]  /*21a30*/  STL [R1+0x960], R0 ;  /* 0x0009600001007387 */ /* 0x0003e80000100800 */
[----:B------:R-:W-:-:S06]  /*21a40*/  SEL R15, R92, R15, !P5 ;  /* 0x0000000f5c0f7207 */ /* 0x000fcc0006800000 */
[----:B------:R-:W-:Y:S01]  /*21a50*/  @!P3 IMAD.IADD R16, R16, 0x1, -R11 ;  /* 0x000000011010b824 */ /* 0x000fe200078e0a0b */
[----:B-1----:R-:W-:Y:S01]  /*21a60*/  IADD3 R0, P4, PT, R19, R10, RZ ;  /* 0x0000000a13007210 */ /* 0x002fe20007f9e0ff */
[----:B------:R1:W-:Y:S03]  /*21a70*/  STL [R1+0x95c], R2 ;  /* 0x00095c0201007387 */ /* 0x0003e60000100800 */
[----:B------:R-:W-:Y:S01]  /*21a80*/  ISETP.GT.U32.AND P2, PT, R11, R16, PT ;  /* 0x000000100b00720c */ /* 0x000fe20003f44070 */
[----:B0-----:R-:W-:Y:S01]  /*21a90*/  IMAD R15, R15, UR4, RZ ;  /* 0x000000040f0f7c24 */ /* 0x001fe2000f8e02ff */
[----:B------:R0:W-:Y:S01]  /*21aa0*/  STL [R1+0x978], R0 ;  /* 0x0009780001007387 */ /* 0x0001e20000100800 */
[----:B------:R-:W-:Y:S01]  /*21ab0*/  @P0 IMAD.MOV.U32 R18, RZ, RZ, R0 ;  /* 0x000000ffff120224 */ /* 0x000fe200078e0000 */
[----:B------:R-:W-:Y:S01]  /*21ac0*/  PRMT R22, RZ, 0x7610, R22 ;  /* 0x00007610ff167816 */ /* 0x000fe20000000016 */
[----:B------:R-:W3:Y:S01]  /*21ad0*/  LDCU UR4, c[0x0][0x3b0] ;  /* 0x00007600ff0477ac */ /* 0x000ee20008000800 */
[----:B-1----:R-:W-:-:S02]  /*21ae0*/  LEA.HI.X.SX32 R2, R19, R7, 0x1, P4 ;  /* 0x0000000713027211 */ /* 0x002fc400020f0eff */
[----:B------:R-:W-:Y:S02]  /*21af0*/  ISETP.GE.AND P4, PT, R17, RZ, PT ;  /* 0x000000ff1100720c */ /* 0x000fe40003f86270 */
[C---:B0-----:R-:W-:Y:S01]  /*21b00*/  IADD3 R0, P3, PT, R15.reuse, R10, RZ ;  /* 0x0000000a0f007210 */ /* 0x041fe20007f7e0ff */
[----:B------:R0:W-:Y:S01]  /*21b10*/  STL [R1+0x974], R2 ;  /* 0x0009740201007387 */ /* 0x0001e20000100800 */
[----:B------:R-:W-:Y:S01]  /*21b20*/  @P0 IMAD.MOV.U32 R19, RZ, RZ, R2 ;  /* 0x000000ffff130224 */ /* 0x000fe200078e0002 */
[----:B------:R-:W-:Y:S01]  /*21b30*/  LOP3.LUT R17, R14, 0x1e6, RZ, 0xfc, !PT ;  /* 0x000001e60e117812 */ /* 0x000fe200078efcff */
[----:B------:R-:W-:Y:S01]  /*21b40*/  @!P2 IMAD.IADD R16, R16, 0x1, -R11 ;  /* 0x000000011010a824 */ /* 0x000fe200078e0a0b */
[----:B------:R-:W-:Y:S02]  /*21b50*/  PRMT R21, RZ, 0x7610, R21 ;  /* 0x00007610ff157816 */ /* 0x000fe40000000015 */
[----:B------:R1:W2:Y:S01]  /*21b60*/  @P0 LDG.E.U8 R22, desc[UR22][R18.64] ;  /* 0x0000001612160981 */ /* 0x0002a2000c1e1100 */
[----:B0-----:R-:W-:-:S03]  /*21b70*/  LEA.HI.X.SX32 R2, R15, R7, 0x1, P3 ;  /* 0x000000070f027211 */ /* 0x001fc600018f0eff */
[----:B------:R-:W-:Y:S01]  /*21b80*/  @!P4 IMAD.MOV R16, RZ, RZ, -R16 ;  /* 0x000000ffff10c224 */ /* 0x000fe200078e0a10 */
[----:B------:R-:W-:Y:S01]  /*21b90*/  IABS R15, R17 ;  /* 0x00000011000f7213 */ /* 0x000fe20000000000 */
[----:B-1----:R-:W-:Y:S02]  /*21ba0*/  @P0 IMAD.MOV.U32 R18, RZ, RZ, R0 ;  /* 0x000000ffff120224 */ /* 0x002fe400078e0000 */
[----:B------:R-:W-:-:S05]  /*21bb0*/  @P0 IMAD.MOV.U32 R19, RZ, RZ, R2 ;  /* 0x000000ffff130224 */ /* 0x000fca00078e0002 */
[----:B------:R0:W2:Y:S02]  /*21bc0*/  @P0 LDG.E.U8 R21, desc[UR22][R18.64] ;  /* 0x0000001612150981 */ /* 0x0000a4000c1e1100 */
[----:B0-----:R-:W-:Y:S01]  /*21bd0*/  SEL R18, R92, R16, !P5 ;  /* 0x000000105c127207 */ /* 0x001fe20006800000 */
[----:B------:R-:W-:-:S04]  /*21be0*/  IMAD.HI.U32 R16, R13, R15, RZ ;  /* 0x0000000f0d107227 */ /* 0x000fc800078e00ff */
[----:B------:R-:W-:Y:S02]  /*21bf0*/  IMAD.MOV R16, RZ, RZ, -R16 ;  /* 0x000000ffff107224 */ /* 0x000fe400078e0a10 */
[----:B---3--:R-:W-:Y:S01]  /*21c00*/  IMAD R18, R18, UR4, RZ ;  /* 0x0000000412127c24 */ /* 0x008fe2000f8e02ff */
[----:B------:R0:W-:Y:S01]  /*21c10*/  STL [R1+0x990], R0 ;  /* 0x0009900001007387 */ /* 0x0001e20000100800 */
[C---:B------:R-:W-:Y:S01]  /*21c20*/  IMAD R15, R11.reuse, R16, R15 ;  /* 0x000000100b0f7224 */ /* 0x040fe200078e020f */
[----:B------:R-:W-:Y:S01]  /*21c30*/  PRMT R20, RZ, 0x7610, R20 ;  /* 0x00007610ff147816 */ /* 0x000fe20000000014 */
[----:B------:R-:W1:Y:S03]  /*21c40*/  LDCU UR4, c[0x0][0x3b0] ;  /* 0x00007600ff0477ac */ /* 0x000e660008000800 */
[----:B------:R-:W-:Y:S01]  /*21c50*/  ISETP.GT.U32.AND P3, PT, R11, R15, PT ;  /* 0x0000000f0b00720c */ /* 0x000fe20003f64070 */
[----:B------:R3:W-:Y:S01]  /*21c60*/  STL [R1+0x98c], R2 ;  /* 0x00098c0201007387 */ /* 0x0007e20000100800 */
[----:B0-----:R-:W-:-:S04]  /*21c70*/  IADD3 R0, P2, PT, R18, R10, RZ ;  /* 0x0000000a12007210 */ /* 0x001fc80007f5e0ff */
[----:B---3--:R-:W-:Y:S01]  /*21c80*/  LEA.HI.X.SX32 R2, R18, R7, 0x1, P2 ;  /* 0x0000000712027211 */ /* 0x008fe200010f0eff */
[----:B------:R-:W-:Y:S01]  /*21c90*/  @P0 IMAD.MOV.U32 R18, RZ, RZ, R0 ;  /* 0x000000ffff120224 */ /* 0x000fe200078e0000 */
[----:B------:R-:W-:Y:S01]  /*21ca0*/  ISETP.GE.AND P2, PT, R17, RZ, PT ;  /* 0x000000ff1100720c */ /* 0x000fe20003f46270 */
[----:B------:R-:W-:Y:S02]  /*21cb0*/  VIADD R17, R12, 0x1ee ;  /* 0x000001ee0c117836 */ /* 0x000fe40000000000 */
[----:B------:R-:W-:Y:S02]  /*21cc0*/  @P0 IMAD.MOV.U32 R19, RZ, RZ, R2 ;  /* 0x000000ffff130224 */ /* 0x000fe400078e0002 */
[----:B------:R-:W-:-:S03]  /*21cd0*/  @!P3 IMAD.IADD R15, R15, 0x1, -R11 ;  /* 0x000000010f0fb824 */ /* 0x000fc600078e0a0b */
[----:B------:R0:W3:Y:S02]  /*21ce0*/  @P0 LDG.E.U8 R20, desc[UR22][R18.64] ;  /* 0x0000001612140981 */ /* 0x0000e4000c1e1100 */
[----:B------:R-:W-:Y:S02]  /*21cf0*/  ISETP.GT.U32.AND P3, PT, R11, R15, PT ;  /* 0x0000000f0b00720c */ /* 0x000fe40003f64070 */
[----:B0-----:R-:W-:Y:S02]  /*21d00*/  LOP3.LUT R18, R14, 0x1f6, RZ, 0xfc, !PT ;  /* 0x000001f60e127812 */ /* 0x001fe400078efcff */
[----:B------:R-:W-:-:S05]  /*21d10*/  IABS R14, R17 ;  /* 0x00000011000e7213 */ /* 0x000fca0000000000 */
[----:B------:R-:W-:-:S04]  /*21d20*/  IMAD.HI.U32 R78, R13, R14, RZ ;  /* 0x0000000e0d4e7227 */ /* 0x000fc800078e00ff */
[----:B------:R-:W-:Y:S02]  /*21d30*/  IMAD.MOV R78, RZ, RZ, -R78 ;  /* 0x000000ffff4e7224 */ /* 0x000fe400078e0a4e */
[----:B------:R-:W-:Y:S02]  /*21d40*/  @!P3 IMAD.IADD R15, R15, 0x1, -R11 ;  /* 0x000000010f0fb824 */ /* 0x000fe400078e0a0b */
[----:B------:R-:W-:Y:S02]  /*21d50*/  IMAD R14, R11, R78, R14 ;  /* 0x0000004e0b0e7224 */ /* 0x000fe400078e020e */
[----:B------:R-:W-:-:S03]  /*21d60*/  @!P2 IMAD.MOV R15, RZ, RZ, -R15 ;  /* 0x000000ffff0fa224 */ /* 0x000fc600078e0a0f */
[----:B------:R-:W-:Y:S01]  /*21d70*/  ISETP.GT.U32.AND P4, PT, R11, R14, PT ;  /* 0x0000000e0b00720c */ /* 0x000fe20003f84070 */
[----:B------:R-:W-:Y:S01]  /*21d80*/  VIADD R19, R12, 0x1fe ;  /* 0x000001fe0c137836 */ /* 0x000fe20000000000 */
[----:B------:R-:W-:Y:S02]  /*21d90*/  SEL R15, R92, R15, !P5 ;  /* 0x0000000f5c0f7207 */ /* 0x000fe40006800000 */
[----:B------:R-:W-:Y:S02]  /*21da0*/  IABS R16, R18 ;  /* 0x0000001200107213 */ /* 0x000fe40000000000 */
[----:B------:R-:W-:Y:S01]  /*21db0*/  IABS R12, R19 ;  /* 0x00000013000c7213 */ /* 0x000fe20000000000 */
[----:B-1----:R-:W-:Y:S01]  /*21dc0*/  IMAD R15, R15, UR4, RZ ;  /* 0x000000040f0f7c24 */ /* 0x002fe2000f8e02ff */
[----:B------:R0:W-:Y:S01]  /*21dd0*/  STL [R1+0x6e8], R0 ;  /* 0x0006e80001007387 */ /* 0x0001e20000100800 */
[----:B------:R-:W-:Y:S01]  /*21de0*/  ISETP.GE.AND P2, PT, R17, RZ, PT ;  /* 0x000000ff1100720c */ /* 0x000fe20003f46270 */
[----:B------:R-:W1:Y:S01]  /*21df0*/  LDCU UR4, c[0x0][0x3b0] ;  /* 0x00007600ff0477ac */ /* 0x000e620008000800 */
[----:B------:R-:W-:-:S04]  /*21e00*/  IMAD.HI.U32 R77, R13, R12, RZ ;  /* 0x0000000c0d4d7227 */ /* 0x000fc800078e00ff */
[----:B------:R-:W-:Y:S02]  /*21e10*/  @!P4 IMAD.IADD R14, R14, 0x1, -R11 ;  /* 0x000000010e0ec824 */ /* 0x000fe400078e0a0b */
[----:B------:R-:W-:Y:S01]  /*21e20*/  IMAD.HI.U32 R13, R13, R16, RZ ;  /* 0x000000100d0d7227 */ /* 0x000fe200078e00ff */
[C---:B0-----:R-:W-:Y:S01]  /*21e30*/  IADD3 R0, P4, PT, R15.reuse, R10, RZ ;  /* 0x0000000a0f007210 */ /* 0x041fe20007f9e0ff */
[----:B------:R0:W-:Y:S02]  /*21e40*/  STL [R1+0x6e4], R2 ;  /* 0x0006e40201007387 */ /* 0x0001e40000100800 */
[----:B------:R-:W-:Y:S02]  /*21e50*/  IMAD.MOV R13, RZ, RZ, -R13 ;  /* 0x000000ffff0d7224 */ /* 0x000fe400078e0a0d */
[----:B------:R1:W-:Y:S01]  /*21e60*/  STL [R1+0x240], R0 ;  /* 0x0002400001007387 */ /* 0x0003e20000100800 */
[----:B0-----:R-:W-:Y:S01]  /*21e70*/  LEA.HI.X.SX32 R2, R15, R7, 0x1, P4 ;  /* 0x000000070f027211 */ /* 0x001fe200020f0eff */
[----:B------:R-:W-:-:S02]  /*21e80*/  IMAD R13, R11, R13, R16 ;  /* 0x0000000d0b0d7224 */ /* 0x000fc400078e0210 */
[----:B------:R-:W-:Y:S02]  /*21e90*/  @P0 IMAD.MOV.U32 R16, RZ, RZ, R0 ;  /* 0x000000ffff100224 */ /* 0x000fe400078e0000 */
[----:B------:R0:W-:Y:S01]  /*21ea0*/  STL [R1+0x23c], R2 ;  /* 0x00023c0201007387 */ /* 0x0001e20000100800 */
[----:B------:R-:W-:-:S03]  /*21eb0*/  @P0 IMAD.MOV.U32 R17, RZ, RZ, R2 ;  /* 0x000000ffff110224 */ /* 0x000fc600078e0002 */
[----:B------:R-:W2:Y:S04]  /*21ec0*/  LDL.LU R6, [R1+0xa0] ;  /* 0x0000a00001067983 */ /* 0x000ea80000300800 */
[----:B-1----:R-:W3:Y:S04]  /*21ed0*/  LDL.LU R0, [R1+0x98] ;  /* 0x0000980001007983 */ /* 0x002ee80000300800 */
[----:B------:R-:W4:Y:S04]  /*21ee0*/  LDL.LU R3, [R1+0x90] ;  /* 0x0000900001037983 */ /* 0x000f280000300800 */
[----:B------:R-:W4:Y:S04]  /*21ef0*/  LDL.LU R9, [R1+0x88] ;  /* 0x0000880001097983 */ /* 0x000f280000300800 */
[----:B0-----:R-:W4:Y:S01]  /*21f00*/  LDL.LU R2, [R1+0x80] ;  /* 0x0000800001027983 */ /* 0x001f220000300800 */
[----:B------:R-:W-:Y:S01]  /*21f10*/  IMAD.MOV R77, RZ, RZ, -R77 ;  /* 0x000000ffff4d7224 */ /* 0x000fe200078e0a4d */
[----:B------:R-:W-:-:S02]  /*21f20*/  ISETP.GT.U32.AND P6, PT, R11, R13, PT ;  /* 0x0000000d0b00720c */ /* 0x000fc40003fc4070 */
[----:B------:R-:W-:Y:S01]  /*21f30*/  PRMT R15, RZ, 0x7610, R15 ;  /* 0x00007610ff0f7816 */ /* 0x000fe2000000000f */
[C---:B------:R-:W-:Y:S01]  /*21f40*/  IMAD R12, R11.reuse, R77, R12 ;  /* 0x0000004d0b0c7224 */ /* 0x040fe200078e020c */
[----:B------:R-:W4:Y:S04]  /*21f50*/  LDL.LU R8, [R1+0x78] ;  /* 0x0000780001087983 */ /* 0x000f280000300800 */
[----:B------:R-:W-:Y:S01]  /*21f60*/  ISETP.GT.U32.AND P3, PT, R11, R12, PT ;  /* 0x0000000c0b00720c */ /* 0x000fe20003f64070 */
[----:B------:R0:W4:Y:S04]  /*21f70*/  @P0 LDG.E.U8 R15, desc[UR22][R16.64] ;  /* 0x00000016100f0981 */ /* 0x000128000c1e1100 */
[--C-:B------:R-:W-:Y:S01]  /*21f80*/  @!P6 IMAD.IADD R13, R13, 0x1, -R11.reuse ;  /* 0x000000010d0de824 */ /* 0x100fe200078e0a0b */
[----:B------:R-:W4:Y:S07]  /*21f90*/  LDL.LU R78, [R1+0x30] ;  /* 0x00003000014e7983 */ /* 0x000f2e0000300800 */
[--C-:B------:R-:W-:Y:S01]  /*21fa0*/  @!P3 IMAD.IADD R12, R12, 0x1, -R11.reuse ;  /* 0x000000010c0cb824 */ /* 0x100fe200078e0a0b */
[C---:B------:R-:W-:Y:S01]  /*21fb0*/  ISETP.GT.U32.AND P3, PT, R11.reuse, R14, PT ;  /* 0x0000000e0b00720c */ /* 0x040fe20003f64070 */
[----:B------:R-:W4:Y:S03]  /*21fc0*/  LDL.LU R77, [R1+0x28] ;  /* 0x00002800014d7983 */ /* 0x000f260000300800 */
[----:B------:R-:W-:Y:S01]  /*21fd0*/  ISETP.GT.U32.AND P6, PT, R11, R12, PT ;  /* 0x0000000c0b00720c */ /* 0x000fe20003fc4070 */
[----:B------:R-:W4:Y:S08]  /*21fe0*/  LDL.LU R93, [R1+0x20] ;  /* 0x00002000015d7983 */ /* 0x000f300000300800 */
[----:B------:R-:W-:-:S04]  /*21ff0*/  @!P3 IMAD.IADD R14, R14, 0x1, -R11 ;  /* 0x000000010e0eb824 */ /* 0x000fc800078e0a0b */
[----:B------:R-:W-:Y:S01]  /*22000*/  @!P2 IMAD.MOV R14, RZ, RZ, -R14 ;  /* 0x000000ffff0ea224 */ /* 0x000fe200078e0a0e */
[----:B------:R-:W-:-:S04]  /*22010*/  ISETP.GT.U32.AND P4, PT, R11, R13, PT ;  /* 0x0000000d0b00720c */ /* 0x000fc80003f84070 */
[----:B------:R-:W-:Y:S01]  /*22020*/  SEL R14, R92, R14, !P5 ;  /* 0x0000000e5c0e7207 */ /* 0x000fe20006800000 */
[--C-:B------:R-:W-:Y:S01]  /*22030*/  @!P6 IMAD.IADD R12, R12, 0x1, -R11.reuse ;  /* 0x000000010c0ce824 */ /* 0x100fe200078e0a0b */
[----:B------:R-:W-:Y:S02]  /*22040*/  ISETP.GE.AND P3, PT, R18, RZ, PT ;  /* 0x000000ff1200720c */ /* 0x000fe40003f66270 */
[----:B------:R-:W-:Y:S01]  /*22050*/  ISETP.GE.AND P6, PT, R19, RZ, PT ;  /* 0x000000ff1300720c */ /* 0x000fe20003fc6270 */
[----:B------:R-:W-:Y:S01]  /*22060*/  IMAD R14, R14, UR4, RZ ;  /* 0x000000040e0e7c24 */ /* 0x000fe2000f8e02ff */
[----:B------:R-:W4:Y:S01]  /*22070*/  LDL.LU R19, [R1+0x38] ;  /* 0x0000380001137983 */ /* 0x000f220000300800 */
[----:B------:R-:W1:Y:S03]  /*22080*/  LDCU UR4, c[0x0][0x3b0] ;  /* 0x00007600ff0477ac */ /* 0x000e660008000800 */
[C---:B0-----:R-:W-:Y:S01]  /*22090*/  IADD3 R17, P2, PT, R14.reuse, R10, RZ ;  /* 0x0000000a0e117210 */ /* 0x041fe20007f5e0ff */
[----:B------:R-:W-:Y:S01]  /*220a0*/  @!P4 IMAD.IADD R13, R13, 0x1, -R11 ;  /* 0x000000010d0dc824 */ /* 0x000fe200078e0a0b */
[----:B------:R-:W4:Y:S02]  /*220b0*/  LDL.LU R18, [R1+0x40] ;  /* 0x0000400001127983 */ /* 0x000f240000300800 */
[----:B------:R-:W-:Y:S01]  /*220c0*/  LEA.HI.X.SX32 R16, R14, R7, 0x1, P2 ;  /* 0x000000070e107211 */ /* 0x000fe200010f0eff */
[----:B------:R-:W-:Y:S01]  /*220d0*/  @!P3 IMAD.MOV R13, RZ, RZ, -R13 ;  /* 0x000000ffff0db224 */ /* 0x000fe200078e0a0d */
[----:B------:R-:W4:Y:S01]  /*220e0*/  LDL.LU R14, [R1+0x48] ;  /* 0x00004800010e7983 */ /* 0x000f220000300800 */
[----:B------:R-:W-:-:S03]  /*220f0*/  @!P6 IMAD.MOV R12, RZ, RZ, -R12 ;  /* 0x000000ffff0ce224 */ /* 0x000fc600078e0a0c */
[----:B------:R0:W-:Y:S01]  /*22100*/  STL [R1+0x248], R17 ;  /* 0x0002481101007387 */ /* 0x0001e20000100800 */
[----:B------:R-:W-:-:S03]  /*22110*/  SEL R13, R92, R13, !P5 ;  /* 0x0000000d5c0d7207 */ /* 0x000fc60006800000 */
[----:B------:R1:W-:Y:S01]  /*22120*/  STL [R1+0x244], R16 ;  /* 0x0002441001007387 */ /* 0x0003e20000100800 */
[----:B0-----:R-:W-:Y:S02]  /*22130*/  @P0 LOP3.LUT R17, R17, R16, RZ, 0x3c, !PT ;  /* 0x0000001011110212 */ /* 0x001fe400078e3cff */
[----:B------:R-:W-:Y:S02]  /*22140*/  SEL R92, R92, R12, !P5 ;  /* 0x0000000c5c5c7207 */ /* 0x000fe40006800000 */
[----:B-1----:R-:W-:Y:S02]  /*22150*/  @P0 LOP3.LUT R16, R17, R16, RZ, 0x3c, !PT ;  /* 0x0000001011100212 */ /* 0x002fe400078e3cff */
[----:B------:R-:W-:Y:S01]  /*22160*/  PRMT R12, RZ, 0x7610, R12 ;  /* 0x00007610ff0c7816 */ /* 0x000fe2000000000c */
[----:B------:R-:W-:Y:S01]  /*22170*/  IMAD R13, R13, UR5, RZ ;  /* 0x000000050d0d7c24 */ /* 0x000fe2000f8e02ff */
[----:B------:R-:W-:-:S05]  /*22180*/  @P0 LOP3.LUT R17, R17, R16, RZ, 0x3c, !PT ;  /* 0x0000001011110212 */ /* 0x000fca00078e3cff */
[----:B------:R0:W4:Y:S01]  /*22190*/  @P0 LDG.E.U8 R12, desc[UR22][R16.64] ;  /* 0x00000016100c0981 */ /* 0x000122000c1e1100 */
[----:B------:R-:W1:Y:S01]  /*221a0*/  S2R R5, SR_TID.X ;  /* 0x0000000000057919 */ /* 0x000e620000002100 */
[----:B0-----:R-:W-:-:S04]  /*221b0*/  IADD3 R17, P2, PT, R13, R10, RZ ;  /* 0x0000000a0d117210 */ /* 0x001fc80007f5e0ff */
[----:B------:R-:W-:Y:S02]  /*221c0*/  LEA.HI.X.SX32 R16, R13, R7, 0x1, P2 ;  /* 0x000000070d107211 */ /* 0x000fe400010f0eff */
[----:B------:R-:W4:Y:S04]  /*221d0*/  LDL.LU R13, [R1+0x50] ;  /* 0x00005000010d7983 */ /* 0x000f280000300800 */
[----:B------:R0:W-:Y:S04]  /*221e0*/  STL [R1+0x258], R17 ;  /* 0x0002581101007387 */ /* 0x0001e80000100800 */
[----:B------:R1:W-:Y:S01]  /*221f0*/  STL [R1+0x254], R16 ;  /* 0x0002541001007387 */ /* 0x0003e20000100800 */
[----:B0-----:R-:W-:-:S04]  /*22200*/  @P0 LOP3.LUT R17, R17, R16, RZ, 0x3c, !PT ;  /* 0x0000001011110212 */ /* 0x001fc800078e3cff */
[C---:B-1----:R-:W-:Y:S02]  /*22210*/  @P0 LOP3.LUT R16, R17.reuse, R16, RZ, 0x3c, !PT ;  /* 0x0000001011100212 */ /* 0x042fe400078e3cff */
[----:B------:R-:W-:Y:S01]  /*22220*/  PRMT R11, RZ, 0x7610, R11 ;  /* 0x00007610ff0b7816 */ /* 0x000fe2000000000b */
[----:B------:R-:W-:Y:S01]  /*22230*/  IMAD R92, R92, UR4, RZ ;  /* 0x000000045c5c7c24 */ /* 0x000fe2000f8e02ff */
[----:B------:R-:W-:-:S05]  /*22240*/  @P0 LOP3.LUT R17, R17, R16, RZ, 0x3c, !PT ;  /* 0x0000001011110212 */ /* 0x000fca00078e3cff */
[----:B------:R0:W4:Y:S02]  /*22250*/  @P0 LDG.E.U8 R11, desc[UR22][R16.64] ;  /* 0x00000016100b0981 */ /* 0x000124000c1e1100 */
[C---:B0-----:R-:W-:Y:S02]  /*22260*/  IADD3 R17, P2, PT, R92.reuse, R10, RZ ;  /* 0x0000000a5c117210 */ /* 0x041fe40007f5e0ff */
[----:B------:R-:W4:Y:S02]  /*22270*/  LDL.LU R10, [R1+0x58] ;  /* 0x00005800010a7983 */ /* 0x000f240000300800 */
[----:B------:R-:W-:Y:S02]  /*22280*/  LEA.HI.X.SX32 R16, R92, R7, 0x1, P2 ;  /* 0x000000075c107211 */ /* 0x000fe400010f0eff */
[----:B------:R-:W4:Y:S04]  /*22290*/  LDL.LU R92, [R1+0x60] ;  /* 0x00006000015c7983 */ /* 0x000f280000300800 */
[----:B------:R0:W-:Y:S01]  /*222a0*/  STL [R1+0x250], R17 ;  /* 0x0002501101007387 */ /* 0x0001e20000100800 */
[----:B------:R-:W-:-:S03]  /*222b0*/  LOP3.LUT R5, R5, 0x7f, RZ, 0xc0, !PT ;  /* 0x0000007f05057812 */ /* 0x000fc600078ec0ff */
[----:B------:R1:W-:Y:S01]  /*222c0*/  STL [R1+0x24c], R16 ;  /* 0x00024c1001007387 */ /* 0x0003e20000100800 */
[----:B0-----:R-:W-:-:S04]  /*222d0*/  @P0 LOP3.LUT R17, R17, R16, RZ, 0x3c, !PT ;  /* 0x0000001011110212 */ /* 0x001fc800078e3cff */
[C---:B-1----:R-:W-:Y:S02]  /*222e0*/  @P0 LOP3.LUT R16, R17.reuse, R16, RZ, 0x3c, !PT ;  /* 0x0000001011100212 */ /* 0x042fe400078e3cff */
[----:B------:R-:W-:Y:S02]  /*222f0*/  PRMT R7, RZ, 0x7610, R7 ;  /* 0x00007610ff077816 */ /* 0x000fe40000000007 */
[----:B------:R-:W-:Y:S02]  /*22300*/  @P0 LOP3.LUT R17, R17, R16, RZ, 0x3c, !PT ;  /* 0x0000001011110212 */ /* 0x000fe400078e3cff */
[----:B------:R-:W-:-:S03]  /*22310*/  LOP3.LUT R5, R5, 0x20, RZ, 0x3c, !PT ;  /* 0x0000002005057812 */ /* 0x000fc600078e3cff */
[----:B------:R-:W4:Y:S04]  /*22320*/  @P0 LDG.E.U8 R7, desc[UR22][R16.64] ;  /* 0x0000001610070981 */ /* 0x000f28000c1e1100 */
[----:B------:R-:W4:Y:S04]  /*22330*/  LDL.LU R16, [R1+0x70] ;  /* 0x0000700001107983 */ /* 0x000f280000300800 */
[----:B------:R-:W4:Y:S04]  /*22340*/  LDL.LU R17, [R1+0x68] ;  /* 0x0000680001117983 */ /* 0x000f280000300800 */
[----:B--2---:R0:W-:Y:S04]  /*22350*/  STS.U8 [R5+UR9+0xf00], R6 ;  /* 0x000f000605007988 */ /* 0x0041e80008000009 */
[----:B---3--:R1:W-:Y:S04]  /*22360*/  STS.U8 [R5+UR9+0x1100], R0 ;  /* 0x0011000005007988 */ /* 0x0083e80008000009 */
[----:B----4-:R2:W-:Y:S04]  /*22370*/  STS.U8 [R5+UR9+0x1300], R3 ;  /* 0x0013000305007988 */ /* 0x0105e80008000009 */
[----:B0-----:R-:W3:Y:S04]  /*22380*/  LDL.LU R6, [R1+0xd04] ;  /* 0x000d040001067983 */ /* 0x001ee80000300800 */
[----:B-1----:R-:W4:Y:S04]  /*22390*/  LDL.LU R0, [R1+0xd00] ;  /* 0x000d000001007983 */ /* 0x002f280000300800 */
[----:B--2---:R-:W2:Y:S04]  /*223a0*/  LDL.LU R3, [R1+0xcfc] ;  /* 0x000cfc0001037983 */ /* 0x004ea80000300800 */
[----:B------:R0:W-:Y:S04]  /*223b0*/  STS.U8 [R5+UR9+0x1500], R9 ;  /* 0x0015000905007988 */ /* 0x0001e80008000009 */
[----:B------:R1:W-:Y:S04]  /*223c0*/  STS.U8 [R5+UR9+0x1700], R2 ;  /* 0x0017000205007988 */ /* 0x0003e80008000009 */
[----:B0-----:R-:W3:Y:S04]  /*223d0*/  LDL.LU R9, [R1+0xcf8] ;  /* 0x000cf80001097983 */ /* 0x001ee80000300800 */
[----:B-1----:R-:W3:Y:S04]  /*223e0*/  LDL.LU R2, [R1+0xcf4] ;  /* 0x000cf40001027983 */ /* 0x002ee80000300800 */
[----:B------:R0:W-:Y:S04]  /*223f0*/  STS.U8 [R5+UR9+0x1900], R8 ;  /* 0x0019000805007988 */ /* 0x0001e80008000009 */
[----:B0-----:R-:W4:Y:S04]  /*22400*/  LDL.LU R8, [R1+0xcf0] ;  /* 0x000cf00001087983 */ /* 0x001f280000300800 */
[----:B------:R-:W-:Y:S04]  /*22410*/  STS.U8 [R5+UR9+0x2b00], R78 ;  /* 0x002b004e05007988 */ /* 0x000fe80008000009 */
[----:B------:R-:W-:Y:S04]  /*22420*/  STS.U8 [R5+UR9+0x2d00], R77 ;  /* 0x002d004d05007988 */ /* 0x000fe80008000009 */
[----:B------:R-:W-:Y:S04]  /*22430*/  STS.U8 [R5+UR9+0x2f00], R93 ;  /* 0x002f005d05007988 */ /* 0x000fe80008000009 */
[----:B--2---:R-:W-:Y:S04]  /*22440*/  STS.U8 [R5+UR9+0x3300], R3 ;  /* 0x0033000305007988 */ /* 0x004fe80008000009 */
[----:B---3--:R0:W-:Y:S04]  /*22450*/  STS.U8 [R5+UR9+0x3100], R2 ;  /* 0x0031000205007988 */ /* 0x0081e80008000009 */
[----:B0-----:R-:W2:Y:S04]  /*22460*/  LDL.LU R2, [R1+0xcec] ;  /* 0x000cec0001027983 */ /* 0x001ea80000300800 */
[----:B------:R-:W3:Y:S04]  /*22470*/  LDL.LU R3, [R1+0xce8] ;  /* 0x000ce80001037983 */ /* 0x000ee80000300800 */
[----:B------:R0:W-:Y:S04]  /*22480*/  STS.U8 [R5+UR9+0x1b00], R16 ;  /* 0x001b001005007988 */ /* 0x0001e80008000009 */
[----:B------:R1:W-:Y:S04]  /*22490*/  STS.U8 [R5+UR9+0x1d00], R17 ;  /* 0x001d001105007988 */ /* 0x0003e80008000009 */
[----:B------:R4:W-:Y:S04]  /*224a0*/  STS.U8 [R5+UR9+0x1f00], R92 ;  /* 0x001f005c05007988 */ /* 0x0009e80008000009 */
[----:B0-----:R-:W3:Y:S04]  /*224b0*/  LDL.LU R16, [R1+0x84] ;  /* 0x0000840001107983 */ /* 0x001ee80000300800 */
[----:B-1----:R-:W3:Y:S04]  /*224c0*/  LDL.LU R17, [R1+0x7c] ;  /* 0x00007c0001117983 */ /* 0x002ee80000300800 */
[----:B------:R0:W-:Y:S04]  /*224d0*/  STS.U8 [R5+UR9+0x2100], R10 ;  /* 0x0021000a05007988 */ /* 0x0001e80008000009 */
[----:B----4-:R-:W4:Y:S04]  /*224e0*/  LDL.LU R92, [R1+0x74] ;  /* 0x00007400015c7983 */ /* 0x010f280000300800 */
        /* <DEDUP_REMOVED lines=8> */
[----:B0-----:R-:W4:Y:S04]  /*22570*/  LDL.LU R19, [R1+0x4c] ;  /* 0x00004c0001137983 */ /* 0x001f280000300800 */
[----:B------:R-:W4:Y:S04]  /*22580*/  LDL.LU R78, [R1+0x44] ;  /* 0x00004400014e7983 */ /* 0x000f280000300800 */
[----:B------:R-:W4:Y:S04]  /*22590*/  LDL.LU R77, [R1+0x3c] ;  /* 0x00003c00014d7983 */ /* 0x000f280000300800 */
[----:B------:R-:W4:Y:S04]  /*225a0*/  LDL.LU R93, [R1+0x34] ;  /* 0x00003400015d7983 */ /* 0x000f280000300800 */
[----:B------:R0:W-:Y:S04]  /*225b0*/  STS.U8 [R5+UR9+0x3500], R6 ;  /* 0x0035000605007988 */ /* 0x0001e80008000009 */
[----:B------:R1:W-:Y:S01]  /*225c0*/  STS.U8 [R5+UR9+0x3700], R91 ;  /* 0x0037005b05007988 */ /* 0x0003e20008000009 */
[----:B0-----:R-:W0:Y:S03]  /*225d0*/  S2R R6, SR_TID.X ;  /* 0x0000000000067919 */ /* 0x001e260000002100 */
[----:B-1----:R-:W4:Y:S04]  /*225e0*/  LDL.LU R91, [R1+0x8c] ;  /* 0x00008c00015b7983 */ /* 0x002f280000300800 */
[----:B------:R1:W-:Y:S04]  /*225f0*/  STS.U8 [R5+UR9+0x3900], R89 ;  /* 0x0039005905007988 */ /* 0x0003e80008000009 */
[----:B------:R1:W-:Y:S04]  /*22600*/  STS.U8 [R5+UR9+0x3b00], R87 ;  /* 0x003b005705007988 */ /* 0x0003e80008000009 */
[----:B------:R0:W-:Y:S04]  /*22610*/  STS.U8 [R5+UR9+0x3d00], R85 ;  /* 0x003d005505007988 */ /* 0x0001e80008000009 */
[----:B-1----:R-:W4:Y:S04]  /*22620*/  LDL.LU R89, [R1+0x94] ;  /* 0x0000940001597983 */ /* 0x002f280000300800 */
[----:B------:R-:W4:Y:S04]  /*22630*/  LDL.LU R87, [R1+0x9c] ;  /* 0x00009c0001577983 */ /* 0x000f280000300800 */
[----:B0-----:R-:W4:Y:S04]  /*22640*/  LDL.LU R85, [R1+0xa4] ;  /* 0x0000a40001557983 */ /* 0x001f280000300800 */
[----:B------:R0:W-:Y:S04]  /*22650*/  STS.U8 [R5+UR9+0x3f00], R83 ;  /* 0x003f005305007988 */ /* 0x0001e80008000009 */
[----:B------:R1:W-:Y:S04]  /*22660*/  STS.U8 [R5+UR9+0x4100], R81 ;  /* 0x0041005105007988 */ /* 0x0003e80008000009 */
        /* <DEDUP_REMOVED lines=9> */
[----:B------:R-:W4:Y:S01]  /*22700*/  LDL.LU R71, [R1+0xbc] ;  /* 0x0000bc0001477983 */ /* 0x000f220000300800 */
[----:B------:R-:W-:-:S04]  /*22710*/  LOP3.LUT R6, R6, 0x7f, RZ, 0xc0, !PT ;  /* 0x0000007f06067812 */ /* 0x000fc800078ec0ff */
[----:B------:R-:W-:Y:S01]  /*22720*/  LOP3.LUT R6, R6, 0x30, RZ, 0x3c, !PT ;  /* 0x0000003006067812 */ /* 0x000fe200078e3cff */
        /* <DEDUP_REMOVED lines=30> */
[----:B--2---:R-:W-:Y:S04]  /*22910*/  STS.U8 [R6+UR9+0x2d80], R2 ;  /* 0x002d800206007988 */ /* 0x004fe80008000009 */
[----:B---3--:R0:W-:Y:S04]  /*22920*/  STS.U8 [R6+UR9+0x2b80], R3 ;  /* 0x002b800306007988 */ /* 0x0081e80008000009 */
[----:B0-----:R0:W5:Y:S04]  /*22930*/  LDL.LU R3, [R1+0xce4] ;  /* 0x000ce40001037983 */ /* 0x0011680000300800 */
[----:B------:R0:W5:Y:S04]  /*22940*/  LDL.LU R2, [R1+0xce0] ;  /* 0x000ce00001027983 */ /* 0x0001680000300800 */
[----:B------:R0:W5:Y:S04]  /*22950*/  LDL.LU R8, [R1+0xcdc] ;  /* 0x000cdc0001087983 */ /* 0x0001680000300800 */
[----:B------:R0:W5:Y:S04]  /*22960*/  LDL.LU R9, [R1+0xcd8] ;  /* 0x000cd80001097983 */ /* 0x0001680000300800 */
[----:B------:R0:W5:Y:S04]  /*22970*/  LDL.LU R0, [R1+0xcd4] ;  /* 0x000cd40001007983 */ /* 0x0001680000300800 */
[----:B------:R1:W-:Y:S02]  /*22980*/  STS.U8 [R6+UR9+0x3580], R4 ;  /* 0x0035800406007988 */ /* 0x0003e40008000009 */
[----:B-1----:R-:W1:Y:S02]  /*22990*/  S2R R4, SR_TID.X ;  /* 0x0000000000047919 */ /* 0x002e640000002100 */
[----:B------:R-:W-:Y:S04]  /*229a0*/  STS.U8 [R6+UR9+0x1580], R16 ;  /* 0x0015801006007988 */ /* 0x000fe80008000009 */
[----:B------:R-:W-:Y:S04]  /*229b0*/  STS.U8 [R6+UR9+0x1780], R17 ;  /* 0x0017801106007988 */ /* 0x000fe80008000009 */
[----:B----4-:R-:W-:Y:S04]  /*229c0*/  STS.U8 [R6+UR9+0x1980], R92 ;  /* 0x0019805c06007988 */ /* 0x010fe80008000009 */
[----:B------:R-:W-:Y:S04]  /*229d0*/  STS.U8 [R6+UR9+0x1b80], R10 ;  /* 0x001b800a06007988 */ /* 0x000fe80008000009 */
[----:B------:R-:W-:Y:S04]  /*229e0*/  STS.U8 [R6+UR9+0x1d80], R13 ;  /* 0x001d800d06007988 */ /* 0x000fe80008000009 */
[----:B------:R2:W-:Y:S02]  /*229f0*/  STS.U8 [R6+UR9+0x2980], R93 ;  /* 0x0029805d06007988 */ /* 0x0005e40008000009 */
[----:B--2---:R-:W2:Y:S02]  /*22a00*/  LDC R93, c[0x0][0x3a0] ;  /* 0x0000e800ff5d7b82 */ /* 0x004ea40000000800 */
[----:B------:R0:W-:Y:S04]  /*22a10*/  STS.U8 [R6+UR9+0x1f80], R14 ;  /* 0x001f800e06007988 */ /* 0x0001e80008000009 */
        /* <DEDUP_REMOVED lines=50> */
[----:B------:R0:W-:Y:S01]  /*22d40*/  STS.U8 [R6+UR9+0x7f80], R7 ;  /* 0x007f800706007988 */ /* 0x0001e20008000009 */
[----:B------:R3:W-:Y:S06]  /*22d50*/  MEMBAR.ALL.CTA ;  /* 0x0000000000007992 */ /* 0x0007ec0000008000 */
[----:B---3--:R-:W3:Y:S01]  /*22d60*/  FENCE.VIEW.ASYNC.S ;  /* 0x00000000000073c6 */ /* 0x008ee20000000000 */
[----:B--2---:R-:W-:Y:S01]  /*22d70*/  VIADD R93, R93, 0x3f ;  /* 0x0000003f5d5d7836 */ /* 0x004fe20000000000 */
[----:B---3--:R-:W-:Y:S01]  /*22d80*/  BAR.SYNC.DEFER_BLOCKING 0x0 ;  /* 0x0000000000007b1d */ /* 0x008fe20000010000 */
[----:B------:R-:W-:-:S04]  /*22d90*/  ISETP.NE.U32.AND P0, PT, RZ, UR7, PT ;  /* 0x00000007ff007c0c */ /* 0x000fc8000bf05070 */
[C---:B------:R-:W-:Y:S02]  /*22da0*/  ISETP.LT.OR P2, PT, R93.reuse, 0x40, P0 ;  /* 0x000000405d00780c */ /* 0x040fe40000741670 */
[----:B-1----:R-:W-:Y:S02]  /*22db0*/  LOP3.LUT R4, R4, 0x7f, RZ, 0xc0, !PT ;  /* 0x0000007f04047812 */ /* 0x002fe400078ec0ff */
[----:B------:R-:W-:Y:S02]  /*22dc0*/  ISETP.GE.AND P3, PT, R93, 0x80, PT ;  /* 0x000000805d00780c */ /* 0x000fe40003f66270 */
[----:B------:R-:W-:-:S07]  /*22dd0*/  LOP3.LUT R4, R4, 0x10, RZ, 0x3c, !PT ;  /* 0x0000001004047812 */ /* 0x000fce00078e3cff */
[----:B0-----:R-:W-:Y:S05]  /*22de0*/  @P2 BRA `(.L_x_6) ;  /* 0x00000000008c2947 */ /* 0x001fea0003800000 */
[----:B------:R-:W-:Y:S02]  /*22df0*/  USHF.R.U32.HI UR14, URZ, 0x4, UR9 ;  /* 0x00000004ff0e7899 */ /* 0x000fe40008011609 */
[----:B------:R-:W-:Y:S02]  /*22e00*/  UIADD3 UR5, UPT, UPT, UR9, 0x10000, URZ ;  /* 0x0001000009057890 */ /* 0x000fe4000fffe0ff */
[----:B------:R-:W-:Y:S02]  /*22e10*/  USGXT.U32 UR14, UR14, 0xe ;  /* 0x0000000e0e0e789a */ /* 0x000fe40008000000 */
[----:B------:R-:W-:Y:S02]  /*22e20*/  USHF.R.U32.HI UR5, URZ, 0x4, UR5 ;  /* 0x00000004ff057899 */ /* 0x000fe40008011605 */
[----:B------:R-:W-:Y:S01]  /*22e30*/  UIADD3 UR24, UP1, UPT, UR14, 0x2, URZ ;  /* 0x000000020e187890 */ /* 0x000fe2000ff3e0ff */
[----:B------:R-:W-:Y:S01]  /*22e40*/  UMOV UR4, URZ ;  /* 0x000000ff00047c82 */ /* 0x000fe20008000000 */
[----:B------:R-:W-:-:S02]  /*22e50*/  USGXT.U32 UR6, UR5, 0xe ;  /* 0x0000000e0506789a */ /* 0x000fc40008000000 */
[----:B------:R-:W-:Y:S01]  /*22e60*/  UIADD3.X UR25, UPT, UPT, UR4, -0x7fffbfe0, URZ, UP1, !UPT ;  /* 0x8000402004197890 */ /* 0x000fe20008ffe4ff */
[----:B------:R-:W-:Y:S01]  /*22e70*/  UMOV UR12, 0x100 ;  /* 0x00000100000c7882 */ /* 0x000fe20000000000 */
[----:B------:R-:W-:Y:S01]  /*22e80*/  UMOV UR13, 0x40004040 ;  /* 0x40004040000d7882 */ /* 0x000fe20000000000 */
[----:B------:R-:W-:Y:S01]  /*22e90*/  UMOV UR7, URZ ;  /* 0x000000ff00077c82 */ /* 0x000fe20008000000 */
[----:B------:R-:W-:Y:S02]  /*22ea0*/  UIADD3 UR18, UPT, UPT, UR8, 0x100, URZ ;  /* 0x0000010008127890 */ /* 0x000fe4000fffe0ff */
[----:B------:R-:W-:Y:S02]  /*22eb0*/  UIADD3.64 UR12, UPT, UPT, UR6, UR12, URZ ;  /* 0x0000000c060c7297 */ /* 0x000fe4000fffe0ff */
[----:B------:R-:W-:Y:S02]  /*22ec0*/  UIADD3.64 UR16, UPT, UPT, UR24, 0x3fe, URZ ;  /* 0x000003fe18107897 */ /* 0x000fe4000fffe0ff */
[----:B------:R-:W-:-:S02]  /*22ed0*/  UIADD3 UR19, UPT, UPT, UR8, 0x100, URZ ;  /* 0x0000010008137890 */ /* 0x000fc4000fffe0ff */
[----:B------:R-:W-:Y:S01]  /*22ee0*/  UIADD3.64 UR20, UPT, UPT, UR24, 0x400, URZ ;  /* 0x0000040018147897 */ /* 0x000fe2000fffe0ff */
[----:B------:R-:W-:Y:S01]  /*22ef0*/  UMOV UR26, 0x0 ;  /* 0x00000000001a7882 */ /* 0x000fe20000000000 */
[----:B------:R-:W-:Y:S01]  /*22f00*/  UMOV UR27, 0x8408010 ;  /* 0x08408010001b7882 */ /* 0x000fe20000000000 */
[----:B------:R-:W-:Y:S01]  /*22f10*/  UMOV UR15, 0x80004020 ;  /* 0x80004020000f7882 */ /* 0x000fe20000000000 */
[----:B------:R-:W-:Y:S01]  /*22f20*/  UMOV UR7, 0x40004040 ;  /* 0x4000404000077882 */ /* 0x000fe20000000000 */
[----:B------:R-:W-:Y:S01]  /*22f30*/  UMOV UR28, 0x0 ;  /* 0x00000000001c7882 */ /* 0x000fe20000000000 */
[----:B------:R-:W-:Y:S01]  /*22f40*/  UMOV UR29, 0x8408010 ;  /* 0x08408010001d7882 */ /* 0x000fe20000000000 */
[----:B------:R-:W-:Y:S01]  /*22f50*/  UMOV UR30, 0x0 ;  /* 0x00000000001e7882 */ /* 0x000fe20000000000 */
[----:B------:R-:W-:Y:S01]  /*22f60*/  UMOV UR31, 0x8408010 ;  /* 0x08408010001f7882 */ /* 0x000fe20000000000 */
[----:B------:R-:W-:Y:S01]  /*22f70*/  UMOV UR4, UR11 ;  /* 0x0000000b00047c82 */ /* 0x000fe20008000000 */
[----:B------:R-:W-:Y:S01]  /*22f80*/  UMOV UR5, URZ ;  /* 0x000000ff00057c82 */ /* 0x000fe20008000000 */
[----:B------:R0:W-:Y:S01]  /*22f90*/  UTCQMMA gdesc[UR6], gdesc[UR14], tmem[UR8], tmem[UR26], idesc[UR27], !UPT ;  /* 0x00ff1a0e060075ea */ /* 0x0001e2000f800308 */
[----:B------:R-:W-:Y:S01]  /*22fa0*/  UMOV UR32, 0x0 ;  /* 0x0000000000207882 */ /* 0x000fe20000000000 */
[----:B------:R-:W-:Y:S01]  /*22fb0*/  UMOV UR33, 0x8408010 ;  /* 0x0840801000217882 */ /* 0x000fe20000000000 */
[----:B------:R0:W-:Y:S01]  /*22fc0*/  UTCQMMA gdesc[UR12], gdesc[UR24], tmem[UR8], tmem[UR28], idesc[UR29], UPT ;  /* 0x00ff1c180c0075ea */ /* 0x0001e2000b800308 */
[----:B------:R-:W-:Y:S01]  /*22fd0*/  UMOV UR4, UR4 ;  /* 0x0000000400047c82 */ /* 0x000fe20008000000 */
[----:B------:R0:W-:Y:S01]  /*22fe0*/  UTCQMMA gdesc[UR6], gdesc[UR16], tmem[UR18], tmem[UR30], idesc[UR31], !UPT ;  /* 0x00ff1e10060075ea */ /* 0x0001e2000f800312 */
[----:B------:R0:W-:Y:S01]  /*22ff0*/  UTCQMMA gdesc[UR12], gdesc[UR20], tmem[UR19], tmem[UR32], idesc[UR33], UPT ;  /* 0x00ff20140c0075ea */ /* 0x0001e2000b800313 */
[----:B------:R0:W-:Y:S01]  /*23000*/  UTCBAR [UR4], URZ ;  /* 0x000000ff040073e9 */ /* 0x0001e200080000ff */
[----:B------:R-:W-:Y:S01]  /*23010*/  NOP ;  /* 0x0000000000007918 */ /* 0x000fe20000000000 */
.L_x_6:
[----:B0-----:R-:W-:Y:S01]  /*23020*/  UMOV UR4, URZ ;  /* 0x000000ff00047c82 */ /* 0x001fe20008000000 */
[----:B------:R-:W-:Y:S05]  /*23030*/  @!P3 BRA `(.L_x_7) ;  /* 0x0000010000ccb947 */ /* 0x000fea0003800000 */
[----:B------:R-:W-:Y:S01]  /*23040*/  SHF.R.S32.HI R10, RZ, 0x1f, R93 ;  /* 0x0000001fff0a7819 */ /* 0x000fe2000001145d */
[----:B-----5:R-:W-:Y:S01]  /*23050*/  IMAD.SHL.U32 R7, R8, 0x40, RZ ;  /* 0x0000004008077824 */ /* 0x020fe200078e00ff */
[----:B------:R-:W-:Y:S02]  /*23060*/  UIADD3 UR4, UPT, UPT, UR9, 0x8000, URZ ;  /* 0x0000800009047890 */ /* 0x000fe4000fffe0ff */
[----:B------:R-:W-:Y:S01]  /*23070*/  LEA.HI R10, R10, R93, RZ, 0x6 ;  /* 0x0000005d0a0a7211 */ /* 0x000fe200078f30ff */
[----:B------:R-:W-:Y:S01]  /*23080*/  UMOV UR5, URZ ;  /* 0x000000ff00057c82 */ /* 0x000fe20008000000 */
[----:B------:R-:W-:Y:S01]  /*23090*/  USHF.R.U32.HI UR16, URZ, 0x4, UR4 ;  /* 0x00000004ff107899 */ /* 0x000fe20008011604 */
[----:B------:R-:W-:Y:S01]  /*230a0*/  SHF.R.S32.HI R11, RZ, 0x1f, R7 ;  /* 0x0000001fff0b7819 */ /* 0x000fe20000011407 */
[----:B------:R-:W-:Y:S01]  /*230b0*/  UIADD3 UR4, UPT, UPT, UR9, 0x12000, URZ ;  /* 0x0001200009047890 */ /* 0x000fe2000fffe0ff */
[----:B------:R-:W-:Y:S01]  /*230c0*/  SHF.R.S32.HI R8, RZ, 0x6, R10 ;  /* 0x00000006ff087819 */ /* 0x000fe2000001140a */
[----:B------:R-:W-:-:S02]  /*230d0*/  USGXT.U32 UR16, UR16, 0xe ;  /* 0x0000000e1010789a */ /* 0x000fc40008000000 */
[----:B------:R-:W-:Y:S01]  /*230e0*/  USHF.R.U32.HI UR4, URZ, 0x4, UR4 ;  /* 0x00000004ff047899 */ /* 0x000fe20008011604 */
[----:B------:R-:W-:Y:S01]  /*230f0*/  VIMNMX R10, PT, PT, R8, 0x2, !PT ;  /* 0x00000002080a7848 */ /* 0x000fe20007fe0100 */
[----:B------:R-:W-:Y:S01]  /*23100*/  IMAD.SHL.U32 R8, R9, 0x40, RZ ;  /* 0x0000004009087824 */ /* 0x000fe200078e00ff */
[----:B------:R-:W-:Y:S02]  /*23110*/  UIADD3 UR28, UP1, UPT, UR16, 0x2, URZ ;  /* 0x00000002101c7890 */ /* 0x000fe4000ff3e0ff */
[----:B------:R-:W-:Y:S01]  /*23120*/  USGXT.U32 UR4, UR4, 0xe ;  /* 0x0000000e0404789a */ /* 0x000fe20008000000 */
[----:B------:R-:W-:Y:S01]  /*23130*/  VIADD R9, R10, 0xfffffffe ;  /* 0xfffffffe0a097836 */ /* 0x000fe20000000000 */
[----:B------:R-:W-:Y:S01]  /*23140*/  UIADD3.X UR29, UPT, UPT, UR5, -0x7fffbfe0, URZ, UP1, !UPT ;  /* 0x80004020051d7890 */ /* 0x000fe20008ffe4ff */
[----:B------:R-:W-:Y:S01]  /*23150*/  IMAD.MOV.U32 R10, RZ, RZ, RZ ;  /* 0x000000ffff0a7224 */ /* 0x000fe200078e00ff */
[----:B------:R-:W-:Y:S01]  /*23160*/  UMOV UR14, 0x100 ;  /* 0x00000100000e7882 */ /* 0x000fe20000000000 */
[----:B------:R-:W-:Y:S01]  /*23170*/  UMOV UR15, 0x40004040 ;  /* 0x40004040000f7882 */ /* 0x000fe20000000000 */
[----:B------:R0:W-:Y:S01]  /*23180*/  STL [R1+0xb08], R9 ;  /* 0x000b080901007387 */ /* 0x0001e20000100800 */
[----:B------:R-:W-:Y:S01]  /*23190*/  UMOV UR20, 0x1 ;  /* 0x0000000100147882 */ /* 0x000fe20000000000 */
[----:B------:R-:W-:-:S02]  /*231a0*/  UIADD3.64 UR14, UPT, UPT, UR4, UR14, URZ ;  /* 0x0000000e040e7297 */ /* 0x000fc4000fffe0ff */
[----:B------:R1:W-:Y:S01]  /*231b0*/  STL [R1+0xafc], RZ ;  /* 0x000afcff01007387 */ /* 0x0003e20000100800 */
[----:B------:R-:W-:Y:S02]  /*231c0*/  UIADD3.64 UR24, UPT, UPT, UR28, 0x3fe, URZ ;  /* 0x000003fe1c187897 */ /* 0x000fe4000fffe0ff */
[----:B------:R-:W-:Y:S01]  /*231d0*/  UIADD3.64 UR26, UPT, UPT, UR28, 0x400, URZ ;  /* 0x000004001c1a7897 */ /* 0x000fe2000fffe0ff */
[----:B------:R-:W-:Y:S01]  /*231e0*/  UMOV UR12, UR4 ;  /* 0x00000004000c7c82 */ /* 0x000fe20008000000 */
[----:B0-----:R-:W-:Y:S01]  /*231f0*/  SHF.R.S32.HI R9, RZ, 0x1f, R8 ;  /* 0x0000001fff097819 */ /* 0x001fe20000011408 */
[----:B------:R-:W-:-:S09]  /*23200*/  UMOV UR13, 0x40004040 ;  /* 0x40004040000d7882 */ /* 0x000fd20000000000 */
.L_x_10:
[----:B------:R-:W2:Y:S01]  /*23210*/  LDL R13, [R1+0xafc] ;  /* 0x000afc00010d7983 */ /* 0x000ea20000100800 */
[----:B0-----:R-:W0:Y:S03]  /*23220*/  LDC R12, c[0x0][0x3a0] ;  /* 0x0000e800ff0c7b82 */ /* 0x001e260000000800 */
[----:B------:R-:W3:Y:S04]  /*23230*/  LDL.LU R14, [R1+0x108] ;  /* 0x00010800010e7983 */ /* 0x000ee80000300800 */
[----:B------:R-:W4:Y:S01]  /*23240*/  LDL.LU R11, [R1+0x104] ;  /* 0x00010400010b7983 */ /* 0x000f220000300800 */
[----:B------:R-:W-:Y:S01]  /*23250*/  IMAD.U32 R10, R10, -0x80000000, RZ ;  /* 0x800000000a0a7824 */ /* 0x000fe200078e00ff */
[----:B------:R-:W-:-:S03]  /*23260*/  PRMT R52, RZ, 0x7610, R52 ;  /* 0x00007610ff347816 */ /* 0x000fc60000000034 */
[----:B-----5:R-:W5:Y:S01]  /*23270*/  SYNCS.PHASECHK.TRANS64.TRYWAIT P4, [UR11], R10 ;  /* 0x0000000aff0075a7 */ /* 0x020f62000808110b */
[----:B--2---:R-:W-:-:S04]  /*23280*/  VIADD R13, R13, 0x1 ;  /* 0x000000010d0d7836 */ /* 0x004fc80000000000 */
[----:B0-----:R-:W-:Y:S01]  /*23290*/  IMAD R12, R13, -0x40, R12 ;  /* 0xffffffc00d0c7824 */ /* 0x001fe200078e020c */
[----:B------:R0:W-:Y:S01]  /*232a0*/  STL [R1+0xb00], R13 ;  /* 0x000b000d01007387 */ /* 0x0001e20000100800 */
[----:B---3--:R-:W-:-:S03]  /*232b0*/  IADD3 R14, P5, PT, R7, R14, RZ ;  /* 0x0000000e070e7210 */ /* 0x008fc60007fbe0ff */
[C---:B------:R-:W-:Y:S02]  /*232c0*/  ISETP.GT.AND P3, PT, R12.reuse, 0x1, PT ;  /* 0x000000010c00780c */ /* 0x040fe40003f64270 */
[----:B------:R-:W-:Y:S02]  /*232d0*/  ISETP.GT.AND P2, PT, R12, 0x2, PT ;  /* 0x000000020c00780c */ /* 0x000fe40003f44270 */
[----:B0-----:R-:W-:-:S05]  /*232e0*/  SHF.R.S32.HI R13, RZ, 0x1f, R7 ;  /* 0x0000001fff0d7819 */ /* 0x001fca0000011407 */
[----:B----4-:R-:W-:-:S05]  /*232f0*/  IMAD.X R11, R13, 0x1, R11, P5 ;  /* 0x000000010d0b7824 */ /* 0x010fca00028e060b */
[----:B------:R0:W-:Y:S04]  /*23300*/  STL [R1+0x104], R11 ;  /* 0x0001040b01007387 */ /* 0x0001e80000100800 */
[----:B------:R0:W-:Y:S01]  /*23310*/  STL [R1+0x108], R14 ;  /* 0x0001080e01007387 */ /* 0x0001e20000100800 */
[----:B-----5:R-:W-:Y:S05]  /*23320*/  @!P4 BRA `(.L_x_8) ;  /* 0x00000284008cc947 */ /* 0x020fea0003800000 */
.L_x_16:
[----:B------:R-:W2:Y:S04]  /*23330*/  LDL R10, [R1+0x104] ;  /* 0x00010400010a7983 */ /* 0x000ea80000100800 */
[----:B0-----:R-:W2:Y:S04]  /*23340*/  LDL R11, [R1+0x108] ;  /* 0x00010800010b7983 */ /* 0x001ea80000100800 */
[----:B------:R0:W-:Y:S04]  /*23350*/  STL [R1+0xe8c], R37 ;  /* 0x000e8c2501007387 */ /* 0x0001e80000100800 */
[----:B0-----:R-:W3:Y:S04]  /*23360*/  LDL.LU R37, [R1+0x118] ;  /* 0x0001180001257983 */ /* 0x001ee80000300800 */
[----:B------:R-:W-:Y:S04]  /*23370*/  STL [R1+0xe88], R33 ;  /* 0x000e882101007387 */ /* 0x000fe80000100800 */
[----:B------:R0:W-:Y:S04]  /*23380*/  STL [R1+0xe84], R65 ;  /* 0x000e844101007387 */ /* 0x0001e80000100800 */
[----:B0-----:R-:W4:Y:S04]  /*23390*/  LDL.LU R65, [R1+0x110] ;  /* 0x0001100001417983 */ /* 0x001f280000300800 */
        /* <DEDUP_REMOVED lines=8> */
[----:B0-----:R-:W3:Y:S04]  /*23420*/  LDL.LU R93, [R1+0x114] ;  /* 0x00011400015d7983 */ /* 0x001ee80000300800 */
        /* <DEDUP_REMOVED lines=16> */
[----:B0-----:R-:W3:Y:S01]  /*23530*/  LDL.LU R4, [R1+0x120] ;  /* 0x0001200001047983 */ /* 0x001ee20000300800 */
[----:B------:R-:W-:-:S02]  /*23540*/  SHF.R.S32.HI R24, RZ, 0x1f, R7 ;  /* 0x0000001fff187819 */ /* 0x000fc40000011407 */
[----:B------:R-:W-:Y:S01]  /*23550*/  ISETP.GT.AND P4, PT, R12, 0x3, PT ;  /* 0x000000030c00780c */ /* 0x000fe20003f84270 */
        /* <DEDUP_REMOVED lines=37> */
[----:B--2---:R-:W-:-:S03]  /*237b0*/  @P3 LOP3.LUT R11, R11, R10, RZ, 0x3c, !PT ;  /* 0x0000000a0b0b3212 */ /* 0x004fc600078e3cff */
[----:B------:R-:W-:Y:S01]  /*237c0*/  STL [R1+0xd1c], R0 ;  /* 0x000d1c0001007387 */ /* 0x000fe20000100800 */
[----:B------:R-:W-:-:S04]  /*237d0*/  @P3 LOP3.LUT R10, R11, R10, RZ, 0x3c, !PT ;  /* 0x0000000a0b0a3212 */ /* 0x000fc800078e3cff */
[----:B------:R-:W-:-:S05]  /*237e0*/  @P3 LOP3.LUT R11, R11, R10, RZ, 0x3c, !PT ;  /* 0x0000000a0b0b3212 */ /* 0x000fca00078e3cff */
[----:B------:R2:W3:Y:S01]  /*237f0*/  @P3 LDG.E.U8 R52, desc[UR22][R10.64] ;  /* 0x000000160a343981 */ /* 0x0004e2000c1e1100 */
[----:B----4-:R-:W-:-:S05]  /*23800*/  IADD3 R65, P5, PT, R7, R65, RZ ;  /* 0x0000004107417210 */ /* 0x010fca0007fbe0ff */
[----:B------:R4:W-:Y:S04]  /*23810*/  STL [R1+0x110], R65 ;  /* 0x0001104101007387 */ /* 0x0009e80000100800 */
[----:B0-----:R-:W4:Y:S04]  /*23820*/  LDL.LU R20, [R1+0x11c] ;  /* 0x00011c0001147983 */ /* 0x001f280000300800 */
[----:B-1----:R-:W4:Y:S04]  /*23830*/  LDL.LU R18, [R1+0x124] ;  /* 0x0001240001127983 */ /* 0x002f280000300800 */
[----:B------:R-:W4:Y:S04]  /*23840*/  LDL.LU R5, [R1+0x128] ;  /* 0x0001280001057983 */ /* 0x000f280000300800 */
[----:B------:R-:W4:Y:S01]  /*23850*/  LDL.LU R11, [R1+0x10c] ;  /* 0x00010c00010b7983 */ /* 0x000f220000300800 */
[----:B---3--:R-:W-:Y:S01]  /*23860*/  IADD3 R37, P3, PT, R7, R37, RZ ;  /* 0x0000002507257210 */ /* 0x008fe20007f7e0ff */
[----:B--2---:R-:W-:-:S04]  /*23870*/  @P2 IMAD.MOV.U32 R10, RZ, RZ, R65 ;  /* 0x000000ffff0a2224 */ /* 0x004fc800078e0041 */
[----:B------:R-:W-:Y:S01]  /*23880*/  STL [R1+0x118], R37 ;  /* 0x0001182501007387 */ /* 0x000fe20000100800 */
[----:B------:R-:W-:Y:S01]  /*23890*/  PRMT R44, RZ, 0x7610, R44 ;  /* 0x00007610ff2c7816 */ /* 0x000fe2000000002c */
[----:B----4-:R-:W-:-:S05]  /*238a0*/  IMAD.X R11, R24, 0x1, R11, P5 ;  /* 0x00000001180b7824 */ /* 0x010fca00028e060b */
[----:B------:R0:W-:Y:S04]  /*238b0*/  STL [R1+0x10c], R11 ;  /* 0x00010c0b01007387 */ /* 0x0001e80000100800 */
[----:B------:R-:W2:Y:S01]  /*238c0*/  LDL.LU R65, [R1+0x130] ;  /* 0x0001300001417983 */ /* 0x000ea20000300800 */
[----:B------:R-:W-:Y:S01]  /*238d0*/  IMAD.X R93, R24, 0x1, R93, P3 ;  /* 0x00000001185d7824 */ /* 0x000fe200018e065d */
[----:B------:R-:W-:Y:S02]  /*238e0*/  ISETP.GT.AND P3, PT, R12, 0x4, PT ;  /* 0x000000040c00780c */ /* 0x000fe40003f64270 */
[----:B------:R-:W-:Y:S01]  /*238f0*/  PRMT R27, RZ, 0x7610, R27 ;  /* 0x00007610ff1b7816 */ /* 0x000fe2000000001b */
[----:B------:R1:W3:Y:S01]  /*23900*/  @P2 LDG.E.U8 R44, desc[UR22][R10.64] ;  /* 0x000000160a2c2981 */ /* 0x0002e2000c1e1100 */
[----:B------:R-:W-:-:S02]  /*23910*/  IADD3 R4, P5, PT, R7, R4, RZ ;  /* 0x0000000407047210 */ /* 0x000fc40007fbe0ff */
[----:B------:R-:W-:Y:S01]  /*23920*/  ISETP.GT.AND P2, PT, R12, 0x5, PT ;  /* 0x000000050c00780c */ /* 0x000fe20003f44270 */
[----:B-1----:R-:W-:Y:S02]  /*23930*/  @P4 IMAD.MOV.U32 R10, RZ, RZ, R37 ;  /* 0x000000ffff0a4224 */ /* 0x002fe400078e0025 */
[----:B0-----:R-:W-:Y:S02]  /*23940*/  @P4 IMAD.MOV.U32 R11, RZ, RZ, R93 ;  /* 0x000000ffff0b4224 */ /* 0x001fe400078e005d */
[----:B------:R-:W-:-:S03]  /*23950*/  IMAD.X R20, R24, 0x1, R20, P5 ;  /* 0x0000000118147824 */ /* 0x000fc600028e0614 */
[----:B------:R0:W4:Y:S01]  /*23960*/  @P4 LDG.E.U8 R27, desc[UR22][R10.64] ;  /* 0x000000160a1b4981 */ /* 0x000122000c1e1100 */
[----:B------:R-:W-:Y:S02]  /*23970*/  IADD3 R5, P4, PT, R7, R5, RZ ;  /* 0x0000000507057210 */ /* 0x000fe40007f9e0ff */
[----:B------:R-:W-:Y:S01]  /*23980*/  PRMT R32, RZ, 0x7610, R32 ;  /* 0x00007610ff207816 */ /* 0x000fe20000000020 */
[----:B------:R1:W-:Y:S02]  /*23990*/  STL [R1+0x114], R93 ;  /* 0x0001145d01007387 */ /* 0x0003e40000100800 */
[----:B------:R-:W-:Y:S02]  /*239a0*/  IMAD.X R18, R24, 0x1, R18, P4 ;  /* 0x0000000118127824 */ /* 0x000fe400020e0612 */
[----:B------:R-:W3:Y:S01]  /*239b0*/  LDL.LU R37, [R1+0x134] ;  /* 0x0001340001257983 */ /* 0x000ee20000300800 */
[----:B0-----:R-:W-:Y:S02]  /*239c0*/  @P3 IMAD.MOV.U32 R10, RZ, RZ, R4 ;  /* 0x000000ffff0a3224 */ /* 0x001fe400078e0004 */
[----:B------:R-:W-:Y:S01]  /*239d0*/  @P3 IMAD.MOV.U32 R11, RZ, RZ, R20 ;  /* 0x000000ffff0b3224 */ /* 0x000fe200078e0014 */
[----:B------:R0:W-:Y:S01]  /*239e0*/  STL [R1+0x120], R4 ;  /* 0x0001200401007387 */ /* 0x0001e20000100800 */
[----:B------:R-:W-:-:S03]  /*239f0*/  PRMT R69, RZ, 0x7610, R69 ;  /* 0x00007610ff457816 */ /* 0x000fc60000000045 */
[----:B-1----:R-:W3:Y:S04]  /*23a00*/  LDL.LU R93, [R1+0x138] ;  /* 0x00013800015d7983 */ /* 0x002ee80000300800 */
[----:B------:R-:W-:Y:S04]  /*23a10*/  STL [R1+0x128], R5 ;  /* 0x0001280501007387 */ /* 0x000fe80000100800 */
[----:B------:R1:W-:Y:S04]  /*23a20*/  STL [R1+0x11c], R20 ;  /* 0x00011c1401007387 */ /* 0x0003e80000100800 */
[----:B------:R1:W4:Y:S04]  /*23a30*/  @P3 LDG.E.U8 R32, desc[UR22][R10.64] ;  /* 0x000000160a203981 */ /* 0x000328000c1e1100 */
[----:B0-----:R-:W4:Y:S04]  /*23a40*/  LDL.LU R4, [R1+0x140] ;  /* 0x0001400001047983 */ /* 0x001f280000300800 */
[----:B------:R0:W-:Y:S01]  /*23a50*/  STL [R1+0x124], R18 ;  /* 0x0001241201007387 */ /* 0x0001e20000100800 */
[----:B-1----:R-:W-:-:S02]  /*23a60*/  @P2 IMAD.MOV.U32 R10, RZ, RZ, R5 ;  /* 0x000000ffff0a2224 */ /* 0x002fc400078e0005 */
[----:B------:R-:W-:Y:S01]  /*23a70*/  @P2 IMAD.MOV.U32 R11, RZ, RZ, R18 ;  /* 0x000000ffff0b2224 */ /* 0x000fe200078e0012 */
[----:B------:R-:W4:Y:S04]  /*23a80*/  LDL.LU R20, [R1+0x13c] ;  /* 0x00013c0001147983 */ /* 0x000f280000300800 */
[----:B------:R1:W4:Y:S01]  /*23a90*/  @P2 LDG.E.U8 R69, desc[UR22][R10.64] ;  /* 0x000000160a452981 */ /* 0x000322000c1e1100 */
[----:B--2---:R-:W-:-:S05]  /*23aa0*/  IADD3 R65, P5, PT, R7, R65, RZ ;  /* 0x0000004107417210 */ /* 0x004fca0007fbe0ff */
[----:B------:R2:W-:Y:S04]  /*23ab0*/  STL [R1+0x130], R65 ;  /* 0x0001304101007387 */ /* 0x0005e80000100800 */
[----:B0-----:R-:W2:Y:S04]  /*23ac0*/  LDL.LU R18, [R1+0x144] ;  /* 0x0001440001127983 */ /* 0x001ea80000300800 */
[----:B------:R-:W2:Y:S04]  /*23ad0*/  LDL.LU R5, [R1+0x148] ;  /* 0x0001480001057983 */ /* 0x000ea80000300800 */
[----:B------:R-:W2:Y:S01]  /*23ae0*/  LDL.LU R11, [R1+0x12c] ;  /* 0x00012c00010b7983 */ /* 0x000ea20000300800 */
[----:B------:R-:W-:-:S02]  /*23af0*/  ISETP.GT.AND P4, PT, R12, 0x6, PT ;  /* 0x000000060c00780c */ /* 0x000fc40003f84270 */
[----:B------:R-:W-:Y:S02]  /*23b00*/  ISETP.GT.AND P3, PT, R12, 0x7, PT ;  /* 0x000000070c00780c */ /* 0x000fe40003f64270 */
[----:B------:R-:W-:Y:S02]  /*23b10*/  PRMT R87, RZ, 0x7610, R87 ;  /* 0x00007610ff577816 */ /* 0x000fe40000000057 */
[----:B------:R-:W-:-:S07]  /*23b20*/  PRMT R33, RZ, 0x7610, R33 ;  /* 0x00007610ff217816 */ /* 0x000fce0000000021 */
[----:B-1----:R-:W-:Y:S01]  /*23b30*/  @P4 IMAD.MOV.U32 R10, RZ, RZ, R65 ;  /* 0x000000ffff0a4224 */ /* 0x002fe200078e0041 */
[----:B---3--:R-:W-:-:S05]  /*23b40*/  IADD3 R93, P2, PT, R7, R93, RZ ;  /* 0x0000005d075d7210 */ /* 0x008fca0007f5e0ff */
[C---:B------:R-:W-:Y:S01]  /*23b50*/  IMAD.X R37, R24.reuse, 0x1, R37, P2 ;  /* 0x0000000118257824 */ /* 0x040fe200010e0625 */
[----:B------:R-:W-:Y:S01]  /*23b60*/  STL [R1+0x138], R93 ;  /* 0x0001385d01007387 */ /* 0x000fe20000100800 */
[----:B--2---:R-:W-:-:S05]  /*23b70*/  IMAD.X R11, R24, 0x1, R11, P5 ;  /* 0x00000001180b7824 */ /* 0x004fca00028e060b */
[----:B------:R0:W-:Y:S04]  /*23b80*/  STL [R1+0x12c], R11 ;  /* 0x00012c0b01007387 */ /* 0x0001e80000100800 */
[----:B------:R0:W2:Y:S04]  /*23b90*/  @P4 LDG.E.U8 R87, desc[UR22][R10.64] ;  /* 0x000000160a574981 */ /* 0x0000a8000c1e1100 */
[----:B------:R-:W3:Y:S01]  /*23ba0*/  LDL.LU R65, [R1+0x150] ;  /* 0x0001500001417983 */ /* 0x000ee20000300800 */
[----:B0-----:R-:W-:Y:S02]  /*23bb0*/  IMAD.MOV.U32 R11, RZ, RZ, R37 ;  /* 0x000000ffff0b7224 */ /* 0x001fe400078e0025 */
[----:B------:R-:W-:-:S05]  /*23bc0*/  @P3 IMAD.MOV.U32 R10, RZ, RZ, R93 ;  /* 0x000000ffff0a3224 */ /* 0x000fca00078e005d */
[----:B------:R0:W2:Y:S01]  /*23bd0*/  @P3 LDG.E.U8 R33, desc[UR22][R10.64] ;  /* 0x000000160a213981 */ /* 0x0000a2000c1e1100 */
[C---:B------:R-:W-:Y:S02]  /*23be0*/  ISETP.GT.AND P2, PT, R12.reuse, 0x8, PT ;  /* 0x000000080c00780c */ /* 0x040fe40003f44270 */
[C---:B----4-:R-:W-:Y:S02]  /*23bf0*/  IADD3 R4, P5, PT, R7.reuse, R4, RZ ;  /* 0x0000000407047210 */ /* 0x050fe40007fbe0ff */
[----:B------:R-:W-:Y:S01]  /*23c00*/  ISETP.GT.AND P4, PT, R12, 0x9, PT ;  /* 0x000000090c00780c */ /* 0x000fe20003f84270 */
[----:B------:R1:W-:Y:S01]  /*23c10*/  STL [R1+0x134], R37 ;  /* 0x0001342501007387 */ /* 0x0003e20000100800 */
[----:B------:R-:W-:Y:S01]  /*23c20*/  IADD3 R5, P3, PT, R7, R5, RZ ;  /* 0x0000000507057210 */ /* 0x000fe20007f7e0ff */
[----:B------:R-:W-:Y:S01]  /*23c30*/  IMAD.X R20, R24, 0x1, R20, P5 ;  /* 0x0000000118147824 */ /* 0x000fe200028e0614 */
[----:B------:R-:W-:-:S03]  /*23c40*/  PRMT R59, RZ, 0x7610, R59 ;  /* 0x00007610ff3b7816 */ /* 0x000fc6000000003b */
[----:B------:R-:W-:Y:S02]  /*23c50*/  IMAD.X R18, R24, 0x1, R18, P3 ;  /* 0x0000000118127824 */ /* 0x000fe400018e0612 */
[----:B0-----:R-:W-:Y:S01]  /*23c60*/  @P2 IMAD.MOV.U32 R10, RZ, RZ, R4 ;  /* 0x000000ffff0a2224 */ /* 0x001fe200078e0004 */
[----:B-1----:R-:W4:Y:S01]  /*23c70*/  LDL.LU R37, [R1+0xe8c] ;  /* 0x000e8c0001257983 */ /* 0x002f220000300800 */
[----:B------:R-:W-:-:S03]  /*23c80*/  @P2 IMAD.MOV.U32 R11, RZ, RZ, R20 ;  /* 0x000000ffff0b2224 */ /* 0x000fc600078e0014 */
[----:B------:R-:W-:Y:S04]  /*23c90*/  STL [R1+0x140], R4 ;  /* 0x0001400401007387 */ /* 0x000fe80000100800 */
[----:B------:R-:W4:Y:S01]  /*23ca0*/  LDL.LU R93, [R1+0x154] ;  /* 0x00015400015d7983 */ /* 0x000f220000300800 */
[----:B------:R-:W-:-:S03]  /*23cb0*/  PRMT R51, RZ, 0x7610, R51 ;  /* 0x00007610ff337816 */ /* 0x000fc60000000033 */
[----:B------:R0:W4:Y:S02]  /*23cc0*/  @P2 LDG.E.U8 R59, desc[UR22][R10.64] ;  /* 0x000000160a3b2981 */ /* 0x000124000c1e1100 */
[----:B0-----:R-:W-:Y:S02]  /*23cd0*/  @P4 IMAD.MOV.U32 R10, RZ, RZ, R5 ;  /* 0x000000ffff0a4224 */ /* 0x001fe400078e0005 */
[----:B------:R-:W-:-:S05]  /*23ce0*/  @P4 IMAD.MOV.U32 R11, RZ, RZ, R18 ;  /* 0x000000ffff0b4224 */ /* 0x000fca00078e0012 */
[----:B------:R0:W4:Y:S01]  /*23cf0*/  @P4 LDG.E.U8 R51, desc[UR22][R10.64] ;  /* 0x000000160a334981 */ /* 0x000122000c1e1100 */
[----:B---3--:R-:W-:-:S03]  /*23d00*/  IADD3 R65, P5, PT, R7, R65, RZ ;  /* 0x0000004107417210 */ /* 0x008fc60007fbe0ff */
[----:B--2---:R1:W-:Y:S04]  /*23d10*/  STL [R1+0xf0], R33 ;  /* 0x0000f02101007387 */ /* 0x0043e80000100800 */
[----:B-1----:R-:W2:Y:S04]  /*23d20*/  LDL.LU R33, [R1+0x158] ;  /* 0x0001580001217983 */ /* 0x002ea80000300800 */
[----:B------:R-:W-:Y:S04]  /*23d30*/  STL [R1+0x148], R5 ;  /* 0x0001480501007387 */ /* 0x000fe80000100800 */
[----:B------:R1:W-:Y:S04]  /*23d40*/  STL [R1+0x13c], R20 ;  /* 0x00013c1401007387 */ /* 0x0003e80000100800 */
[----:B------:R-:W3:Y:S04]  /*23d50*/  LDL.LU R4, [R1+0x160] ;  /* 0x0001600001047983 */ /* 0x000ee80000300800 */
[----:B------:R0:W-:Y:S04]  /*23d60*/  STL [R1+0x144], R18 ;  /* 0x0001441201007387 */ /* 0x0001e80000100800 */
[----:B-1----:R-:W3:Y:S04]  /*23d70*/  LDL.LU R20, [R1+0x15c] ;  /* 0x00015c0001147983 */ /* 0x002ee80000300800 */
[----:B------:R1:W-:Y:S04]  /*23d80*/  STL [R1+0x150], R65 ;  /* 0x0001504101007387 */ /* 0x0003e80000100800 */
[----:B0-----:R-:W3:Y:S04]  /*23d90*/  LDL.LU R18, [R1+0x164] ;  /* 0x0001640001127983 */ /* 0x001ee80000300800 */
[----:B------:R-:W3:Y:S04]  /*23da0*/  LDL.LU R5, [R1+0x168] ;  /* 0x0001680001057983 */ /* 0x000ee80000300800 */
[----:B------:R-:W3:Y:S01]  /*23db0*/  LDL.LU R11, [R1+0x14c] ;  /* 0x00014c00010b7983 */ /* 0x000ee20000300800 */
[----:B------:R-:W-:-:S13]  /*23dc0*/  ISETP.GT.AND P3, PT, R12, 0xa, PT ;  /* 0x0000000a0c00780c */ /* 0x000fda0003f64270 */
[----:B------:R-:W-:Y:S01]  /*23dd0*/  @P3 IMAD.MOV.U32 R10, RZ, RZ, R65 ;  /* 0x000000ffff0a3224 */ /* 0x000fe200078e0041 */
[----:B--2---:R-:W-:-:S05]  /*23de0*/  IADD3 R33, P4, PT, R7, R33, RZ ;  /* 0x0000002107217210 */ /* 0x004fca0007f9e0ff */
[----:B------:R-:W-:Y:S01]  /*23df0*/  STL [R1+0x158], R33 ;  /* 0x0001582101007387 */ /* 0x000fe20000100800 */
[----:B---3--:R-:W-:-:S05]  /*23e00*/  IMAD.X R11, R24, 0x1, R11, P5 ;  /* 0x00000001180b7824 */ /* 0x008fca00028e060b */
[----:B------:R0:W-:Y:S04]  /*23e10*/  STL [R1+0x14c], R11 ;  /* 0x00014c0b01007387 */ /* 0x0001e80000100800 */
[----:B-1----:R-:W2:Y:S01]  /*23e20*/  LDL.LU R65, [R1+0x170] ;  /* 0x0001700001417983 */ /* 0x002ea20000300800 */
[----:B------:R-:W-:Y:S02]  /*23e30*/  ISETP.GT.AND P2, PT, R12, 0xb, PT ;  /* 0x0000000b0c00780c */ /* 0x000fe40003f44270 */
[----:B------:R-:W-:Y:S01]  /*23e40*/  PRMT R43, RZ, 0x7610, R43 ;  /* 0x00007610ff2b7816 */ /* 0x000fe2000000002b */
[----:B----4-:R-:W-:Y:S01]  /*23e50*/  IMAD.X R93, R24, 0x1, R93, P4 ;  /* 0x00000001185d7824 */ /* 0x010fe200020e065d */
[----:B------:R-:W-:Y:S02]  /*23e60*/  ISETP.GT.AND P4, PT, R12, 0xc, PT ;  /* 0x0000000c0c00780c */ /* 0x000fe40003f84270 */
[----:B------:R-:W-:-:S02]  /*23e70*/  PRMT R23, RZ, 0x7610, R23 ;  /* 0x00007610ff177816 */ /* 0x000fc40000000017 */
[----:B------:R1:W3:Y:S01]  /*23e80*/  @P3 LDG.E.U8 R43, desc[UR22][R10.64] ;  /* 0x000000160a2b3981 */ /* 0x0002e2000c1e1100 */
[----:B------:R-:W-:Y:S02]  /*23e90*/  IADD3 R4, P5, PT, R7, R4, RZ ;  /* 0x0000000407047210 */ /* 0x000fe40007fbe0ff */
[----:B------:R-:W-:Y:S02]  /*23ea0*/  ISETP.GT.AND P3, PT, R12, 0xd, PT ;  /* 0x0000000d0c00780c */ /* 0x000fe40003f64270 */
        /* <DEDUP_REMOVED lines=103> */
[----:B------:R1:W4:Y:S04]  /*24520*/  @P2 LDG.E.U8 R34, desc[UR22][R10.64] ;  /* 0x000000160a222981 */ /* 0x000328000c1e1100 */
[----:B------:R1:W-:Y:S04]  /*24530*/  STL [R1+0x9a4], R20 ;  /* 0x0009a41401007387 */ /* 0x0003e80000100800 */
[----:B0-----:R-:W4:Y:S01]  /*24540*/  LDL.LU R4, [R1+0x9c8] ;  /* 0x0009c80001047983 */ /* 0x001f220000300800 */
[----:B-1----:R-:W-:-:S02]  /*24550*/  @P4 IMAD.MOV.U32 R10, RZ, RZ, R5 ;  /* 0x000000ffff0a4224 */ /* 0x002fc400078e0005 */
[----:B------:R-:W-:Y:S01]  /*24560*/  @P4 IMAD.MOV.U32 R11, RZ, RZ, R18 ;  /* 0x000000ffff0b4224 */ /* 0x000fe200078e0012 */
[----:B------:R0:W-:Y:S04]  /*24570*/  STL [R1+0x9ac], R18 ;  /* 0x0009ac1201007387 */ /* 0x0001e80000100800 */
[----:B------:R-:W4:Y:S04]  /*24580*/  LDL.LU R20, [R1+0x9c4] ;  /* 0x0009c40001147983 */ /* 0x000f280000300800 */
[----:B------:R1:W4:Y:S01]  /*24590*/  @P4 LDG.E.U8 R75, desc[UR22][R10.64] ;  /* 0x000000160a4b4981 */ /* 0x000322000c1e1100 */
[----:B--2---:R-:W-:-:S05]  /*245a0*/  IADD3 R65, P5, PT, R7, R65, RZ ;  /* 0x0000004107417210 */ /* 0x004fca0007fbe0ff */
[----:B------:R2:W-:Y:S01]  /*245b0*/  STL [R1+0x9b8], R65 ;  /* 0x0009b84101007387 */ /* 0x0005e20000100800 */
[----:B-1----:R-:W-:-:S03]  /*245c0*/  IMAD.MOV.U32 R11, RZ, RZ, R65 ;  /* 0x000000ffff0b7224 */ /* 0x002fc600078e0041 */
[----:B0-----:R-:W4:Y:S04]  /*245d0*/  LDL.LU R18, [R1+0x9cc] ;  /* 0x0009cc0001127983 */ /* 0x001f280000300800 */
[----:B------:R-:W4:Y:S04]  /*245e0*/  LDL.LU R5, [R1+0x9d0] ;  /* 0x0009d00001057983 */ /* 0x000f280000300800 */
[----:B--2---:R-:W2:Y:S04]  /*245f0*/  LDL.LU R65, [R1+0xe84] ;  /* 0x000e840001417983 */ /* 0x004ea80000300800 */
[----:B------:R-:W2:Y:S01]  /*24600*/  LDL.LU R10, [R1+0x9b4] ;  /* 0x0009b400010a7983 */ /* 0x000ea20000300800 */
[----:B------:R-:W-:-:S02]  /*24610*/  ISETP.GT.AND P3, PT, R12, 0x16, PT ;  /* 0x000000160c00780c */ /* 0x000fc40003f64270 */
[----:B------:R-:W-:Y:S02]  /*24620*/  PRMT R73, RZ, 0x7610, R73 ;  /* 0x00007610ff497816 */ /* 0x000fe40000000049 */
[----:B---3--:R-:W-:-:S05]  /*24630*/  IADD3 R93, P4, PT, R7, R93, RZ ;  /* 0x0000005d075d7210 */ /* 0x008fca0007f9e0ff */
[----:B------:R-:W-:Y:S01]  /*24640*/  STL [R1+0x9c0], R93 ;  /* 0x0009c05d01007387 */ /* 0x000fe20000100800 */
[----:B--2---:R-:W-:-:S05]  /*24650*/  IMAD.X R10, R24, 0x1, R10, P5 ;  /* 0x00000001180a7824 */ /* 0x004fca00028e060a */
[-C--:B------:R-:W-:Y:S01]  /*24660*/  @P3 LOP3.LUT R11, R11, R10.reuse, RZ, 0x3c, !PT ;  /* 0x0000000a0b0b3212 */ /* 0x080fe200078e3cff */
[----:B------:R0:W-:Y:S03]  /*24670*/  STL [R1+0x9b4], R10 ;  /* 0x0009b40a01007387 */ /* 0x0001e60000100800 */
[----:B0-----:R-:W-:-:S04]  /*24680*/  @P3 LOP3.LUT R10, R11, R10, RZ, 0x3c, !PT ;  /* 0x0000000a0b0a3212 */ /* 0x001fc800078e3cff */
[----:B------:R-:W-:-:S05]  /*24690*/  @P3 LOP3.LUT R11, R11, R10, RZ, 0x3c, !PT ;  /* 0x0000000a0b0b3212 */ /* 0x000fca00078e3cff */
[----:B------:R0:W2:Y:S01]  /*246a0*/  @P3 LDG.E.U8 R73, desc[UR22][R10.64] ;  /* 0x000000160a493981 */ /* 0x0000a2000c1e1100 */
[----:B------:R-:W-:Y:S01]  /*246b0*/  ISETP.GT.AND P2, PT, R12, 0x17, PT ;  /* 0x000000170c00780c */ /* 0x000fe20003f44270 */
[----:B------:R-:W-:Y:S01]  /*246c0*/  IMAD.X R85, R24, 0x1, R85, P4 ;  /* 0x0000000118557824 */ /* 0x000fe200020e0655 */
[----:B------:R-:W-:-:S03]  /*246d0*/  PRMT R3, RZ, 0x7610, R3 ;  /* 0x00007610ff037816 */ /* 0x000fc60000000003 */
[----:B0-----:R-:W-:-:S08]  /*246e0*/  IMAD.MOV.U32 R11, RZ, RZ, R85 ;  /* 0x000000ffff0b7224 */ /* 0x001fd000078e0055 */
[----:B------:R-:W-:-:S05]  /*246f0*/  @P2 IMAD.MOV.U32 R10, RZ, RZ, R93 ;  /* 0x000000ffff0a2224 */ /* 0x000fca00078e005d */
[----:B------:R0:W3:Y:S04]  /*24700*/  @P2 LDG.E.U8 R3, desc[UR22][R10.64] ;  /* 0x000000160a032981 */ /* 0x0000e8000c1e1100 */
[----:B--2---:R1:W-:Y:S04]  /*24710*/  STL [R1+0xc4], R73 ;  /* 0x0000c44901007387 */ /* 0x0043e80000100800 */
[----:B-1----:R-:W2:Y:S04]  /*24720*/  LDL.LU R73, [R1+0xe80] ;  /* 0x000e800001497983 */ /* 0x002ea80000300800 */
[----:B------:R1:W-:Y:S04]  /*24730*/  STL [R1+0x9bc], R85 ;  /* 0x0009bc5501007387 */ /* 0x0003e80000100800 */
[----:B-1----:R-:W2:Y:S01]  /*24740*/  LDL.LU R85, [R1+0x9d8] ;  /* 0x0009d80001557983 */ /* 0x002ea20000300800 */
[----:B------:R-:W-:-:S02]  /*24750*/  ISETP.GT.AND P4, PT, R12, 0x18, PT ;  /* 0x000000180c00780c */ /* 0x000fc40003f84270 */
[C---:B----4-:R-:W-:Y:S02]  /*24760*/  IADD3 R4, P5, PT, R7.reuse, R4, RZ ;  /* 0x0000000407047210 */ /* 0x050fe40007fbe0ff */
[----:B------:R-:W-:Y:S02]  /*24770*/  ISETP.GT.AND P3, PT, R12, 0x19, PT ;  /* 0x000000190c00780c */ /* 0x000fe40003f64270 */
[----:B------:R-:W-:Y:S01]  /*24780*/  IADD3 R5, P2, PT, R7, R5, RZ ;  /* 0x0000000507057210 */ /* 0x000fe20007f5e0ff */
[C---:B------:R-:W-:Y:S01]  /*24790*/  IMAD.X R20, R24.reuse, 0x1, R20, P5 ;  /* 0x0000000118147824 */ /* 0x040fe200028e0614 */
[----:B------:R-:W-:Y:S01]  /*247a0*/  PRMT R57, RZ, 0x7610, R57 ;  /* 0x00007610ff397816 */ /* 0x000fe20000000039 */
[----:B------:R-:W-:Y:S02]  /*247b0*/  STL [R1+0x9c8], R4 ;  /* 0x0009c80401007387 */ /* 0x000fe40000100800 */
[----:B------:R-:W-:Y:S02]  /*247c0*/  IMAD.X R18, R24, 0x1, R18, P2 ;  /* 0x0000000118127824 */ /* 0x000fe400010e0612 */
[----:B0-----:R-:W-:Y:S01]  /*247d0*/  @P4 IMAD.MOV.U32 R10, RZ, RZ, R4 ;  /* 0x000000ffff0a4224 */ /* 0x001fe200078e0004 */
[----:B------:R-:W4:Y:S01]  /*247e0*/  LDL.LU R93, [R1+0x9dc] ;  /* 0x0009dc00015d7983 */ /* 0x000f220000300800 */
[----:B------:R-:W-:-:S03]  /*247f0*/  @P4 IMAD.MOV.U32 R11, RZ, RZ, R20 ;  /* 0x000000ffff0b4224 */ /* 0x000fc600078e0014 */
[----:B---3--:R0:W-:Y:S01]  /*24800*/  STL [R1+0xf8], R3 ;  /* 0x0000f80301007387 */ /* 0x0081e20000100800 */
[----:B------:R-:W-:-:S03]  /*24810*/  PRMT R49, RZ, 0x7610, R49 ;  /* 0x00007610ff317816 */ /* 0x000fc60000000031 */
[----:B------:R1:W3:Y:S04]  /*24820*/  @P4 LDG.E.U8 R57, desc[UR22][R10.64] ;  /* 0x000000160a394981 */ /* 0x0002e8000c1e1100 */
[----:B0-----:R-:W3:Y:S04]  /*24830*/  LDL.LU R3, [R1+0x9e0] ;  /* 0x0009e00001037983 */ /* 0x001ee80000300800 */
[----:B------:R-:W-:Y:S01]  /*24840*/  STL [R1+0x9d0], R5 ;  /* 0x0009d00501007387 */ /* 0x000fe20000100800 */
[----:B-1----:R-:W-:Y:S02]  /*24850*/  @P3 IMAD.MOV.U32 R10, RZ, RZ, R5 ;  /* 0x000000ffff0a3224 */ /* 0x002fe400078e0005 */
[----:B------:R-:W-:Y:S01]  /*24860*/  @P3 IMAD.MOV.U32 R11, RZ, RZ, R18 ;  /* 0x000000ffff0b3224 */ /* 0x000fe200078e0012 */
[----:B------:R0:W-:Y:S04]  /*24870*/  STL [R1+0x9c4], R20 ;  /* 0x0009c41401007387 */ /* 0x0001e80000100800 */
[----:B------:R-:W4:Y:S04]  /*24880*/  LDL.LU R4, [R1+0x9e8] ;  /* 0x0009e80001047983 */ /* 0x000f280000300800 */
[----:B------:R1:W-:Y:S04]  /*24890*/  STL [R1+0x9cc], R18 ;  /* 0x0009cc1201007387 */ /* 0x0003e80000100800 */
[----:B0-----:R-:W4:Y:S04]  /*248a0*/  LDL.LU R20, [R1+0x9e4] ;  /* 0x0009e40001147983 */ /* 0x001f280000300800 */
[----:B------:R0:W4:Y:S01]  /*248b0*/  @P3 LDG.E.U8 R49, desc[UR22][R10.64] ;  /* 0x000000160a313981 */ /* 0x000122000c1e1100 */
[----:B--2---:R-:W-:-:S05]  /*248c0*/  IADD3 R85, P5, PT, R7, R85, RZ ;  /* 0x0000005507557210 */ /* 0x004fca0007fbe0ff */
[----:B------:R2:W-:Y:S04]  /*248d0*/  STL [R1+0x9d8], R85 ;  /* 0x0009d85501007387 */ /* 0x0005e80000100800 */
[----:B-1----:R-:W2:Y:S04]  /*248e0*/  LDL.LU R18, [R1+0x9ec] ;  /* 0x0009ec0001127983 */ /* 0x002ea80000300800 */
[----:B------:R-:W2:Y:S04]  /*248f0*/  LDL.LU R5, [R1+0x9f0] ;  /* 0x0009f00001057983 */ /* 0x000ea80000300800 */
[----:B------:R-:W2:Y:S01]  /*24900*/  LDL.LU R11, [R1+0x9d4] ;  /* 0x0009d400010b7983 */ /* 0x000ea20000300800 */
[----:B------:R-:W-:-:S02]  /*24910*/  ISETP.GT.AND P2, PT, R12, 0x1a, PT ;  /* 0x0000001a0c00780c */ /* 0x000fc40003f44270 */
[----:B---3--:R-:W-:-:S11]  /*24920*/  IADD3 R3, P3, PT, R7, R3, RZ ;  /* 0x0000000307037210 */ /* 0x008fd60007f7e0ff */
[----:B0-----:R-:W-:Y:S01]  /*24930*/  @P2 IMAD.MOV.U32 R10, RZ, RZ, R85 ;  /* 0x000000ffff0a2224 */ /* 0x001fe200078e0055 */
[----:B------:R-:W-:Y:S01]  /*24940*/  STL [R1+0x9e0], R3 ;  /* 0x0009e00301007387 */ /* 0x000fe20000100800 */
[----:B------:R-:W-:Y:S01]  /*24950*/  ISETP.GT.AND P4, PT, R12, 0x1b, PT ;  /* 0x0000001b0c00780c */ /* 0x000fe20003f84270 */
[----:B--2---:R-:W-:-:S05]  /*24960*/  IMAD.X R11, R24, 0x1, R11, P5 ;  /* 0x00000001180b7824 */ /* 0x004fca00028e060b */
[----:B------:R0:W-:Y:S04]  /*24970*/  STL [R1+0x9d4], R11 ;  /* 0x0009d40b01007387 */ /* 0x0001e80000100800 */
[----:B------:R-:W2:Y:S01]  /*24980*/  LDL.LU R85, [R1+0x9f8] ;  /* 0x0009f80001557983 */ /* 0x000ea20000300800 */
[----:B------:R-:W-:Y:S01]  /*24990*/  PRMT R41, RZ, 0x7610, R41 ;  /* 0x00007610ff297816 */ /* 0x000fe20000000029 */
[----:B----4-:R-:W-:Y:S01]  /*249a0*/  IMAD.X R93, R24, 0x1, R93, P3 ;  /* 0x00000001185d7824 */ /* 0x010fe200018e065d */
[----:B------:R-:W-:Y:S02]  /*249b0*/  ISETP.GT.AND P3, PT, R12, 0x1c, PT ;  /* 0x0000001c0c00780c */ /* 0x000fe40003f64270 */
[----:B------:R-:W-:Y:S02]  /*249c0*/  PRMT R29, RZ, 0x7610, R29 ;  /* 0x00007610ff1d7816 */ /* 0x000fe4000000001d */
        /* <DEDUP_REMOVED lines=197> */
[----:B0-----:R-:W-:Y:S02]  /*25620*/  @P2 IMAD.MOV.U32 R10, RZ, RZ, R4 ;  /* 0x000000ffff0a2224 */ /* 0x001fe400078e0004 */
[----:B------:R-:W-:Y:S01]  /*25630*/  @P2 IMAD.MOV.U32 R11, RZ, RZ, R20 ;  /* 0x000000ffff0b2224 */ /* 0x000fe200078e0014 */
[----:B-1----:R-:W3:Y:S01]  /*25640*/  LDL.LU R93, [R1+0xa7c] ;  /* 0x000a7c00015d7983 */ /* 0x002ee20000300800 */
[----:B------:R-:W-:-:S03]  /*25650*/  PRMT R83, RZ, 0x7610, R83 ;  /* 0x00007610ff537816 */ /* 0x000fc60000000053 */
[----:B------:R0:W-:Y:S04]  /*25660*/  STL [R1+0xa68], R4 ;  /* 0x000a680401007387 */ /* 0x0001e80000100800 */
[----:B------:R-:W3:Y:S04]  /*25670*/  LDL.LU R25, [R1+0xa80] ;  /* 0x000a800001197983 */ /* 0x000ee80000300800 */
        /* <DEDUP_REMOVED lines=17> */
[----:B------:R-:W-:Y:S02]  /*25790*/  ISETP.GT.AND P2, PT, R12, 0x2f, PT ;  /* 0x0000002f0c00780c */ /* 0x000fe40003f44270 */
[----:B------:R-:W-:Y:S02]  /*257a0*/  PRMT R22, RZ, 0x7610, R22 ;  /* 0x00007610ff167816 */ /* 0x000fe40000000016 */
[----:B---3--:R-:W-:-:S05]  /*257b0*/  IADD3 R25, P4, PT, R7, R25, RZ ;  /* 0x0000001907197210 */ /* 0x008fca0007f9e0ff */
[----:B------:R-:W-:Y:S01]  /*257c0*/  STL [R1+0xa80], R25 ;  /* 0x000a801901007387 */ /* 0x000fe20000100800 */
[C---:B------:R-:W-:Y:S01]  /*257d0*/  IMAD.X R93, R24.reuse, 0x1, R93, P4 ;  /* 0x00000001185d7824 */ /* 0x040fe200020e065d */
[----:B------:R-:W-:Y:S01]  /*257e0*/  PRMT R9, RZ, 0x7610, R9 ;  /* 0x00007610ff097816 */ /* 0x000fe20000000009 */
[----:B--2---:R-:W-:-:S05]  /*257f0*/  IMAD.X R10, R24, 0x1, R10, P5 ;  /* 0x00000001180a7824 */ /* 0x004fca00028e060a */
[-C--:B------:R-:W-:Y:S01]  /*25800*/  @P3 LOP3.LUT R11, R11, R10.reuse, RZ, 0x3c, !PT ;  /* 0x0000000a0b0b3212 */ /* 0x080fe200078e3cff */
[----:B------:R0:W-:Y:S03]  /*25810*/  STL [R1+0xa74], R10 ;  /* 0x000a740a01007387 */ /* 0x0001e60000100800 */
[----:B0-----:R-:W-:-:S04]  /*25820*/  @P3 LOP3.LUT R10, R11, R10, RZ, 0x3c, !PT ;  /* 0x0000000a0b0a3212 */ /* 0x001fc800078e3cff */
[----:B------:R-:W-:-:S05]  /*25830*/  @P3 LOP3.LUT R11, R11, R10, RZ, 0x3c, !PT ;  /* 0x0000000a0b0b3212 */ /* 0x000fca00078e3cff */
[----:B------:R0:W2:Y:S02]  /*25840*/  @P3 LDG.E.U8 R22, desc[UR22][R10.64] ;  /* 0x000000160a163981 */ /* 0x0000a4000c1e1100 */
[----:B0-----:R-:W-:Y:S02]  /*25850*/  @P2 IMAD.MOV.U32 R10, RZ, RZ, R25 ;  /* 0x000000ffff0a2224 */ /* 0x001fe400078e0019 */
[----:B------:R-:W-:-:S05]  /*25860*/  @P2 IMAD.MOV.U32 R11, RZ, RZ, R93 ;  /* 0x000000ffff0b2224 */ /* 0x000fca00078e005d */
[----:B------:R0:W3:Y:S01]  /*25870*/  @P2 LDG.E.U8 R9, desc[UR22][R10.64] ;  /* 0x000000160a092981 */ /* 0x0000e2000c1e1100 */
[----:B----4-:R-:W-:-:S03]  /*25880*/  IADD3 R4, P5, PT, R7, R4, RZ ;  /* 0x0000000407047210 */ /* 0x010fc60007fbe0ff */
[----:B------:R-:W-:Y:S01]  /*25890*/  STL [R1+0xa7c], R93 ;  /* 0x000a7c5d01007387 */ /* 0x000fe20000100800 */
[----:B------:R-:W-:Y:S01]  /*258a0*/  ISETP.GT.AND P4, PT, R12, 0x30, PT ;  /* 0x000000300c00780c */ /* 0x000fe20003f84270 */
[----:B------:R-:W-:Y:S01]  /*258b0*/  IMAD.X R20, R24, 0x1, R20, P5 ;  /* 0x0000000118147824 */ /* 0x000fe200028e0614 */
[----:B------:R-:W-:-:S11]  /*258c0*/  IADD3 R5, P2, PT, R7, R5, RZ ;  /* 0x0000000507057210 */ /* 0x000fd60007f5e0ff */
[----:B0-----:R-:W-:Y:S01]  /*258d0*/  @P4 IMAD.MOV.U32 R10, RZ, RZ, R4 ;  /* 0x000000ffff0a4224 */ /* 0x001fe200078e0004 */
[----:B--2---:R0:W-:Y:S04]  /*258e0*/  STL [R1+0xc8], R22 ;  /* 0x0000c81601007387 */ /* 0x0041e80000100800 */
[----:B0-----:R-:W2:Y:S04]  /*258f0*/  LDL.LU R22, [R1+0xa98] ;  /* 0x000a980001167983 */ /* 0x001ea80000300800 */
[----:B------:R-:W-:Y:S04]  /*25900*/  STL [R1+0xa88], R4 ;  /* 0x000a880401007387 */ /* 0x000fe80000100800 */
[----:B------:R-:W4:Y:S04]  /*25910*/  LDL.LU R93, [R1+0xa94] ;  /* 0x000a9400015d7983 */ /* 0x000f280000300800 */
[----:B------:R-:W4:Y:S04]  /*25920*/  LDL.LU R25, [R1+0xa9c] ;  /* 0x000a9c0001197983 */ /* 0x000f280000300800 */
[----:B---3--:R0:W-:Y:S04]  /*25930*/  STL [R1+0xec], R9 ;  /* 0x0000ec0901007387 */ /* 0x0081e80000100800 */
[----:B0-----:R-:W3:Y:S04]  /*25940*/  LDL.LU R9, [R1+0xaa0] ;  /* 0x000aa00001097983 */ /* 0x001ee80000300800 */
[----:B------:R-:W-:Y:S04]  /*25950*/  STL [R1+0xa90], R5 ;  /* 0x000a900501007387 */ /* 0x000fe80000100800 */
[----:B------:R0:W-:Y:S04]  /*25960*/  STL [R1+0xa84], R20 ;  /* 0x000a841401007387 */ /* 0x0001e80000100800 */
[----:B------:R-:W3:Y:S01]  /*25970*/  LDL.LU R4, [R1+0xaa8] ;  /* 0x000aa80001047983 */ /* 0x000ee20000300800 */
[----:B------:R-:W-:Y:S01]  /*25980*/  ISETP.GT.AND P3, PT, R12, 0x31, PT ;  /* 0x000000310c00780c */ /* 0x000fe20003f64270 */
[----:B------:R-:W-:Y:S01]  /*25990*/  @P4 IMAD.MOV.U32 R11, RZ, RZ, R20 ;  /* 0x000000ffff0b4224 */ /* 0x000fe200078e0014 */
[----:B------:R-:W-:Y:S01]  /*259a0*/  PRMT R54, RZ, 0x7610, R54 ;  /* 0x00007610ff367816 */ /* 0x000fe20000000036 */
[----:B------:R-:W-:Y:S01]  /*259b0*/  IMAD.X R18, R24, 0x1, R18, P2 ;  /* 0x0000000118127824 */ /* 0x000fe200010e0612 */
[----:B------:R-:W-:-:S02]  /*259c0*/  PRMT R46, RZ, 0x7610, R46 ;  /* 0x00007610ff2e7816 */ /* 0x000fc4000000002e */
[----:B------:R-:W-:Y:S02]  /*259d0*/  ISETP.GT.AND P2, PT, R12, 0x32, PT ;  /* 0x000000320c00780c */ /* 0x000fe40003f44270 */
[----:B------:R1:W3:Y:S04]  /*259e0*/  @P4 LDG.E.U8 R54, desc[UR22][R10.64] ;  /* 0x000000160a364981 */ /* 0x0002e8000c1e1100 */
[----:B------:R2:W-:Y:S04]  /*259f0*/  STL [R1+0xa8c], R18 ;  /* 0x000a8c1201007387 */ /* 0x0005e80000100800 */
[----:B0-----:R-:W3:Y:S01]  /*25a00*/  LDL.LU R20, [R1+0xaa4] ;  /* 0x000aa40001147983 */ /* 0x001ee20000300800 */
[----:B-1----:R-:W-:-:S02]  /*25a10*/  @P3 IMAD.MOV.U32 R10, RZ, RZ, R5 ;  /* 0x000000ffff0a3224 */ /* 0x002fc400078e0005 */
[----:B------:R-:W-:Y:S01]  /*25a20*/  @P3 IMAD.MOV.U32 R11, RZ, RZ, R18 ;  /* 0x000000ffff0b3224 */ /* 0x000fe200078e0012 */
[----:B------:R-:W-:-:S04]  /*25a30*/  ISETP.GT.AND P4, PT, R12, 0x33, PT ;  /* 0x000000330c00780c */ /* 0x000fc80003f84270 */
[----:B------:R0:W3:Y:S01]  /*25a40*/  @P3 LDG.E.U8 R46, desc[UR22][R10.64] ;  /* 0x000000160a2e3981 */ /* 0x0000e2000c1e1100 */
[----:B------:R-:W-:Y:S02]  /*25a50*/  PRMT R38, RZ, 0x7610, R38 ;  /* 0x00007610ff267816 */ /* 0x000fe40000000026 */
[----:B--2---:R-:W-:-:S05]  /*25a60*/  IADD3 R22, P5, PT, R7, R22, RZ ;  /* 0x0000001607167210 */ /* 0x004fca0007fbe0ff */
[----:B------:R1:W-:Y:S04]  /*25a70*/  STL [R1+0xa98], R22 ;  /* 0x000a981601007387 */ /* 0x0003e80000100800 */
[----:B------:R-:W2:Y:S04]  /*25a80*/  LDL.LU R18, [R1+0xaac] ;  /* 0x000aac0001127983 */ /* 0x000ea80000300800 */
[----:B------:R-:W2:Y:S01]  /*25a90*/  LDL.LU R5, [R1+0xab0] ;  /* 0x000ab00001057983 */ /* 0x000ea20000300800 */
[----:B----4-:R-:W-:Y:S02]  /*25aa0*/  IMAD.X R93, R24, 0x1, R93, P5 ;  /* 0x00000001185d7824 */ /* 0x010fe400028e065d */
[----:B0-----:R-:W-:-:S02]  /*25ab0*/  @P2 IMAD.MOV.U32 R10, RZ, RZ, R22 ;  /* 0x000000ffff0a2224 */ /* 0x001fc400078e0016 */
[----:B------:R-:W-:-:S05]  /*25ac0*/  @P2 IMAD.MOV.U32 R11, RZ, RZ, R93 ;  /* 0x000000ffff0b2224 */ /* 0x000fca00078e005d */
[----:B------:R0:W4:Y:S01]  /*25ad0*/  @P2 LDG.E.U8 R38, desc[UR22][R10.64] ;  /* 0x000000160a262981 */ /* 0x000122000c1e1100 */
[----:B---3--:R-:W-:-:S05]  /*25ae0*/  IADD3 R9, P3, PT, R7, R9, RZ ;  /* 0x0000000907097210 */ /* 0x008fca0007f7e0ff */
[----:B------:R-:W-:Y:S01]  /*25af0*/  IMAD.X R25, R24, 0x1, R25, P3 ;  /* 0x0000000118197824 */ /* 0x000fe200018e0619 */
[----:B------:R-:W-:Y:S04]  /*25b00*/  STL [R1+0xaa0], R9 ;  /* 0x000aa00901007387 */ /* 0x000fe80000100800 */
[----:B------:R3:W-:Y:S01]  /*25b10*/  STL [R1+0xa94], R93 ;  /* 0x000a945d01007387 */ /* 0x0007e20000100800 */
[----:B------:R-:W-:-:S03]  /*25b20*/  IADD3 R4, P5, PT, R7, R4, RZ ;  /* 0x0000000407047210 */ /* 0x000fc60007fbe0ff */
[----:B-1----:R-:W4:Y:S01]  /*25b30*/  LDL.LU R22, [R1+0xab8] ;  /* 0x000ab80001167983 */ /* 0x002f220000300800 */
[----:B0-----:R-:W-:-:S03]  /*25b40*/  @P4 IMAD.MOV.U32 R10, RZ, RZ, R9 ;  /* 0x000000ffff0a4224 */ /* 0x001fc600078e0009 */
[----:B------:R0:W-:Y:S01]  /*25b50*/  STL [R1+0xa9c], R25 ;  /* 0x000a9c1901007387 */ /* 0x0001e20000100800 */
[----:B------:R-:W-:-:S03]  /*25b60*/  @P4 IMAD.MOV.U32 R11, RZ, RZ, R25 ;  /* 0x000000ffff0b4224 */ /* 0x000fc600078e0019 */
[----:B---3--:R-:W3:Y:S04]  /*25b70*/  LDL.LU R93, [R1+0xab4] ;  /* 0x000ab400015d7983 */ /* 0x008ee80000300800 */
[----:B------:R1:W-:Y:S04]  /*25b80*/  STL [R1+0xaa8], R4 ;  /* 0x000aa80401007387 */ /* 0x0003e80000100800 */
[----:B------:R-:W3:Y:S04]  /*25b90*/  LDL.LU R9, [R1+0xabc] ;  /* 0x000abc0001097983 */ /* 0x000ee80000300800 */
[----:B0-----:R-:W3:Y:S01]  /*25ba0*/  LDL.LU R25, [R1+0xac0] ;  /* 0x000ac00001197983 */ /* 0x001ee20000300800 */
[----:B------:R-:W-:-:S02]  /*25bb0*/  ISETP.GT.AND P3, PT, R12, 0x34, PT ;  /* 0x000000340c00780c */ /* 0x000fc40003f64270 */
[----:B------:R-:W-:Y:S02]  /*25bc0*/  PRMT R30, RZ, 0x7610, R30 ;  /* 0x00007610ff1e7816 */ /* 0x000fe4000000001e */
[----:B------:R-:W-:Y:S01]  /*25bd0*/  ISETP.GT.AND P2, PT, R12, 0x35, PT ;  /* 0x000000350c00780c */ /* 0x000fe20003f44270 */
[----:B------:R-:W-:-:S03]  /*25be0*/  IMAD.X R20, R24, 0x1, R20, P5 ;  /* 0x0000000118147824 */ /* 0x000fc600028e0614 */
[----:B------:R0:W3:Y:S01]  /*25bf0*/  @P4 LDG.E.U8 R30, desc[UR22][R10.64] ;  /* 0x000000160a1e4981 */ /* 0x0000e2000c1e1100 */
[----:B------:R-:W-:Y:S02]  /*25c00*/  PRMT R67, RZ, 0x7610, R67 ;  /* 0x00007610ff437816 */ /* 0x000fe40000000043 */
[----:B------:R-:W-:Y:S02]  /*25c10*/  PRMT R81, RZ, 0x7610, R81 ;  /* 0x00007610ff517816 */ /* 0x000fe40000000051 */
[----:B0-----:R-:W-:Y:S02]  /*25c20*/  @P3 IMAD.MOV.U32 R10, RZ, RZ, R4 ;  /* 0x000000ffff0a3224 */ /* 0x001fe400078e0004 */
[----:B------:R-:W-:-:S05]  /*25c30*/  @P3 IMAD.MOV.U32 R11, RZ, RZ, R20 ;  /* 0x000000ffff0b3224 */ /* 0x000fca00078e0014 */
[----:B------:R0:W3:Y:S01]  /*25c40*/  @P3 LDG.E.U8 R67, desc[UR22][R10.64] ;  /* 0x000000160a433981 */ /* 0x0000e2000c1e1100 */
[----:B------:R-:W-:Y:S02]  /*25c50*/  ISETP.GT.AND P3, PT, R12, 0x37, PT ;  /* 0x000000370c00780c */ /* 0x000fe40003f64270 */
[----:B------:R-:W-:Y:S02]  /*25c60*/  PRMT R89, RZ, 0x7610, R89 ;  /* 0x00007610ff597816 */ /* 0x000fe40000000059 */
[----:B------:R-:W-:Y:S02]  /*25c70*/  PRMT R19, RZ, 0x7610, R19 ;  /* 0x00007610ff137816 */ /* 0x000fe40000000013 */
[----:B--2---:R-:W-:-:S05]  /*25c80*/  IADD3 R5, P4, PT, R7, R5, RZ ;  /* 0x0000000507057210 */ /* 0x004fca0007f9e0ff */
[----:B------:R-:W-:Y:S01]  /*25c90*/  IMAD.X R18, R24, 0x1, R18, P4 ;  /* 0x0000000118127824 */ /* 0x000fe200020e0612 */
[----:B------:R-:W-:Y:S01]  /*25ca0*/  ISETP.GT.AND P4, PT, R12, 0x36, PT ;  /* 0x000000360c00780c */ /* 0x000fe20003f84270 */
[----:B0-----:R-:W-:Y:S01]  /*25cb0*/  @P2 IMAD.MOV.U32 R10, RZ, RZ, R5 ;  /* 0x000000ffff0a2224 */ /* 0x001fe200078e0005 */
[----:B------:R-:W-:Y:S01]  /*25cc0*/  STL [R1+0xab0], R5 ;  /* 0x000ab00501007387 */ /* 0x000fe20000100800 */
[----:B------:R-:W-:-:S03]  /*25cd0*/  @P2 IMAD.MOV.U32 R11, RZ, RZ, R18 ;  /* 0x000000ffff0b2224 */ /* 0x000fc600078e0012 */
[----:B------:R-:W-:Y:S04]  /*25ce0*/  STL [R1+0xaa4], R20 ;  /* 0x000aa41401007387 */ /* 0x000fe80000100800 */
[----:B-1----:R-:W2:Y:S04]  /*25cf0*/  LDL.LU R4, [R1+0xac8] ;  /* 0x000ac80001047983 */ /* 0x002ea80000300800 */
[----:B------:R0:W-:Y:S04]  /*25d00*/  STL [R1+0xaac], R18 ;  /* 0x000aac1201007387 */ /* 0x0001e80000100800 */
[----:B------:R1:W2:Y:S01]  /*25d10*/  @P2 LDG.E.U8 R81, desc[UR22][R10.64] ;  /* 0x000000160a512981 */ /* 0x0002a2000c1e1100 */
[----:B----4-:R-:W-:-:S03]  /*25d20*/  IADD3 R22, P5, PT, R7, R22, RZ ;  /* 0x0000001607167210 */ /* 0x010fc60007fbe0ff */
[----:B0-----:R-:W4:Y:S04]  /*25d30*/  LDL.LU R18, [R1+0xac4] ;  /* 0x000ac40001127983 */ /* 0x001f280000300800 */
[----:B------:R-:W-:Y:S01]  /*25d40*/  STL [R1+0xab8], R22 ;  /* 0x000ab81601007387 */ /* 0x000fe20000100800 */
[----:B---3--:R-:W-:-:S03]  /*25d50*/  IMAD.X R93, R24, 0x1, R93, P5 ;  /* 0x00000001185d7824 */ /* 0x008fc600028e065d */
[----:B------:R-:W3:Y:S01]  /*25d60*/  LDL.LU R20, [R1+0xacc] ;  /* 0x000acc0001147983 */ /* 0x000ee20000300800 */
[----:B-1----:R-:W-:Y:S02]  /*25d70*/  @P4 IMAD.MOV.U32 R10, RZ, RZ, R22 ;  /* 0x000000ffff0a4224 */ /* 0x002fe400078e0016 */
[----:B------:R-:W-:Y:S01]  /*25d80*/  @P4 IMAD.MOV.U32 R11, RZ, RZ, R93 ;  /* 0x000000ffff0b4224 */ /* 0x000fe200078e005d */
[----:B------:R-:W3:Y:S04]  /*25d90*/  LDL.LU R5, [R1+0xad0] ;  /* 0x000ad00001057983 */ /* 0x000ee80000300800 */
[----:B------:R0:W3:Y:S01]  /*25da0*/  @P4 LDG.E.U8 R89, desc[UR22][R10.64] ;  /* 0x000000160a594981 */ /* 0x0000e2000c1e1100 */
[----:B------:R-:W-:-:S05]  /*25db0*/  IADD3 R25, P2, PT, R7, R25, RZ ;  /* 0x0000001907197210 */ /* 0x000fca0007f5e0ff */
[----:B------:R-:W-:Y:S01]  /*25dc0*/  IMAD.X R9, R24, 0x1, R9, P2 ;  /* 0x0000000118097824 */ /* 0x000fe200010e0609 */
[----:B------:R-:W-:Y:S03]  /*25dd0*/  STL [R1+0xac0], R25 ;  /* 0x000ac01901007387 */ /* 0x000fe60000100800 */
[----:B0-----:R-:W-:Y:S02]  /*25de0*/  IMAD.MOV.U32 R11, RZ, RZ, R9 ;  /* 0x000000ffff0b7224 */ /* 0x001fe400078e0009 */
[----:B------:R-:W-:Y:S01]  /*25df0*/  @P3 IMAD.MOV.U32 R10, RZ, RZ, R25 ;  /* 0x000000ffff0a3224 */ /* 0x000fe200078e0019 */
[----:B------:R0:W-:Y:S04]  /*25e00*/  STL [R1+0xab4], R93 ;  /* 0x000ab45d01007387 */ /* 0x0001e80000100800 */
[----:B------:R1:W3:Y:S04]  /*25e10*/  @P3 LDG.E.U8 R19, desc[UR22][R10.64] ;  /* 0x000000160a133981 */ /* 0x0002e8000c1e1100 */
[----:B0-----:R-:W3:Y:S04]  /*25e20*/  LDL.LU R93, [R1+0xad8] ;  /* 0x000ad800015d7983 */ /* 0x001ee80000300800 */
[----:B------:R0:W-:Y:S04]  /*25e30*/  STL [R1+0xabc], R9 ;  /* 0x000abc0901007387 */ /* 0x0001e80000100800 */
[----:B------:R-:W3:Y:S01]  /*25e40*/  LDL.LU R22, [R1+0xae0] ;  /* 0x000ae00001167983 */ /* 0x000ee20000300800 */
[----:B------:R-:W-:-:S02]  /*25e50*/  ISETP.GT.AND P2, PT, R12, 0x38, PT ;  /* 0x000000380c00780c */ /* 0x000fc40003f44270 */
[----:B------:R-:W-:Y:S02]  /*25e60*/  ISETP.GT.AND P4, PT, R12, 0x39, PT ;  /* 0x000000390c00780c */ /* 0x000fe40003f84270 */
[----:B------:R-:W-:Y:S01]  /*25e70*/  PRMT R53, RZ, 0x7610, R53 ;  /* 0x00007610ff357816 */ /* 0x000fe20000000035 */
[----:B0-----:R-:W3:Y:S01]  /*25e80*/  LDL.LU R9, [R1+0xe68] ;  /* 0x000e680001097983 */ /* 0x001ee20000300800 */
[----:B------:R-:W-:Y:S02]  /*25e90*/  PRMT R45, RZ, 0x7610, R45 ;  /* 0x00007610ff2d7816 */ /* 0x000fe4000000002d */
[----:B--2---:R-:W-:-:S05]  /*25ea0*/  IADD3 R4, P5, PT, R7, R4, RZ ;  /* 0x0000000407047210 */ /* 0x004fca0007fbe0ff */
[----:B------:R-:W-:Y:S01]  /*25eb0*/  STL [R1+0xac8], R4 ;  /* 0x000ac80401007387 */ /* 0x000fe20000100800 */
[----:B-1----:R-:W-:-:S03]  /*25ec0*/  @P2 IMAD.MOV.U32 R10, RZ, RZ, R4 ;  /* 0x000000ffff0a2224 */ /* 0x002fc600078e0004 */
[----:B------:R-:W2:Y:S01]  /*25ed0*/  LDL.LU R25, [R1+0xadc] ;  /* 0x000adc0001197983 */ /* 0x000ea20000300800 */
[----:B----4-:R-:W-:-:S04]  /*25ee0*/  IMAD.X R18, R24, 0x1, R18, P5 ;  /* 0x0000000118127824 */ /* 0x010fc800028e0612 */
[----:B------:R-:W-:-:S05]  /*25ef0*/  @P2 IMAD.MOV.U32 R11, RZ, RZ, R18 ;  /* 0x000000ffff0b2224 */ /* 0x000fca00078e0012 */
[----:B------:R0:W4:Y:S01]  /*25f00*/  @P2 LDG.E.U8 R53, desc[UR22][R10.64] ;  /* 0x000000160a352981 */ /* 0x000122000c1e1100 */
[----:B---3--:R-:W-:-:S05]  /*25f10*/  IADD3 R5, P3, PT, R7, R5, RZ ;  /* 0x0000000507057210 */ /* 0x008fca0007f7e0ff */
[----:B------:R-:W-:Y:S01]  /*25f20*/  IMAD.X R20, R24, 0x1, R20, P3 ;  /* 0x0000000118147824 */ /* 0x000fe200018e0614 */
[----:B------:R-:W-:Y:S04]  /*25f30*/  STL [R1+0xad0], R5 ;  /* 0x000ad00501007387 */ /* 0x000fe80000100800 */
[----:B------:R1:W-:Y:S01]  /*25f40*/  STL [R1+0xac4], R18 ;  /* 0x000ac41201007387 */ /* 0x0003e20000100800 */
[----:B0-----:R-:W-:-:S03]  /*25f50*/  @P4 IMAD.MOV.U32 R10, RZ, RZ, R5 ;  /* 0x000000ffff0a4224 */ /* 0x001fc600078e0005 */
[----:B------:R-:W-:Y:S01]  /*25f60*/  STL [R1+0xacc], R20 ;  /* 0x000acc1401007387 */ /* 0x000fe20000100800 */
[----:B------:R-:W-:-:S03]  /*25f70*/  @P4 IMAD.MOV.U32 R11, RZ, RZ, R20 ;  /* 0x000000ffff0b4224 */ /* 0x000fc600078e0014 */
[----:B-1----:R-:W3:Y:S04]  /*25f80*/  LDL.LU R18, [R1+0xae8] ;  /* 0x000ae80001127983 */ /* 0x002ee80000300800 */
[----:B------:R0:W-:Y:S01]  /*25f90*/  STL [R1+0xe4], R19 ;  /* 0x0000e41301007387 */ /* 0x0001e20000100800 */
[----:B------:R-:W-:-:S03]  /*25fa0*/  IADD3 R93, P6, PT, R7, R93, RZ ;  /* 0x0000005d075d7210 */ /* 0x000fc60007fde0ff */
[----:B------:R1:W3:Y:S04]  /*25fb0*/  @P4 LDG.E.U8 R45, desc[UR22][R10.64] ;  /* 0x000000160a2d4981 */ /* 0x0002e8000c1e1100 */
[----:B0-----:R-:W3:Y:S01]  /*25fc0*/  LDL.LU R19, [R1+0xaf8] ;  /* 0x000af80001137983 */ /* 0x001ee20000300800 */
[----:B------:R-:W-:-:S03]  /*25fd0*/  IADD3 R22, P2, PT, R7, R22, RZ ;  /* 0x0000001607167210 */ /* 0x000fc60007f5e0ff */
[----:B------:R-:W3:Y:S04]  /*25fe0*/  LDL.LU R4, [R1+0x190] ;  /* 0x0001900001047983 */ /* 0x000ee80000300800 */
[----:B------:R-:W3:Y:S04]  /*25ff0*/  LDL.LU R5, [R1+0xaf0] ;  /* 0x000af00001057983 */ /* 0x000ee80000300800 */
[----:B------:R0:W-:Y:S04]  /*26000*/  STL [R1+0xad8], R93 ;  /* 0x000ad85d01007387 */ /* 0x0001e80000100800 */
[----:B------:R-:W3:Y:S04]  /*26010*/  LDL.LU R20, [R1+0x18c] ;  /* 0x00018c0001147983 */ /* 0x000ee80000300800 */
[----:B------:R-:W-:Y:S04]  /*26020*/  STL [R1+0xae0], R22 ;  /* 0x000ae01601007387 */ /* 0x000fe80000100800 */
[----:B------:R-:W3:Y:S01]  /*26030*/  LDL.LU R11, [R1+0xad4] ;  /* 0x000ad400010b7983 */ /* 0x000ee20000300800 */
[----:B------:R-:W-:-:S02]  /*26040*/  ISETP.GT.AND P3, PT, R12, 0x3a, PT ;  /* 0x0000003a0c00780c */ /* 0x000fc40003f64270 */
[----:B------:R-:W-:Y:S02]  /*26050*/  ISETP.GT.AND P5, PT, R12, 0x3b, PT ;  /* 0x0000003b0c00780c */ /* 0x000fe40003fa4270 */
[----:B------:R-:W-:Y:S02]  /*26060*/  PRMT R37, RZ, 0x7610, R37 ;  /* 0x00007610ff257816 */ /* 0x000fe40000000025 */
[----:B------:R-:W-:-:S07]  /*26070*/  PRMT R33, RZ, 0x7610, R33 ;  /* 0x00007610ff217816 */ /* 0x000fce0000000021 */
[----:B-1----:R-:W-:Y:S02]  /*26080*/  @P3 IMAD.MOV.U32 R10, RZ, RZ, R93 ;  /* 0x000000ffff0a3224 */ /* 0x002fe400078e005d */
[C---:B--2---:R-:W-:Y:S02]  /*26090*/  IMAD.X R25, R24.reuse, 0x1, R25, P2 ;  /* 0x0000000118197824 */ /* 0x044fe400010e0619 */
[----:B---3--:R-:W-:-:S05]  /*260a0*/  IMAD.X R11, R24, 0x1, R11, P6 ;  /* 0x00000001180b7824 */ /* 0x008fca00030e060b */
[----:B------:R1:W-:Y:S04]  /*260b0*/  STL [R1+0xad4], R11 ;  /* 0x000ad40b01007387 */ /* 0x0003e80000100800 */
[----:B------:R2:W3:Y:S04]  /*260c0*/  @P3 LDG.E.U8 R37, desc[UR22][R10.64] ;  /* 0x000000160a253981 */ /* 0x0004e8000c1e1100 */
[----:B0-----:R-:W3:Y:S01]  /*260d0*/  LDL.LU R93, [R1+0xe64] ;  /* 0x000e6400015d7983 */ /* 0x001ee20000300800 */
[----:B--2---:R-:W-:Y:S02]  /*260e0*/  @P5 IMAD.MOV.U32 R10, RZ, RZ, R22 ;  /* 0x000000ffff0a5224 */ /* 0x004fe400078e0016 */
[----:B-1----:R-:W-:Y:S01]  /*260f0*/  @P5 IMAD.MOV.U32 R11, RZ, RZ, R25 ;  /* 0x000000ffff0b5224 */ /* 0x002fe200078e0019 */
[----:B------:R0:W-:Y:S04]  /*26100*/  STL [R1+0xadc], R25 ;  /* 0x000adc1901007387 */ /* 0x0001e80000100800 */
[----:B------:R-:W2:Y:S04]  /*26110*/  LDL.LU R22, [R1+0xaec] ;  /* 0x000aec0001167983 */ /* 0x000ea80000300800 */
[----:B------:R1:W2:Y:S04]  /*26120*/  @P5 LDG.E.U8 R33, desc[UR22][R10.64] ;  /* 0x000000160a215981 */ /* 0x0002a8000c1e1100 */
[----:B0-----:R-:W2:Y:S04]  /*26130*/  LDL.LU R25, [R1+0xaf4] ;  /* 0x000af40001197983 */ /* 0x001ea80000300800 */
[----:B------:R-:W2:Y:S01]  /*26140*/  LDL.LU R11, [R1+0xae4] ;  /* 0x000ae400010b7983 */ /* 0x000ea20000300800 */
[----:B------:R-:W-:-:S02]  /*26150*/  ISETP.GT.AND P4, PT, R12, 0x3c, PT ;  /* 0x0000003c0c00780c */ /* 0x000fc40003f84270 */
[C---:B------:R-:W-:Y:S02]  /*26160*/  IADD3 R18, P2, PT, R7.reuse, R18, RZ ;  /* 0x0000001207127210 */ /* 0x040fe40007f5e0ff */
[C---:B------:R-:W-:Y:S02]  /*26170*/  IADD3 R4, P3, PT, R7.reuse, R4, RZ ;  /* 0x0000000407047210 */ /* 0x040fe40007f7e0ff */
[C---:B------:R-:W-:Y:S02]  /*26180*/  IADD3 R19, P5, PT, R7.reuse, R19, RZ ;  /* 0x0000001307137210 */ /* 0x040fe40007fbe0ff */
[----:B------:R-:W-:Y:S01]  /*26190*/  PRMT R65, RZ, 0x7610, R65 ;  /* 0x00007610ff417816 */ /* 0x000fe20000000041 */
[----:B------:R-:W-:Y:S04]  /*261a0*/  STL [R1+0xae8], R18 ;  /* 0x000ae81201007387 */ /* 0x000fe80000100800 */
[----:B-1----:R-:W-:Y:S01]  /*261b0*/  @P4 IMAD.MOV.U32 R10, RZ, RZ, R18 ;  /* 0x000000ffff0a4224 */ /* 0x002fe200078e0012 */
[----:B------:R-:W-:Y:S04]  /*261c0*/  STL [R1+0x190], R4 ;  /* 0x0001900401007387 */ /* 0x000fe80000100800 */
[----:B------:R-:W-:Y:S01]  /*261d0*/  STL [R1+0xaf8], R19 ;  /* 0x000af81301007387 */ /* 0x000fe20000100800 */
[----:B------:R-:W-:Y:S01]  /*261e0*/  IADD3 R5, P6, PT, R7, R5, RZ ;  /* 0x0000000507057210 */ /* 0x000fe20007fde0ff */
[----:B------:R-:W-:Y:S01]  /*261f0*/  IMAD.X R20, R24, 0x1, R20, P3 ;  /* 0x0000000118147824 */ /* 0x000fe200018e0614 */
[----:B------:R-:W-:-:S02]  /*26200*/  ISETP.GT.AND P3, PT, R12, 0x3e, PT ;  /* 0x0000003e0c00780c */ /* 0x000fc40003f64270 */
[----:B------:R-:W-:Y:S02]  /*26210*/  PRMT R73, RZ, 0x7610, R73 ;  /* 0x00007610ff497816 */ /* 0x000fe40000000049 */
[----:B------:R-:W-:Y:S02]  /*26220*/  PRMT R85, RZ, 0x7610, R85 ;  /* 0x00007610ff557816 */ /* 0x000fe40000000055 */
[----:B------:R-:W-:Y:S01]  /*26230*/  PRMT R17, RZ, 0x7610, R17 ;  /* 0x00007610ff117816 */ /* 0x000fe20000000011 */
[----:B--2---:R-:W-:-:S05]  /*26240*/  IMAD.X R11, R24, 0x1, R11, P2 ;  /* 0x00000001180b7824 */ /* 0x004fca00010e060b */
[----:B------:R0:W-:Y:S04]  /*26250*/  STL [R1+0xae4], R11 ;  /* 0x000ae40b01007387 */ /* 0x0001e80000100800 */
[----:B------:R0:W2:Y:S02]  /*26260*/  @P4 LDG.E.U8 R65, desc[UR22][R10.64] ;  /* 0x000000160a414981 */ /* 0x0000a4000c1e1100 */
[----:B0-----:R-:W0:Y:S01]  /*26270*/  S2R R11, SR_TID.X ;  /* 0x00000000000b7919 */ /* 0x001e220000002100 */
[----:B------:R-:W-:Y:S01]  /*26280*/  ISETP.GT.AND P2, PT, R12, 0x3d, PT ;  /* 0x0000003d0c00780c */ /* 0x000fe20003f44270 */
[----:B------:R-:W-:Y:S01]  /*26290*/  IMAD.X R22, R24, 0x1, R22, P6 ;  /* 0x0000000118167824 */ /* 0x000fe200030e0616 */
[----:B------:R-:W-:Y:S01]  /*262a0*/  ISETP.GT.AND P6, PT, R12, 0x3f, PT ;  /* 0x0000003f0c00780c */ /* 0x000fe20003fc4270 */
[----:B------:R-:W-:Y:S01]  /*262b0*/  STL [R1+0x18c], R20 ;  /* 0x00018c1401007387 */ /* 0x000fe20000100800 */
[----:B------:R-:W-:-:S03]  /*262c0*/  IMAD.X R25, R24, 0x1, R25, P5 ;  /* 0x0000000118197824 */ /* 0x000fc600028e0619 */
[----:B------:R-:W-:Y:S04]  /*262d0*/  STL [R1+0xaf0], R5 ;  /* 0x000af00501007387 */ /* 0x000fe80000100800 */
[----:B------:R-:W2:Y:S02]  /*262e0*/  LDL.LU R18, [R1+0x198] ;  /* 0x0001980001127983 */ /* 0x000ea40000300800 */
[----:B------:R-:W-:Y:S02]  /*262f0*/  @P2 IMAD.MOV.U32 R10, RZ, RZ, R5 ;  /* 0x000000ffff0a2224 */ /* 0x000fe400078e0005 */
[----:B------:R-:W-:Y:S04]  /*26300*/  STL [R1+0xaf4], R25 ;  /* 0x000af41901007387 */ /* 0x000fe80000100800 */
[----:B------:R1:W-:Y:S01]  /*26310*/  STL [R1+0xaec], R22 ;  /* 0x000aec1601007387 */ /* 0x0003e20000100800 */
[----:B0-----:R-:W-:-:S04]  /*26320*/  LOP3.LUT R11, R11, 0x3f, RZ, 0xc0, !PT ;  /* 0x0000003f0b0b7812 */ /* 0x001fc800078ec0ff */
[----:B------:R-:W-:Y:S01]  /*26330*/  ISETP.GE.AND P4, PT, R11, R12, PT ;  /* 0x0000000c0b00720c */ /* 0x000fe20003f86270 */
[----:B------:R-:W-:Y:S02]  /*26340*/  @P2 IMAD.MOV.U32 R11, RZ, RZ, R22 ;  /* 0x000000ffff0b2224 */ /* 0x000fe400078e0016 */
[----:B-1----:R-:W4:Y:S04]  /*26350*/  LDL.LU R22, [R1+0x194] ;  /* 0x0001940001167983 */ /* 0x002f280000300800 */
[----:B------:R0:W4:Y:S04]  /*26360*/  @P2 LDG.E.U8 R73, desc[UR22][R10.64] ;  /* 0x000000160a492981 */ /* 0x000128000c1e1100 */
[----:B------:R-:W4:Y:S01]  /*26370*/  LDL.LU R5, [R1+0x1b8] ;  /* 0x0001b80001057983 */ /* 0x000f220000300800 */
[----:B0-----:R-:W-:-:S02]  /*26380*/  @P3 IMAD.MOV.U32 R10, RZ, RZ, R19 ;  /* 0x000000ffff0a3224 */ /* 0x001fc400078e0013 */
[----:B------:R-:W-:Y:S01]  /*26390*/  @P3 IMAD.MOV.U32 R11, RZ, RZ, R25 ;  /* 0x000000ffff0b3224 */ /* 0x000fe200078e0019 */
[----:B------:R-:W-:Y:S04]  /*263a0*/  STL [R1+0xcd8], R7 ;  /* 0x000cd80701007387 */ /* 0x000fe80000100800 */
[----:B------:R-:W-:Y:S04]  /*263b0*/  STL [R1+0xd20], R7 ;  /* 0x000d200701007387 */ /* 0x000fe80000100800 */
[----:B------:R0:W4:Y:S04]  /*263c0*/  @P3 LDG.E.U8 R85, desc[UR22][R10.64] ;  /* 0x000000160a553981 */ /* 0x000128000c1e1100 */
[----:B------:R-:W4:Y:S01]  /*263d0*/  LDL.LU R19, [R1+0x1d8] ;  /* 0x0001d80001137983 */ /* 0x000f220000300800 */
[----:B0-----:R-:W-:-:S03]  /*263e0*/  @P6 IMAD.MOV.U32 R10, RZ, RZ, R4 ;  /* 0x000000ffff0a6224 */ /* 0x001fc600078e0004 */
[----:B------:R-:W4:Y:S01]  /*263f0*/  LDL.LU R4, [R1+0x1b4] ;  /* 0x0001b40001047983 */ /* 0x000f220000300800 */
[----:B------:R-:W-:-:S05]  /*26400*/  @P6 IMAD.MOV.U32 R11, RZ, RZ, R20 ;  /* 0x000000ffff0b6224 */ /* 0x000fca00078e0014 */
[----:B------:R0:W4:Y:S01]  /*26410*/  @P6 LDG.E.U8 R17, desc[UR22][R10.64] ;  /* 0x000000160a116981 */ /* 0x000122000c1e1100 */
[----:B------:R-:W-:Y:S02]  /*26420*/  ISETP.GT.AND P5, PT, R12, RZ, PT ;  /* 0x000000ff0c00720c */ /* 0x000fe40003fa4270 */
[----:B------:R-:W-:Y:S02]  /*26430*/  IADD3 R2, P2, PT, R7, R2, RZ ;  /* 0x0000000207027210 */ /* 0x000fe40007f5e0ff */
[----:B------:R-:W-:-:S03]  /*26440*/  PRMT R60, RZ, 0x7610, R60 ;  /* 0x00007610ff3c7816 */ /* 0x000fc6000000003c */
[----:B------:R-:W-:-:S06]  /*26450*/  IMAD.X R3, R24, 0x1, R3, P2 ;  /* 0x0000000118037824 */ /* 0x000fcc00010e0603 */
[----:B------:R-:W4:Y:S01]  /*26460*/  @P5 LDG.E.U8 R60, desc[UR22][R2.64] ;  /* 0x00000016023c5981 */ /* 0x000f22000c1e1100 */
[----:B---3--:R-:W-:Y:S02]  /*26470*/  PRMT R93, RZ, 0x7610, R93 ;  /* 0x00007610ff5d7816 */ /* 0x008fe4000000005d */
[----:B------:R-:W-:Y:S01]  /*26480*/  PRMT R6, RZ, 0x7610, R6 ;  /* 0x00007610ff067816 */ /* 0x000fe20000000006 */
[----:B------:R-:W-:Y:S01]  /*26490*/  BAR.SYNC.DEFER_BLOCKING 0x0 ;  /* 0x0000000000007b1d */ /* 0x000fe20000010000 */
[----:B--2---:R-:W-:-:S05]  /*264a0*/  IADD3 R18, P3, PT, R8, R18, RZ ;  /* 0x0000001208127210 */ /* 0x004fca0007f7e0ff */
[----:B0-----:R-:W-:Y:S01]  /*264b0*/  @!P4 IMAD.MOV.U32 R10, RZ, RZ, R18 ;  /* 0x000000ffff0ac224 */ /* 0x001fe200078e0012 */
[----:B------:R-:W-:Y:S04]  /*264c0*/  STL [R1+0x198], R18 ;  /* 0x0001981201007387 */ /* 0x000fe80000100800 */
[----:B------:R-:W2:Y:S04]  /*264d0*/  LDL.LU R24, [R1+0x1d4] ;  /* 0x0001d40001187983 */ /* 0x000ea80000300800 */
[----:B------:R-:W3:Y:S01]  /*264e0*/  LDL.LU R20, [R1+0x1f4] ;  /* 0x0001f40001147983 */ /* 0x000ee20000300800 */
[----:B----4-:R-:W-:-:S04]  /*264f0*/  IMAD.X R22, R9, 0x1, R22, P3 ;  /* 0x0000000109167824 */ /* 0x010fc800018e0616 */
[----:B------:R-:W-:Y:S01]  /*26500*/  @!P4 IMAD.MOV.U32 R11, RZ, RZ, R22 ;  /* 0x000000ffff0bc224 */ /* 0x000fe200078e0016 */
[----:B------:R-:W-:-:S04]  /*26510*/  IADD3 R5, P2, PT, R8, R5, RZ ;  /* 0x0000000508057210 */ /* 0x000fc80007f5e0ff */
[----:B------:R0:W4:Y:S02]  /*26520*/  @!P4 LDG.E.U8 R93, desc[UR22][R10.64] ;  /* 0x000000160a5dc981 */ /* 0x000124000c1e1100 */
[----:B0-----:R-:W-:Y:S02]  /*26530*/  IMAD.MOV.U32 R11, RZ, RZ, R5 ;  /* 0x000000ffff0b7224 */ /* 0x001fe400078e0005 */
[----:B------:R-:W-:-:S04]  /*26540*/  IMAD.X R4, R9, 0x1, R4, P2 ;  /* 0x0000000109047824 */ /* 0x000fc800010e0604 */
[----:B------:R-:W-:-:S05]  /*26550*/  IMAD.MOV.U32 R10, RZ, RZ, R4 ;  /* 0x000000ffff0a7224 */ /* 0x000fca00078e0004 */
[-C--:B------:R-:W-:Y:S01]  /*26560*/  @!P4 LOP3.LUT R11, R11, R10.reuse, RZ, 0x3c, !PT ;  /* 0x0000000a0b0bc212 */ /* 0x080fe200078e3cff */
[----:B------:R0:W-:Y:S03]  /*26570*/  STL [R1+0xb0], R17 ;  /* 0x0000b01101007387 */ /* 0x0001e60000100800 */
[----:B------:R-:W-:-:S04]  /*26580*/  @!P4 LOP3.LUT R10, R11, R10, RZ, 0x3c, !PT ;  /* 0x0000000a0b0ac212 */ /* 0x000fc800078e3cff */
[----:B------:R-:W-:Y:S01]  /*26590*/  @!P4 LOP3.LUT R11, R11, R10, RZ, 0x3c, !PT ;  /* 0x0000000a0b0bc212 */ /* 0x000fe200078e3cff */
[----:B0-----:R-:W3:Y:S04]  /*265a0*/  LDL.LU R17, [R1+0x1f8] ;  /* 0x0001f80001117983 */ /* 0x001ee80000300800 */
[----:B------:R0:W4:Y:S01]  /*265b0*/  @!P4 LDG.E.U8 R6, desc[UR22][R10.64] ;  /* 0x000000160a06c981 */ /* 0x000122000c1e1100 */
[----:B------:R-:W-:-:S03]  /*265c0*/  IADD3 R19, P3, PT, R8, R19, RZ ;  /* 0x0000001308137210 */ /* 0x000fc60007f7e0ff */
[----:B------:R-:W-:Y:S04]  /*265d0*/  STL [R1+0x1b8], R5 ;  /* 0x0001b80501007387 */ /* 0x000fe80000100800 */
[----:B------:R1:W-:Y:S01]  /*265e0*/  STL [R1+0x194], R22 ;  /* 0x0001941601007387 */ /* 0x0003e20000100800 */
[----:B0-----:R-:W-:-:S03]  /*265f0*/  IMAD.MOV.U32 R11, RZ, RZ, R19 ;  /* 0x000000ffff0b7224 */ /* 0x001fc600078e0013 */
[----:B------:R-:W-:Y:S04]  /*26600*/  STL [R1+0xce0], R2 ;  /* 0x000ce00201007387 */ /* 0x000fe80000100800 */
[----:B------:R-:W-:Y:S04]  /*26610*/  STL [R1+0xd24], R2 ;  /* 0x000d240201007387 */ /* 0x000fe80000100800 */
[----:B------:R-:W-:Y:S04]  /*26620*/  STL [R1+0xcdc], R3 ;  /* 0x000cdc0301007387 */ /* 0x000fe80000100800 */
[----:B------:R-:W-:Y:S04]  /*26630*/  STL [R1+0xd28], R3 ;  /* 0x000d280301007387 */ /* 0x000fe80000100800 */
[----:B------:R-:W4:Y:S04]  /*26640*/  LDL.LU R25, [R1+0x218] ;  /* 0x0002180001197983 */ /* 0x000f280000300800 */
[----:B------:R-:W-:Y:S04]  /*26650*/  STL [R1+0x1d8], R19 ;  /* 0x0001d81301007387 */ /* 0x000fe80000100800 */
[----:B------:R0:W-:Y:S04]  /*26660*/  STL [R1+0x1b4], R4 ;  /* 0x0001b40401007387 */ /* 0x0001e80000100800 */
[----:B-1----:R-:W4:Y:S04]  /*26670*/  LDL.LU R22, [R1+0x238] ;  /* 0x0002380001167983 */ /* 0x002f280000300800 */
[----:B------:R-:W4:Y:S01]  /*26680*/  LDL.LU R18, [R1+0x278] ;  /* 0x0002780001127983 */ /* 0x000f220000300800 */
[----:B------:R-:W-:-:S03]  /*26690*/  PRMT R21, RZ, 0x7610, R21 ;  /* 0x00007610ff157816 */ /* 0x000fc60000000015 */
[----:B0-----:R-:W4:Y:S04]  /*266a0*/  LDL.LU R4, [R1+0xe60] ;  /* 0x000e600001047983 */ /* 0x001f280000300800 */
[----:B------:R-:W4:Y:S01]  /*266b0*/  LDL.LU R5, [R1+0xe5c] ;  /* 0x000e5c0001057983 */ /* 0x000f220000300800 */
[----:B--2---:R-:W-:-:S04]  /*266c0*/  IMAD.X R24, R9, 0x1, R24, P3 ;  /* 0x0000000109187824 */ /* 0x004fc800018e0618 */
[----:B------:R-:W-:-:S05]  /*266d0*/  IMAD.MOV.U32 R10, RZ, RZ, R24 ;  /* 0x000000ffff0a7224 */ /* 0x000fca00078e0018 */
[----:B------:R-:W-:-:S04]  /*266e0*/  @!P4 LOP3.LUT R11, R11, R10, RZ, 0x3c, !PT ;  /* 0x0000000a0b0bc212 */ /* 0x000fc800078e3cff */
[----:B------:R-:W-:-:S04]  /*266f0*/  @!P4 LOP3.LUT R10, R11, R10, RZ, 0x3c, !PT ;  /* 0x0000000a0b0ac212 */ /* 0x000fc800078e3cff */
[----:B------:R-:W-:-:S05]  /*26700*/  @!P4 LOP3.LUT R11, R11, R10, RZ, 0x3c, !PT ;  /* 0x0000000a0b0bc212 */ /* 0x000fca00078e3cff */
[----:B------:R0:W2:Y:S01]  /*26710*/  @!P4 LDG.E.U8 R21, desc[UR22][R10.64] ;  /* 0x000000160a15c981 */ /* 0x0000a2000c1e1100 */
[----:B---3--:R-:W-:-:S05]  /*26720*/  IADD3 R17, P2, PT, R8, R17, RZ ;  /* 0x0000001108117210 */ /* 0x008fca0007f5e0ff */
[----:B------:R-:W-:Y:S04]  /*26730*/  STL [R1+0x1f8], R17 ;  /* 0x0001f81101007387 */ /* 0x000fe80000100800 */
[----:B----4-:R1:W-:Y:S04]  /*26740*/  STL [R1+0xac], R6 ;  /* 0x0000ac0601007387 */ /* 0x0103e80000100800 */
[----:B-1----:R-:W3:Y:S01]  /*26750*/  LDL.LU R6, [R1+0xe58] ;  /* 0x000e580001067983 */ /* 0x002ee20000300800 */
[----:B------:R-:W-:Y:S02]  /*26760*/  IMAD.X R20, R9, 0x1, R20, P2 ;  /* 0x0000000109147824 */ /* 0x000fe400010e0614 */
[----:B0-----:R-:W-:Y:S01]  /*26770*/  @!P4 IMAD.MOV.U32 R10, RZ, RZ, R17 ;  /* 0x000000ffff0ac224 */ /* 0x001fe200078e0011 */
[----:B------:R0:W-:Y:S01]  /*26780*/  STL [R1+0x1d4], R24 ;  /* 0x0001d41801007387 */ /* 0x0001e20000100800 */
[----:B------:R-:W-:-:S03]  /*26790*/  @!P4 IMAD.MOV.U32 R11, RZ, RZ, R20 ;  /* 0x000000ffff0bc224 */ /* 0x000fc600078e0014 */
[----:B0-----:R-:W4:Y:S04]  /*267a0*/  LDL.LU R24, [R1+0xe54] ;  /* 0x000e540001187983 */ /* 0x001f280000300800 */
[----:B------:R-:W4:Y:S04]  /*267b0*/  LDL.LU R19, [R1+0x234] ;  /* 0x0002340001137983 */ /* 0x000f280000300800 */
[----:B------:R-:W-:Y:S04]  /*267c0*/  STL [R1+0x1f4], R20 ;  /* 0x0001f41401007387 */ /* 0x000fe80000100800 */
[----:B--2---:R0:W-:Y:S04]  /*267d0*/  STL [R1+0xb8], R21 ;  /* 0x0000b81501007387 */ /* 0x0041e80000100800 */
[----:B0-----:R-:W2:Y:S01]  /*267e0*/  LDL.LU R21, [R1+0x274] ;  /* 0x0002740001157983 */ /* 0x001ea20000300800 */
[----:B---3--:R-:W-:-:S06]  /*267f0*/  PRMT R6, RZ, 0x7610, R6 ;  /* 0x00007610ff067816 */ /* 0x008fcc0000000006 */
[----:B------:R0:W3:Y:S04]  /*26800*/  @!P4 LDG.E.U8 R6, desc[UR22][R10.64] ;  /* 0x000000160a06c981 */ /* 0x0000e8000c1e1100 */
[----:B------:R-:W2:Y:S01]  /*26810*/  LDL.LU R11, [R1+0x214] ;  /* 0x00021400010b7983 */ /* 0x000ea20000300800 */
[C---:B------:R-:W-:Y:S02]  /*26820*/  IADD3 R25, P2, PT, R8.reuse, R25, RZ ;  /* 0x0000001908197210 */ /* 0x040fe40007f5e0ff */
[----:B------:R-:W-:Y:S02]  /*26830*/  IADD3 R22, P3, PT, R8, R22, RZ ;  /* 0x0000001608167210 */ /* 0x000fe40007f7e0ff */
[----:B----4-:R-:W-:Y:S01]  /*26840*/  PRMT R24, RZ, 0x7610, R24 ;  /* 0x00007610ff187816 */ /* 0x010fe20000000018 */
[----:B0-----:R-:W-:-:S02]  /*26850*/  @!P4 IMAD.MOV.U32 R10, RZ, RZ, R25 ;  /* 0x000000ffff0ac224 */ /* 0x001fc400078e0019 */
[C---:B------:R-:W-:Y:S01]  /*26860*/  IMAD.X R19, R9.reuse, 0x1, R19, P3 ;  /* 0x0000000109137824 */ /* 0x040fe200018e0613 */
[----:B------:R-:W-:Y:S01]  /*26870*/  PRMT R5, RZ, 0x7610, R5 ;  /* 0x00007610ff057816 */ /* 0x000fe20000000005 */
[----:B---3--:R0:W-:Y:S04]  /*26880*/  STL [R1+0xc0], R6 ;  /* 0x0000c00601007387 */ /* 0x0081e80000100800 */
[----:B0-----:R-:W3:Y:S01]  /*26890*/  LDL.LU R6, [R1+0x298] ;  /* 0x0002980001067983 */ /* 0x001ee20000300800 */
[----:B--2---:R-:W-:-:S03]  /*268a0*/  IMAD.X R11, R9, 0x1, R11, P2 ;  /* 0x00000001090b7824 */ /* 0x004fc600010e060b */
[----:B------:R-:W-:Y:S04]  /*268b0*/  STL [R1+0x218], R25 ;  /* 0x0002181901007387 */ /* 0x000fe80000100800 */
[----:B------:R-:W2:Y:S04]  /*268c0*/  LDL.LU R17, [R1+0x2b8] ;  /* 0x0002b80001117983 */ /* 0x000ea80000300800 */
[----:B------:R-:W4:Y:S04]  /*268d0*/  LDL.LU R20, [R1+0x2d8] ;  /* 0x0002d80001147983 */ /* 0x000f280000300800 */
[----:B------:R-:W-:Y:S04]  /*268e0*/  STL [R1+0x238], R22 ;  /* 0x0002381601007387 */ /* 0x000fe80000100800 */
[----:B------:R0:W-:Y:S04]  /*268f0*/  STL [R1+0x214], R11 ;  /* 0x0002140b01007387 */ /* 0x0001e80000100800 */
[----:B------:R1:W2:Y:S02]  /*26900*/  @!P4 LDG.E.U8 R24, desc[UR22][R10.64] ;  /* 0x000000160a18c981 */ /* 0x0002a4000c1e1100 */
[----:B-1----:R-:W-:-:S02]  /*26910*/  IMAD.MOV.U32 R10, RZ, RZ, R19 ;  /* 0x000000ffff0a7224 */ /* 0x002fc400078e0013 */
[----:B0-----:R-:W-:-:S05]  /*26920*/  IMAD.MOV.U32 R11, RZ, RZ, R22 ;  /* 0x000000ffff0b7224 */ /* 0x001fca00078e0016 */
[----:B------:R-:W-:-:S04]  /*26930*/  @!P4 LOP3.LUT R11, R11, R10, RZ, 0x3c, !PT ;  /* 0x0000000a0b0bc212 */ /* 0x000fc800078e3cff */
[----:B------:R-:W-:-:S04]  /*26940*/  @!P4 LOP3.LUT R10, R11, R10, RZ, 0x3c, !PT ;  /* 0x0000000a0b0ac212 */ /* 0x000fc800078e3cff */
[----:B------:R-:W-:-:S05]  /*26950*/  @!P4 LOP3.LUT R11, R11, R10, RZ, 0x3c, !PT ;  /* 0x0000000a0b0bc212 */ /* 0x000fca00078e3cff */
[----:B------:R0:W2:Y:S01]  /*26960*/  @!P4 LDG.E.U8 R5, desc[UR22][R10.64] ;  /* 0x000000160a05c981 */ /* 0x0000a2000c1e1100 */
[----:B------:R-:W-:Y:S02]  /*26970*/  IADD3 R18, P2, PT, R8, R18, RZ ;  /* 0x0000001208127210 */ /* 0x000fe40007f5e0ff */
[----:B------:R-:W-:-:S03]  /*26980*/  PRMT R4, RZ, 0x7610, R4 ;  /* 0x00007610ff047816 */ /* 0x000fc60000000004 */
[----:B------:R-:W-:Y:S01]  /*26990*/  IMAD.X R21, R9, 0x1, R21, P2 ;  /* 0x0000000109157824 */ /* 0x000fe200010e0615 */
[----:B------:R-:W-:Y:S04]  /*269a0*/  STL [R1+0x278], R18 ;  /* 0x0002781201007387 */ /* 0x000fe80000100800 */
[----:B------:R-:W3:Y:S01]  /*269b0*/  LDL.LU R25, [R1+0x2b4] ;  /* 0x0002b40001197983 */ /* 0x000ee20000300800 */
[----:B0-----:R-:W-:Y:S02]  /*269c0*/  IMAD.MOV.U32 R11, RZ, RZ, R21 ;  /* 0x000000ffff0b7224 */ /* 0x001fe400078e0015 */
[----:B------:R-:W-:Y:S01]  /*269d0*/  @!P4 IMAD.MOV.U32 R10, RZ, RZ, R18 ;  /* 0x000000ffff0ac224 */ /* 0x000fe200078e0012 */
[----:B------:R0:W-:Y:S04]  /*269e0*/  STL [R1+0x234], R19 ;  /* 0x0002341301007387 */ /* 0x0001e80000100800 */
[----:B------:R1:W3:Y:S04]  /*269f0*/  @!P4 LDG.E.U8 R4, desc[UR22][R10.64] ;  /* 0x000000160a04c981 */ /* 0x0002e8000c1e1100 */
[----:B0-----:R-:W3:Y:S04]  /*26a00*/  LDL.LU R19, [R1+0xe50] ;  /* 0x000e500001137983 */ /* 0x001ee80000300800 */
[----:B------:R-:W3:Y:S04]  /*26a10*/  LDL.LU R22, [R1+0xe4c] ;  /* 0x000e4c0001167983 */ /* 0x000ee80000300800 */
[----:B--2---:R0:W-:Y:S04]  /*26a20*/  STL [R1+0xd4], R5 ;  /* 0x0000d40501007387 */ /* 0x0041e80000100800 */
[----:B0-----:R-:W2:Y:S04]  /*26a30*/  LDL.LU R5, [R1+0xe48] ;  /* 0x000e480001057983 */ /* 0x001ea80000300800 */
[----:B------:R0:W-:Y:S04]  /*26a40*/  STL [R1+0x274], R21 ;  /* 0x0002741501007387 */ /* 0x0001e80000100800 */
[----:B0-----:R-:W4:Y:S04]  /*26a50*/  LDL.LU R21, [R1+0x2d4] ;  /* 0x0002d40001157983 */ /* 0x001f280000300800 */
[----:B------:R-:W4:Y:S01]  /*26a60*/  LDL.LU R11, [R1+0x294] ;  /* 0x00029400010b7983 */ /* 0x000f220000300800 */
[----:B---3--:R-:W-:-:S05]  /*26a70*/  IADD3 R6, P2, PT, R8, R6, RZ ;  /* 0x0000000608067210 */ /* 0x008fca0007f5e0ff */
[----:B-1----:R-:W-:Y:S01]  /*26a80*/  @!P4 IMAD.MOV.U32 R10, RZ, RZ, R6 ;  /* 0x000000ffff0ac224 */ /* 0x002fe200078e0006 */
[----:B--2---:R-:W-:Y:S01]  /*26a90*/  PRMT R5, RZ, 0x7610, R5 ;  /* 0x00007610ff057816 */ /* 0x004fe20000000005 */
[----:B----4-:R-:W-:-:S05]  /*26aa0*/  IMAD.X R11, R9, 0x1, R11, P2 ;  /* 0x00000001090b7824 */ /* 0x010fca00010e060b */
[----:B------:R-:W2:Y:S01]  /*26ab0*/  @!P4 LDG.E.U8 R5, desc[UR22][R10.64] ;  /* 0x000000160a05c981 */ /* 0x000ea2000c1e1100 */
[C---:B------:R-:W-:Y:S02]  /*26ac0*/  IADD3 R17, P3, PT, R8.reuse, R17, RZ ;  /* 0x0000001108117210 */ /* 0x040fe40007f7e0ff */
[----:B------:R-:W-:Y:S01]  /*26ad0*/  IADD3 R20, P2, PT, R8, R20, RZ ;  /* 0x0000001408147210 */ /* 0x000fe20007f5e0ff */
[----:B------:R0:W-:Y:S02]  /*26ae0*/  STL [R1+0xd8], R4 ;  /* 0x0000d80401007387 */ /* 0x0001e40000100800 */
[----:B------:R-:W-:Y:S02]  /*26af0*/  IMAD.X R25, R9, 0x1, R25, P3 ;  /* 0x0000000109197824 */ /* 0x000fe400018e0619 */
[----:B0-----:R-:W3:Y:S04]  /*26b00*/  LDL.LU R4, [R1+0x2f8] ;  /* 0x0002f80001047983 */ /* 0x001ee80000300800 */
[----:B------:R0:W-:Y:S04]  /*26b10*/  STL [R1+0x298], R6 ;  /* 0x0002980601007387 */ /* 0x0001e80000100800 */
[----:B------:R-:W4:Y:S04]  /*26b20*/  LDL.LU R18, [R1+0x318] ;  /* 0x0003180001127983 */ /* 0x000f280000300800 */
[----:B------:R-:W-:Y:S04]  /*26b30*/  STL [R1+0x2b8], R17 ;  /* 0x0002b81101007387 */ /* 0x000fe80000100800 */
[----:B------:R-:W-:Y:S04]  /*26b40*/  STL [R1+0x294], R11 ;  /* 0x0002940b01007387 */ /* 0x000fe80000100800 */
[----:B------:R-:W-:Y:S04]  /*26b50*/  STL [R1+0x2d8], R20 ;  /* 0x0002d81401007387 */ /* 0x000fe80000100800 */
[----:B0-----:R-:W4:Y:S04]  /*26b60*/  LDL.LU R6, [R1+0x338] ;  /* 0x0003380001067983 */ /* 0x001f280000300800 */
[----:B------:R-:W-:Y:S04]  /*26b70*/  STL [R1+0x2b4], R25 ;  /* 0x0002b41901007387 */ /* 0x000fe80000100800 */
[----:B--2---:R0:W-:Y:S04]  /*26b80*/  STL [R1+0xd0], R5 ;  /* 0x0000d00501007387 */ /* 0x0041e80000100800 */
[----:B0-----:R-:W2:Y:S01]  /*26b90*/  LDL.LU R5, [R1+0xe44] ;  /* 0x000e440001057983 */ /* 0x001ea20000300800 */
[----:B------:R-:W-:Y:S01]  /*26ba0*/  PRMT R22, RZ, 0x7610, R22 ;  /* 0x00007610ff167816 */ /* 0x000fe20000000016 */
[----:B------:R-:W-:-:S02]  /*26bb0*/  IMAD.MOV.U32 R11, RZ, RZ, R25 ;  /* 0x000000ffff0b7224 */ /* 0x000fc400078e0019 */
[----:B------:R-:W-:Y:S01]  /*26bc0*/  @!P4 IMAD.MOV.U32 R10, RZ, RZ, R17 ;  /* 0x000000ffff0ac224 */ /* 0x000fe200078e0011 */
[----:B------:R-:W4:Y:S01]  /*26bd0*/  LDL.LU R25, [R1+0xe40] ;  /* 0x000e400001197983 */ /* 0x000f220000300800 */
[----:B------:R-:W-:Y:S01]  /*26be0*/  IMAD.X R21, R9, 0x1, R21, P2 ;  /* 0x0000000109157824 */ /* 0x000fe200010e0615 */
[----:B---3--:R-:W-:Y:S02]  /*26bf0*/  IADD3 R4, P2, PT, R8, R4, RZ ;  /* 0x0000000408047210 */ /* 0x008fe40007f5e0ff */
[----:B------:R0:W3:Y:S04]  /*26c00*/  @!P4 LDG.E.U8 R22, desc[UR22][R10.64] ;  /* 0x000000160a16c981 */ /* 0x0000e8000c1e1100 */
[----:B------:R-:W3:Y:S01]  /*26c10*/  LDL.LU R17, [R1+0x314] ;  /* 0x0003140001117983 */ /* 0x000ee20000300800 */
[----:B0-----:R-:W-:-:S02]  /*26c20*/  @!P4 IMAD.MOV.U32 R10, RZ, RZ, R20 ;  /* 0x000000ffff0ac224 */ /* 0x001fc400078e0014 */
[----:B------:R-:W-:Y:S01]  /*26c30*/  @!P4 IMAD.MOV.U32 R11, RZ, RZ, R21 ;  /* 0x000000ffff0bc224 */ /* 0x000fe200078e0015 */
[----:B------:R0:W-:Y:S04]  /*26c40*/  STL [R1+0x2d4], R21 ;  /* 0x0002d41501007387 */ /* 0x0001e80000100800 */
[----:B0-----:R-:W3:Y:S04]  /*26c50*/  LDL.LU R21, [R1+0x334] ;  /* 0x0003340001157983 */ /* 0x001ee80000300800 */
[----:B------:R-:W-:Y:S01]  /*26c60*/  STL [R1+0x2f8], R4 ;  /* 0x0002f80401007387 */ /* 0x000fe20000100800 */
[----:B--2---:R-:W-:-:S06]  /*26c70*/  PRMT R5, RZ, 0x7610, R5 ;  /* 0x00007610ff057816 */ /* 0x004fcc0000000005 */
[----:B------:R0:W2:Y:S04]  /*26c80*/  @!P4 LDG.E.U8 R5, desc[UR22][R10.64] ;  /* 0x000000160a05c981 */ /* 0x0000a8000c1e1100 */
[----:B------:R-:W2:Y:S01]  /*26c90*/  LDL.LU R10, [R1+0x2f4] ;  /* 0x0002f400010a7983 */ /* 0x000ea20000300800 */
[----:B0-----:R-:W-:Y:S01]  /*26ca0*/  IMAD.MOV.U32 R11, RZ, RZ, R4 ;  /* 0x000000ffff0b7224 */ /* 0x001fe200078e0004 */
[----:B----4-:R-:W-:Y:S02]  /*26cb0*/  IADD3 R18, P3, PT, R8, R18, RZ ;  /* 0x0000001208127210 */ /* 0x010fe40007f7e0ff */
[----:B------:R-:W4:Y:S04]  /*26cc0*/  LDL.LU R20, [R1+0x358] ;  /* 0x0003580001147983 */ /* 0x000f280000300800 */
[----:B---3--:R0:W-:Y:S01]  /*26cd0*/  STL [R1+0xcc], R22 ;  /* 0x0000cc1601007387 */ /* 0x0081e20000100800 */
[----:B------:R-:W-:-:S03]  /*26ce0*/  PRMT R25, RZ, 0x7610, R25 ;  /* 0x00007610ff197816 */ /* 0x000fc60000000019 */
[----:B0-----:R-:W3:Y:S04]  /*26cf0*/  LDL.LU R22, [R1+0x374] ;  /* 0x0003740001167983 */ /* 0x001ee80000300800 */
[----:B--2---:R0:W-:Y:S01]  /*26d00*/  STL [R1+0xbc], R5 ;  /* 0x0000bc0501007387 */ /* 0x0041e20000100800 */
[----:B------:R-:W-:-:S03]  /*26d10*/  IMAD.X R10, R9, 0x1, R10, P2 ;  /* 0x00000001090a7824 */ /* 0x000fc600010e060a */
[----:B0-----:R-:W2:Y:S02]  /*26d20*/  LDL.LU R5, [R1+0x378] ;  /* 0x0003780001057983 */ /* 0x001ea40000300800 */
[-C--:B------:R-:W-:Y:S02]  /*26d30*/  @!P4 LOP3.LUT R11, R11, R10.reuse, RZ, 0x3c, !PT ;  /* 0x0000000a0b0bc212 */ /* 0x080fe400078e3cff */
[----:B------:R-:W2:Y:S04]  /*26d40*/  LDL.LU R4, [R1+0x398] ;  /* 0x0003980001047983 */ /* 0x000ea80000300800 */
[----:B------:R-:W-:Y:S04]  /*26d50*/  STL [R1+0x318], R18 ;  /* 0x0003181201007387 */ /* 0x000fe80000100800 */
[----:B------:R0:W-:Y:S02]  /*26d60*/  STL [R1+0x2f4], R10 ;  /* 0x0002f40a01007387 */ /* 0x0001e40000100800 */
[----:B0-----:R-:W-:-:S04]  /*26d70*/  @!P4 LOP3.LUT R10, R11, R10, RZ, 0x3c, !PT ;  /* 0x0000000a0b0ac212 */ /* 0x001fc800078e3cff */
[----:B------:R-:W-:-:S05]  /*26d80*/  @!P4 LOP3.LUT R11, R11, R10, RZ, 0x3c, !PT ;  /* 0x0000000a0b0bc212 */ /* 0x000fca00078e3cff */
[----:B------:R0:W2:Y:S01]  /*26d90*/  @!P4 LDG.E.U8 R25, desc[UR22][R10.64] ;  /* 0x000000160a19c981 */ /* 0x0000a2000c1e1100 */
[----:B------:R-:W-:-:S05]  /*26da0*/  IADD3 R6, P2, PT, R8, R6, RZ ;  /* 0x0000000608067210 */ /* 0x000fca0007f5e0ff */
[----:B------:R-:W-:Y:S01]  /*26db0*/  STL [R1+0x338], R6 ;  /* 0x0003380601007387 */ /* 0x000fe20000100800 */
[C---:B------:R-:W-:Y:S01]  /*26dc0*/  IMAD.X R17, R9.reuse, 0x1, R17, P3 ;  /* 0x0000000109117824 */ /* 0x040fe200018e0611 */
[----:B------:R-:W-:Y:S01]  /*26dd0*/  PRMT R19, RZ, 0x7610, R19 ;  /* 0x00007610ff137816 */ /* 0x000fe20000000013 */
[----:B0-----:R-:W-:Y:S02]  /*26de0*/  @!P4 IMAD.MOV.U32 R10, RZ, RZ, R18 ;  /* 0x000000ffff0ac224 */ /* 0x001fe400078e0012 */
[----:B------:R-:W-:Y:S02]  /*26df0*/  @!P4 IMAD.MOV.U32 R11, RZ, RZ, R17 ;  /* 0x000000ffff0bc224 */ /* 0x000fe400078e0011 */
[----:B------:R-:W-:-:S03]  /*26e00*/  IMAD.X R21, R9, 0x1, R21, P2 ;  /* 0x0000000109157824 */ /* 0x000fc600010e0615 */
[----:B------:R0:W3:Y:S04]  /*26e10*/  @!P4 LDG.E.U8 R19, desc[UR22][R10.64] ;  /* 0x000000160a13c981 */ /* 0x0000e8000c1e1100 */
[----:B--2---:R1:W-:Y:S04]  /*26e20*/  STL [R1+0xa8], R25 ;  /* 0x0000a81901007387 */ /* 0x0043e80000100800 */
[----:B-1----:R-:W2:Y:S01]  /*26e30*/  LDL.LU R25, [R1+0xe3c] ;  /* 0x000e3c0001197983 */ /* 0x002ea20000300800 */
[----:B0-----:R-:W-:Y:S02]  /*26e40*/  IMAD.MOV.U32 R10, RZ, RZ, R21 ;  /* 0x000000ffff0a7224 */ /* 0x001fe400078e0015 */
[----:B------:R-:W-:-:S05]  /*26e50*/  IMAD.MOV.U32 R11, RZ, RZ, R6 ;  /* 0x000000ffff0b7224 */ /* 0x000fca00078e0006 */
[----:B------:R-:W-:-:S04]  /*26e60*/  @!P4 LOP3.LUT R11, R11, R10, RZ, 0x3c, !PT ;  /* 0x0000000a0b0bc212 */ /* 0x000fc800078e3cff */
[----:B------:R-:W-:-:S04]  /*26e70*/  @!P4 LOP3.LUT R10, R11, R10, RZ, 0x3c, !PT ;  /* 0x0000000a0b0ac212 */ /* 0x000fc800078e3cff */
[----:B------:R-:W-:Y:S02]  /*26e80*/  @!P4 LOP3.LUT R11, R11, R10, RZ, 0x3c, !PT ;  /* 0x0000000a0b0bc212 */ /* 0x000fe400078e3cff */
[----:B--2---:R-:W-:-:S06]  /*26e90*/  PRMT R25, RZ, 0x7610, R25 ;  /* 0x00007610ff197816 */ /* 0x004fcc0000000019 */
[----:B------:R0:W2:Y:S04]  /*26ea0*/  @!P4 LDG.E.U8 R25, desc[UR22][R10.64] ;  /* 0x000000160a19c981 */ /* 0x0000a8000c1e1100 */
[----:B------:R1:W-:Y:S01]  /*26eb0*/  STL [R1+0x314], R17 ;  /* 0x0003141101007387 */ /* 0x0003e20000100800 */
[----:B----4-:R-:W-:-:S03]  /*26ec0*/  IADD3 R20, P3, PT, R8, R20, RZ ;  /* 0x0000001408147210 */ /* 0x010fc60007f7e0ff */
[----:B-1----:R-:W4:Y:S04]  /*26ed0*/  LDL.LU R17, [R1+0xe38] ;  /* 0x000e380001117983 */ /* 0x002f280000300800 */
[----:B------:R-:W4:Y:S04]  /*26ee0*/  LDL.LU R18, [R1+0xe34] ;  /* 0x000e340001127983 */ /* 0x000f280000300800 */
[----:B---3--:R1:W-:Y:S01]  /*26ef0*/  STL [R1+0xa4], R19 ;  /* 0x0000a41301007387 */ /* 0x0083e20000100800 */
[----:B0-----:R-:W-:-:S03]  /*26f00*/  IMAD.MOV.U32 R11, RZ, RZ, R20 ;  /* 0x000000ffff0b7224 */ /* 0x001fc600078e0014 */
[----:B-1----:R-:W3:Y:S04]  /*26f10*/  LDL.LU R19, [R1+0xe30] ;  /* 0x000e300001137983 */ /* 0x002ee80000300800 */
[----:B------:R0:W-:Y:S04]  /*26f20*/  STL [R1+0x334], R21 ;  /* 0x0003341501007387 */ /* 0x0001e80000100800 */
[----:B0-----:R-:W3:Y:S04]  /*26f30*/  LDL.LU R21, [R1+0xe2c] ;  /* 0x000e2c0001157983 */ /* 0x001ee80000300800 */
[----:B------:R-:W4:Y:S04]  /*26f40*/  LDL.LU R6, [R1+0x3b8] ;  /* 0x0003b80001067983 */ /* 0x000f280000300800 */
[----:B--2---:R0:W-:Y:S04]  /*26f50*/  STL [R1+0xa0], R25 ;  /* 0x0000a01901007387 */ /* 0x0041e80000100800 */
[----:B0-----:R-:W2:Y:S04]  /*26f60*/  LDL.LU R25, [R1+0xe28] ;  /* 0x000e280001197983 */ /* 0x001ea80000300800 */
[----:B------:R0:W-:Y:S04]  /*26f70*/  STL [R1+0x358], R20 ;  /* 0x0003581401007387 */ /* 0x0001e80000100800 */
[----:B0-----:R-:W4:Y:S04]  /*26f80*/  LDL.LU R20, [R1+0xe24] ;  /* 0x000e240001147983 */ /* 0x001f280000300800 */
[----:B------:R-:W4:Y:S01]  /*26f90*/  LDL.LU R10, [R1+0x354] ;  /* 0x00035400010a7983 */ /* 0x000f220000300800 */
[----:B------:R-:W-:-:S05]  /*26fa0*/  IADD3 R5, P2, PT, R8, R5, RZ ;  /* 0x0000000508057210 */ /* 0x000fca0007f5e0ff */
[----:B------:R-:W-:Y:S01]  /*26fb0*/  STL [R1+0x378], R5 ;  /* 0x0003780501007387 */ /* 0x000fe20000100800 */
[C---:B------:R-:W-:Y:S01]  /*26fc0*/  IMAD.X R22, R9.reuse, 0x1, R22, P2 ;  /* 0x0000000109167824 */ /* 0x040fe200010e0616 */
[----:B---3--:R-:W-:Y:S02]  /*26fd0*/  PRMT R21, RZ, 0x7610, R21 ;  /* 0x00007610ff157816 */ /* 0x008fe40000000015 */
[----:B--2---:R-:W-:Y:S01]  /*26fe0*/  PRMT R25, RZ, 0x7610, R25 ;  /* 0x00007610ff197816 */ /* 0x004fe20000000019 */
[----:B----4-:R-:W-:-:S05]  /*26ff0*/  IMAD.X R10, R9, 0x1, R10, P3 ;  /* 0x00000001090a7824 */ /* 0x010fca00018e060a */
[-C--:B------:R-:W-:Y:S01]  /*27000*/  @!P4 LOP3.LUT R11, R11, R10.reuse, RZ, 0x3c, !PT ;  /* 0x0000000a0b0bc212 */ /* 0x080fe200078e3cff */
[----:B------:R0:W-:Y:S03]  /*27010*/  STL [R1+0x354], R10 ;  /* 0x0003540a01007387 */ /* 0x0001e60000100800 */
[----:B0-----:R-:W-:-:S04]  /*27020*/  @!P4 LOP3.LUT R10, R11, R10, RZ, 0x3c, !PT ;  /* 0x0000000a0b0ac212 */ /* 0x001fc800078e3cff */
[----:B------:R-:W-:-:S05]  /*27030*/  @!P4 LOP3.LUT R11, R11, R10, RZ, 0x3c, !PT ;  /* 0x0000000a0b0bc212 */ /* 0x000fca00078e3cff */
[----:B------:R0:W2:Y:S02]  /*27040*/  @!P4 LDG.E.U8 R21, desc[UR22][R10.64] ;  /* 0x000000160a15c981 */ /* 0x0000a4000c1e1100 */
[----:B0-----:R-:W-:Y:S02]  /*27050*/  @!P4 IMAD.MOV.U32 R10, RZ, RZ, R5 ;  /* 0x000000ffff0ac224 */ /* 0x001fe400078e0005 */
[----:B------:R-:W-:-:S05]  /*27060*/  @!P4 IMAD.MOV.U32 R11, RZ, RZ, R22 ;  /* 0x000000ffff0bc224 */ /* 0x000fca00078e0016 */
[----:B------:R-:W3:Y:S01]  /*27070*/  @!P4 LDG.E.U8 R25, desc[UR22][R10.64] ;  /* 0x000000160a19c981 */ /* 0x000ee2000c1e1100 */
[----:B------:R-:W-:-:S03]  /*27080*/  IADD3 R4, P2, PT, R8, R4, RZ ;  /* 0x0000000408047210 */ /* 0x000fc60007f5e0ff */
[----:B------:R-:W-:Y:S04]  /*27090*/  STL [R1+0x374], R22 ;  /* 0x0003741601007387 */ /* 0x000fe80000100800 */
[----:B--2---:R0:W-:Y:S04]  /*270a0*/  STL [R1+0x9c], R21 ;  /* 0x00009c1501007387 */ /* 0x0041e80000100800 */
[----:B0-----:R-:W2:Y:S04]  /*270b0*/  LDL.LU R21, [R1+0xe20] ;  /* 0x000e200001157983 */ /* 0x001ea80000300800 */
[----:B------:R-:W4:Y:S04]  /*270c0*/  LDL.LU R22, [R1+0xe1c] ;  /* 0x000e1c0001167983 */ /* 0x000f280000300800 */
[----:B------:R-:W2:Y:S04]  /*270d0*/  LDL.LU R5, [R1+0xe18] ;  /* 0x000e180001057983 */ /* 0x000ea80000300800 */
[----:B------:R-:W-:Y:S04]  /*270e0*/  STL [R1+0x398], R4 ;  /* 0x0003980401007387 */ /* 0x000fe80000100800 */
[----:B---3--:R0:W-:Y:S04]  /*270f0*/  STL [R1+0x98], R25 ;  /* 0x0000981901007387 */ /* 0x0081e80000100800 */
[----:B0-----:R-:W3:Y:S04]  /*27100*/  LDL.LU R25, [R1+0xe14] ;  /* 0x000e140001197983 */ /* 0x001ee80000300800 */
[----:B------:R-:W2:Y:S01]  /*27110*/  LDL.LU R11, [R1+0x394] ;  /* 0x00039400010b7983 */ /* 0x000ea20000300800 */
[----:B------:R-:W-:Y:S01]  /*27120*/  @!P4 IMAD.MOV.U32 R10, RZ, RZ, R4 ;  /* 0x000000ffff0ac224 */ /* 0x000fe200078e0004 */
[----:B---3--:R-:W-:Y:S01]  /*27130*/  PRMT R25, RZ, 0x7610, R25 ;  /* 0x00007610ff197816 */ /* 0x008fe20000000019 */
[----:B--2---:R-:W-:-:S05]  /*27140*/  IMAD.X R11, R9, 0x1, R11, P2 ;  /* 0x00000001090b7824 */ /* 0x004fca00010e060b */
[----:B------:R-:W2:Y:S04]  /*27150*/  @!P4 LDG.E.U8 R25, desc[UR22][R10.64] ;  /* 0x000000160a19c981 */ /* 0x000ea8000c1e1100 */
[----:B------:R-:W-:Y:S04]  /*27160*/  STL [R1+0x394], R11 ;  /* 0x0003940b01007387 */ /* 0x000fe80000100800 */
[----:B------:R-:W3:Y:S04]  /*27170*/  LDL.LU R4, [R1+0xe10] ;  /* 0x000e100001047983 */ /* 0x000ee80000300800 */
[----:B--2---:R0:W-:Y:S04]  /*27180*/  STL [R1+0x94], R25 ;  /* 0x0000941901007387 */ /* 0x0041e80000100800 */
[----:B0-----:R-:W2:Y:S04]  /*27190*/  LDL.LU R25, [R1+0xe0c] ;  /* 0x000e0c0001197983 */ /* 0x001ea80000300800 */
[----:B------:R-:W2:Y:S01]  /*271a0*/  LDL.LU R11, [R1+0x3b4] ;  /* 0x0003b400010b7983 */ /* 0x000ea20000300800 */
[----:B------:R-:W-:-:S02]  /*271b0*/  IADD3 R6, P2, PT, R8, R6, RZ ;  /* 0x0000000608067210 */ /* 0x000fc40007f5e0ff */
[----:B------:R-:W-:-:S03]  /*271c0*/  PRMT R5, RZ, 0x7610, R5 ;  /* 0x00007610ff057816 */ /* 0x000fc60000000005 */
[----:B------:R-:W-:Y:S02]  /*271d0*/  @!P4 IMAD.MOV.U32 R10, RZ, RZ, R6 ;  /* 0x000000ffff0ac224 */ /* 0x000fe400078e0006 */
[----:B--2---:R-:W-:-:S05]  /*271e0*/  IMAD.X R11, R9, 0x1, R11, P2 ;  /* 0x00000001090b7824 */ /* 0x004fca00010e060b */
[----:B------:R-:W2:Y:S04]  /*271f0*/  @!P4 LDG.E.U8 R5, desc[UR22][R10.64] ;  /* 0x000000160a05c981 */ /* 0x000ea8000c1e1100 */
[----:B------:R0:W-:Y:S04]  /*27200*/  STL [R1+0x3b8], R6 ;  /* 0x0003b80601007387 */ /* 0x0001e80000100800 */
[----:B------:R-:W-:Y:S04]  /*27210*/  STL [R1+0x3b4], R11 ;  /* 0x0003b40b01007387 */ /* 0x000fe80000100800 */
[----:B0-----:R-:W3:Y:S04]  /*27220*/  LDL.LU R6, [R1+0xe08] ;  /* 0x000e080001067983 */ /* 0x001ee80000300800 */
[----:B--2---:R0:W-:Y:S04]  /*27230*/  STL [R1+0x90], R5 ;  /* 0x0000900501007387 */ /* 0x0041e80000100800 */
[----:B0-----:R-:W2:Y:S04]  /*27240*/  LDL.LU R5, [R1+0xe04] ;  /* 0x000e040001057983 */ /* 0x001ea80000300800 */
[----:B------:R-:W2:Y:S04]  /*27250*/  LDL.LU R10, [R1+0x3d4] ;  /* 0x0003d400010a7983 */ /* 0x000ea80000300800 */
[----:B------:R-:W2:Y:S01]  /*27260*/  LDL.LU R11, [R1+0x3d8] ;  /* 0x0003d800010b7983 */ /* 0x000ea20000300800 */
[----:B---3--:R-:W-:-:S02]  /*27270*/  PRMT R4, RZ, 0x7610, R4 ;  /* 0x00007610ff047816 */ /* 0x008fc40000000004 */
[----:B--2---:R-:W-:-:S05]  /*27280*/  IADD3 R11, P2, PT, R8, R11, RZ ;  /* 0x0000000b080b7210 */ /* 0x004fca0007f5e0ff */
[----:B------:R-:W-:Y:S01]  /*27290*/  IMAD.X R10, R9, 0x1, R10, P2 ;  /* 0x00000001090a7824 */ /* 0x000fe200010e060a */
[----:B------:R0:W-:Y:S04]  /*272a0*/  STL [R1+0x3d8], R11 ;  /* 0x0003d80b01007387 */ /* 0x0001e80000100800 */
[----:B------:R1:W-:Y:S01]  /*272b0*/  STL [R1+0x3d4], R10 ;  /* 0x0003d40a01007387 */ /* 0x0003e20000100800 */
[----:B0-----:R-:W-:-:S04]  /*272c0*/  @!P4 LOP3.LUT R11, R11, R10, RZ, 0x3c, !PT ;  /* 0x0000000a0b0bc212 */ /* 0x001fc800078e3cff */
[----:B-1----:R-:W-:-:S04]  /*272d0*/  @!P4 LOP3.LUT R10, R11, R10, RZ, 0x3c, !PT ;  /* 0x0000000a0b0ac212 */ /* 0x002fc800078e3cff */
[----:B------:R-:W-:-:S05]  /*272e0*/  @!P4 LOP3.LUT R11, R11, R10, RZ, 0x3c, !PT ;  /* 0x0000000a0b0bc212 */ /* 0x000fca00078e3cff */
[----:B------:R-:W2:Y:S04]  /*272f0*/  @!P4 LDG.E.U8 R4, desc[UR22][R10.64] ;  /* 0x000000160a04c981 */ /* 0x000ea8000c1e1100 */
[----:B--2---:R0:W-:Y:S04]  /*27300*/  STL [R1+0x8c], R4 ;  /* 0x00008c0401007387 */ /* 0x0041e80000100800 */
[----:B0-----:R-:W2:Y:S04]  /*27310*/  LDL.LU R4, [R1+0xe00] ;  /* 0x000e000001047983 */ /* 0x001ea80000300800 */
[----:B------:R-:W3:Y:S04]  /*27320*/  LDL.LU R10, [R1+0x3f4] ;  /* 0x0003f400010a7983 */ /* 0x000ee80000300800 */
[----:B------:R-:W2:Y:S01]  /*27330*/  LDL.LU R11, [R1+0x3f8] ;  /* 0x0003f800010b7983 */ /* 0x000ea20000300800 */
[----:B----4-:R-:W-:-:S02]  /*27340*/  PRMT R22, RZ, 0x7610, R22 ;  /* 0x00007610ff167816 */ /* 0x010fc40000000016 */
[----:B--2---:R-:W-:-:S05]  /*27350*/  IADD3 R11, P2, PT, R8, R11, RZ ;  /* 0x0000000b080b7210 */ /* 0x004fca0007f5e0ff */
[----:B---3--:R-:W-:Y:S01]  /*27360*/  IMAD.X R10, R9, 0x1, R10, P2 ;  /* 0x00000001090a7824 */ /* 0x008fe200010e060a */
        /* <DEDUP_REMOVED lines=9> */
[----:B------:R-:W4:Y:S01]  /*27400*/  LDL.LU R11, [R1+0x418] ;  /* 0x00041800010b7983 */ /* 0x000f220000300800 */
[----:B------:R-:W-:-:S02]  /*27410*/  PRMT R21, RZ, 0x7610, R21 ;  /* 0x00007610ff157816 */ /* 0x000fc40000000015 */
[----:B----4-:R-:W-:-:S05]  /*27420*/  IADD3 R11, P2, PT, R8, R11, RZ ;  /* 0x0000000b080b7210 */ /* 0x010fca0007f5e0ff */
[----:B---3--:R-:W-:Y:S01]  /*27430*/  IMAD.X R10, R9, 0x1, R10, P2 ;  /* 0x00000001090a7824 */ /* 0x008fe200010e060a */
[----:B------:R0:W-:Y:S04]  /*27440*/  STL [R1+0x418], R11 ;  /* 0x0004180b01007387 */ /* 0x0001e80000100800 */
[----:B------:R1:W-:Y:S01]  /*27450*/  STL [R1+0x414], R10 ;  /* 0x0004140a01007387 */ /* 0x0003e20000100800 */
[----:B0-----:R-:W-:-:S04]  /*27460*/  @!P4 LOP3.LUT R11, R11, R10, RZ, 0x3c, !PT ;  /* 0x0000000a0b0bc212 */ /* 0x001fc800078e3cff */
[----:B-1----:R-:W-:-:S04]  /*27470*/  @!P4 LOP3.LUT R10, R11, R10, RZ, 0x3c, !PT ;  /* 0x0000000a0b0ac212 */ /* 0x002fc800078e3cff */
[----:B------:R-:W-:-:S05]  /*27480*/  @!P4 LOP3.LUT R11, R11, R10, RZ, 0x3c, !PT ;  /* 0x0000000a0b0bc212 */ /* 0x000fca00078e3cff */
[----:B------:R-:W3:Y:S04]  /*27490*/  @!P4 LDG.E.U8 R21, desc[UR22][R10.64] ;  /* 0x000000160a15c981 */ /* 0x000ee8000c1e1100 */
[----:B---3--:R0:W-:Y:S04]  /*274a0*/  STL [R1+0x84], R21 ;  /* 0x0000841501007387 */ /* 0x0081e80000100800 */
[----:B0-----:R-:W3:Y:S04]  /*274b0*/  LDL.LU R21, [R1+0xdf8] ;  /* 0x000df80001157983 */ /* 0x001ee80000300800 */
[----:B------:R-:W4:Y:S04]  /*274c0*/  LDL.LU R10, [R1+0x434] ;  /* 0x00043400010a7983 */ /* 0x000f280000300800 */
[----:B------:R-:W2:Y:S01]  /*274d0*/  LDL.LU R11, [R1+0x438] ;  /* 0x00043800010b7983 */ /* 0x000ea20000300800 */
[----:B------:R-:W-:-:S02]  /*274e0*/  PRMT R20, RZ, 0x7610, R20 ;  /* 0x00007610ff147816 */ /* 0x000fc40000000014 */
[----:B--2---:R-:W-:-:S05]  /*274f0*/  IADD3 R11, P2, PT, R8, R11, RZ ;  /* 0x0000000b080b7210 */ /* 0x004fca0007f5e0ff */
[----:B----4-:R-:W-:Y:S01]  /*27500*/  IMAD.X R10, R9, 0x1, R10, P2 ;  /* 0x00000001090a7824 */ /* 0x010fe200010e060a */
        /* <DEDUP_REMOVED lines=305> */
[----:B------:R-:W4:Y:S04]  /*28820*/  LDL.LU R10, [R1+0x734] ;  /* 0x00073400010a7983 */ /* 0x000f280000300800 */
[----:B------:R-:W3:Y:S01]  /*28830*/  LDL.LU R11, [R1+0x738] ;  /* 0x00073800010b7983 */ /* 0x000ee20000300800 */
[----:B------:R-:W-:-:S03]  /*28840*/  PRMT R62, RZ, 0x7610, R62 ;  /* 0x00007610ff3e7816 */ /* 0x000fc6000000003e */
[----:B--2---:R0:W-:Y:S04]  /*28850*/  STL [R1+0x24], R25 ;  /* 0x0000241901007387 */ /* 0x0041e80000100800 */
[----:B0-----:R-:W2:Y:S01]  /*28860*/  LDL.LU R25, [R1+0x798] ;  /* 0x0007980001197983 */ /* 0x001ea20000300800 */
[----:B---3--:R-:W-:-:S05]  /*28870*/  IADD3 R11, P2, PT, R8, R11, RZ ;  /* 0x0000000b080b7210 */ /* 0x008fca0007f5e0ff */
[----:B----4-:R-:W-:Y:S01]  /*28880*/  IMAD.X R10, R9, 0x1, R10, P2 ;  /* 0x00000001090a7824 */ /* 0x010fe200010e060a */
        /* <DEDUP_REMOVED lines=19> */
[----:B--2---:R-:W-:Y:S04]  /*289c0*/  STL [R1+0x1c], R6 ;  /* 0x00001c0601007387 */ /* 0x004fe80000100800 */
[----:B------:R-:W2:Y:S04]  /*289d0*/  LDL.LU R10, [R1+0x774] ;  /* 0x00077400010a7983 */ /* 0x000ea80000300800 */
[----:B------:R-:W4:Y:S01]  /*289e0*/  LDL.LU R11, [R1+0x778] ;  /* 0x00077800010b7983 */ /* 0x000f220000300800 */
[----:B------:R-:W-:-:S02]  /*289f0*/  PRMT R5, RZ, 0x7610, R5 ;  /* 0x00007610ff057816 */ /* 0x000fc40000000005 */
[----:B----4-:R-:W-:-:S05]  /*28a00*/  IADD3 R11, P2, PT, R8, R11, RZ ;  /* 0x0000000b080b7210 */ /* 0x010fca0007f5e0ff */
[----:B--2---:R-:W-:Y:S01]  /*28a10*/  IMAD.X R10, R9, 0x1, R10, P2 ;  /* 0x00000001090a7824 */ /* 0x004fe200010e060a */
[----:B------:R0:W-:Y:S04]  /*28a20*/  STL [R1+0x778], R11 ;  /* 0x0007780b01007387 */ /* 0x0001e80000100800 */
[----:B------:R1:W-:Y:S01]  /*28a30*/  STL [R1+0x774], R10 ;  /* 0x0007740a01007387 */ /* 0x0003e20000100800 */
[----:B0-----:R-:W-:-:S04]  /*28a40*/  @!P4 LOP3.LUT R11, R11, R10, RZ, 0x3c, !PT ;  /* 0x0000000a0b0bc212 */ /* 0x001fc800078e3cff */
[----:B-1----:R-:W-:-:S04]  /*28a50*/  @!P4 LOP3.LUT R10, R11, R10, RZ, 0x3c, !PT ;  /* 0x0000000a0b0ac212 */ /* 0x002fc800078e3cff */
[----:B------:R-:W-:-:S05]  /*28a60*/  @!P4 LOP3.LUT R11, R11, R10, RZ, 0x3c, !PT ;  /* 0x0000000a0b0bc212 */ /* 0x000fca00078e3cff */
[----:B------:R-:W2:Y:S01]  /*28a70*/  @!P4 LDG.E.U8 R5, desc[UR22][R10.64] ;  /* 0x000000160a05c981 */ /* 0x000ea2000c1e1100 */
[----:B------:R-:W-:-:S03]  /*28a80*/  IADD3 R25, P2, PT, R8, R25, RZ ;  /* 0x0000001908197210 */ /* 0x000fc60007f5e0ff */
[----:B--2---:R-:W-:Y:S04]  /*28a90*/  STL [R1+0x18], R5 ;  /* 0x0000180501007387 */ /* 0x004fe80000100800 */
[----:B------:R-:W2:Y:S01]  /*28aa0*/  LDL.LU R11, [R1+0x794] ;  /* 0x00079400010b7983 */ /* 0x000ea20000300800 */
[----:B------:R-:W-:Y:S01]  /*28ab0*/  PRMT R3, RZ, 0x7610, R3 ;  /* 0x00007610ff037816 */ /* 0x000fe20000000003 */
[----:B------:R-:W-:Y:S02]  /*28ac0*/  @!P4 IMAD.MOV.U32 R10, RZ, RZ, R25 ;  /* 0x000000ffff0ac224 */ /* 0x000fe400078e0019 */
[----:B------:R0:W-:Y:S01]  /*28ad0*/  STL [R1+0x798], R25 ;  /* 0x0007981901007387 */ /* 0x0001e20000100800 */
[----:B--2---:R-:W-:-:S05]  /*28ae0*/  IMAD.X R11, R9, 0x1, R11, P2 ;  /* 0x00000001090b7824 */ /* 0x004fca00010e060b */
[----:B------:R1:W-:Y:S04]  /*28af0*/  STL [R1+0x794], R11 ;  /* 0x0007940b01007387 */ /* 0x0003e80000100800 */
[----:B0-----:R-:W2:Y:S04]  /*28b00*/  LDL.LU R25, [R1+0x818] ;  /* 0x0008180001197983 */ /* 0x001ea80000300800 */
[----:B------:R-:W4:Y:S04]  /*28b10*/  @!P4 LDG.E.U8 R3, desc[UR22][R10.64] ;  /* 0x000000160a03c981 */ /* 0x000f28000c1e1100 */
[----:B------:R-:W2:Y:S04]  /*28b20*/  LDL.LU R10, [R1+0x7b4] ;  /* 0x0007b400010a7983 */ /* 0x000ea80000300800 */
[----:B-1----:R-:W2:Y:S01]  /*28b30*/  LDL.LU R11, [R1+0x7b8] ;  /* 0x0007b800010b7983 */ /* 0x002ea20000300800 */
[----:B------:R-:W-:-:S03]  /*28b40*/  PRMT R2, RZ, 0x7610, R2 ;  /* 0x00007610ff027816 */ /* 0x000fc60000000002 */
[----:B----4-:R-:W-:Y:S01]  /*28b50*/  STL [R1+0xd2c], R3 ;  /* 0x000d2c0301007387 */ /* 0x010fe20000100800 */
        /* <DEDUP_REMOVED lines=21> */
[----:B---3--:R-:W-:Y:S04]  /*28cb0*/  STL [R1+0xc], R4 ;  /* 0x00000c0401007387 */ /* 0x008fe80000100800 */
        /* <DEDUP_REMOVED lines=10> */
[----:B------:R0:W3:Y:S01]  /*28d60*/  @!P4 LDG.E.U8 R3, desc[UR22][R10.64] ;  /* 0x000000160a03c981 */ /* 0x0000e2000c1e1100 */
[----:B------:R-:W-:Y:S02]  /*28d70*/  IADD3 R25, P2, PT, R8, R25, RZ ;  /* 0x0000001908197210 */ /* 0x000fe40007f5e0ff */
[----:B------:R-:W-:-:S03]  /*28d80*/  PRMT R22, RZ, 0x7610, R22 ;  /* 0x00007610ff167816 */ /* 0x000fc60000000016 */
[----:B--2---:R-:W-:Y:S02]  /*28d90*/  IMAD.X R2, R9, 0x1, R2, P2 ;  /* 0x0000000109027824 */ /* 0x004fe400010e0602 */
[----:B0-----:R-:W-:Y:S02]  /*28da0*/  @!P4 IMAD.MOV.U32 R10, RZ, RZ, R25 ;  /* 0x000000ffff0ac224 */ /* 0x001fe400078e0019 */
[----:B------:R-:W-:-:S05]  /*28db0*/  @!P4 IMAD.MOV.U32 R11, RZ, RZ, R2 ;  /* 0x000000ffff0bc224 */ /* 0x000fca00078e0002 */
[----:B------:R-:W2:Y:S04]  /*28dc0*/  @!P4 LDG.E.U8 R22, desc[UR22][R10.64] ;  /* 0x000000160a16c981 */ /* 0x000ea8000c1e1100 */
[----:B---3--:R0:W-:Y:S04]  /*28dd0*/  STL [R1+0x8], R3 ;  /* 0x0000080301007387 */ /* 0x0081e80000100800 */
[----:B0-----:R-:W3:Y:S04]  /*28de0*/  LDL.LU R3, [R1+0x858] ;  /* 0x0008580001037983 */ /* 0x001ee80000300800 */
[----:B------:R0:W-:Y:S04]  /*28df0*/  STL [R1+0x818], R25 ;  /* 0x0008181901007387 */ /* 0x0001e80000100800 */
[----:B------:R1:W-:Y:S04]  /*28e00*/  STL [R1+0x814], R2 ;  /* 0x0008140201007387 */ /* 0x0003e80000100800 */
[----:B0-----:R-:W4:Y:S04]  /*28e10*/  LDL.LU R25, [R1+0x874] ;  /* 0x0008740001197983 */ /* 0x001f280000300800 */
[----:B-1----:R-:W3:Y:S04]  /*28e20*/  LDL.LU R2, [R1+0x878] ;  /* 0x0008780001027983 */ /* 0x002ee80000300800 */
[----:B------:R-:W3:Y:S04]  /*28e30*/  LDL.LU R10, [R1+0x834] ;  /* 0x00083400010a7983 */ /* 0x000ee80000300800 */
[----:B------:R-:W3:Y:S04]  /*28e40*/  LDL.LU R11, [R1+0x838] ;  /* 0x00083800010b7983 */ /* 0x000ee80000300800 */
[----:B--2---:R0:W-:Y:S01]  /*28e50*/  STL [R1+0xd34], R22 ;  /* 0x000d341601007387 */ /* 0x0041e20000100800 */
[----:B------:R-:W-:-:S02]  /*28e60*/  PRMT R21, RZ, 0x7610, R21 ;  /* 0x00007610ff157816 */ /* 0x000fc40000000015 */
[----:B---3--:R-:W-:-:S05]  /*28e70*/  IADD3 R11, P2, PT, R8, R11, RZ ;  /* 0x0000000b080b7210 */ /* 0x008fca0007f5e0ff */
[----:B------:R-:W-:Y:S01]  /*28e80*/  IMAD.X R10, R9, 0x1, R10, P2 ;  /* 0x00000001090a7824 */ /* 0x000fe200010e060a */
[----:B------:R1:W-:Y:S04]  /*28e90*/  STL [R1+0x838], R11 ;  /* 0x0008380b01007387 */ /* 0x0003e80000100800 */
[----:B------:R2:W-:Y:S04]  /*28ea0*/  STL [R1+0x834], R10 ;  /* 0x0008340a01007387 */ /* 0x0005e80000100800 */
[----:B0-----:R-:W3:Y:S01]  /*28eb0*/  LDL.LU R22, [R1+0x898] ;  /* 0x0008980001167983 */ /* 0x001ee20000300800 */
[----:B-1----:R-:W-:-:S04]  /*28ec0*/  @!P4 LOP3.LUT R11, R11, R10, RZ, 0x3c, !PT ;  /* 0x0000000a0b0bc212 */ /* 0x002fc800078e3cff */
[----:B--2---:R-:W-:-:S04]  /*28ed0*/  @!P4 LOP3.LUT R10, R11, R10, RZ, 0x3c, !PT ;  /* 0x0000000a0b0ac212 */ /* 0x004fc800078e3cff */
[----:B------:R-:W-:-:S05]  /*28ee0*/  @!P4 LOP3.LUT R11, R11, R10, RZ, 0x3c, !PT ;  /* 0x0000000a0b0bc212 */ /* 0x000fca00078e3cff */
[----:B------:R0:W2:Y:S04]  /*28ef0*/  @!P4 LDG.E.U8 R21, desc[UR22][R10.64] ;  /* 0x000000160a15c981 */ /* 0x0000a8000c1e1100 */
[----:B------:R-:W3:Y:S01]  /*28f00*/  LDL.LU R11, [R1+0x854] ;  /* 0x00085400010b7983 */ /* 0x000ee20000300800 */
[----:B------:R-:W-:Y:S02]  /*28f10*/  IADD3 R3, P2, PT, R8, R3, RZ ;  /* 0x0000000308037210 */ /* 0x000fe40007f5e0ff */
[----:B------:R-:W-:-:S03]  /*28f20*/  PRMT R20, RZ, 0x7610, R20 ;  /* 0x00007610ff147816 */ /* 0x000fc60000000014 */
[----:B0-----:R-:W-:Y:S01]  /*28f30*/  @!P4 IMAD.MOV.U32 R10, RZ, RZ, R3 ;  /* 0x000000ffff0ac224 */ /* 0x001fe200078e0003 */
[----:B------:R-:W-:Y:S01]  /*28f40*/  PRMT R19, RZ, 0x7610, R19 ;  /* 0x00007610ff137816 */ /* 0x000fe20000000013 */
[----:B--2---:R0:W-:Y:S01]  /*28f50*/  STL [R1+0xd38], R21 ;  /* 0x000d381501007387 */ /* 0x0041e20000100800 */
[C---:B---3--:R-:W-:Y:S01]  /*28f60*/  IMAD.X R11, R9.reuse, 0x1, R11, P2 ;  /* 0x00000001090b7824 */ /* 0x048fe200010e060b */
[C---:B------:R-:W-:Y:S02]  /*28f70*/  IADD3 R2, P2, PT, R8.reuse, R2, RZ ;  /* 0x0000000208027210 */ /* 0x040fe40007f5e0ff */
[----:B0-----:R-:W2:Y:S03]  /*28f80*/  LDL.LU R21, [R1+0x894] ;  /* 0x0008940001157983 */ /* 0x001ea60000300800 */
[----:B----4-:R-:W-:Y:S01]  /*28f90*/  IMAD.X R25, R9, 0x1, R25, P2 ;  /* 0x0000000109197824 */ /* 0x010fe200010e0619 */
[----:B------:R0:W3:Y:S04]  /*28fa0*/  @!P4 LDG.E.U8 R20, desc[UR22][R10.64] ;  /* 0x000000160a14c981 */ /* 0x0000e8000c1e1100 */
[----:B------:R1:W-:Y:S04]  /*28fb0*/  STL [R1+0x858], R3 ;  /* 0x0008580301007387 */ /* 0x0003e80000100800 */
[----:B------:R4:W-:Y:S01]  /*28fc0*/  STL [R1+0x854], R11 ;  /* 0x0008540b01007387 */ /* 0x0009e20000100800 */
[----:B0-----:R-:W-:Y:S01]  /*28fd0*/  @!P4 IMAD.MOV.U32 R10, RZ, RZ, R2 ;  /* 0x000000ffff0ac224 */ /* 0x001fe200078e0002 */
[----:B------:R-:W-:-:S02]  /*28fe0*/  IADD3 R22, P2, PT, R8, R22, RZ ;  /* 0x0000001608167210 */ /* 0x000fc40007f5e0ff */
[----:B-1----:R-:W3:Y:S01]  /*28ff0*/  LDL.LU R3, [R1+0x8b8] ;  /* 0x0008b80001037983 */ /* 0x002ee20000300800 */
[----:B----4-:R-:W-:-:S05]  /*29000*/  @!P4 IMAD.MOV.U32 R11, RZ, RZ, R25 ;  /* 0x000000ffff0bc224 */ /* 0x010fca00078e0019 */
[----:B------:R0:W4:Y:S01]  /*29010*/  @!P4 LDG.E.U8 R19, desc[UR22][R10.64] ;  /* 0x000000160a13c981 */ /* 0x000122000c1e1100 */
[----:B------:R-:W-:Y:S01]  /*29020*/  PRMT R18, RZ, 0x7610, R18 ;  /* 0x00007610ff127816 */ /* 0x000fe20000000012 */
[----:B0-----:R-:W-:Y:S02]  /*29030*/  @!P4 IMAD.MOV.U32 R10, RZ, RZ, R22 ;  /* 0x000000ffff0ac224 */ /* 0x001fe400078e0016 */
[----:B--2---:R-:W-:Y:S01]  /*29040*/  IMAD.X R21, R9, 0x1, R21, P2 ;  /* 0x0000000109157824 */ /* 0x004fe200010e0615 */
[----:B---3--:R0:W-:Y:S03]  /*29050*/  STL [R1+0xd3c], R20 ;  /* 0x000d3c1401007387 */ /* 0x0081e60000100800 */
[----:B------:R-:W-:-:S05]  /*29060*/  @!P4 IMAD.MOV.U32 R11, RZ, RZ, R21 ;  /* 0x000000ffff0bc224 */ /* 0x000fca00078e0015 */
[----:B------:R1:W2:Y:S04]  /*29070*/  @!P4 LDG.E.U8 R18, desc[UR22][R10.64] ;  /* 0x000000160a12c981 */ /* 0x0002a8000c1e1100 */
[----:B0-----:R-:W3:Y:S04]  /*29080*/  LDL.LU R20, [R1+0x8b4] ;  /* 0x0008b40001147983 */ /* 0x001ee80000300800 */
[----:B------:R-:W-:Y:S04]  /*29090*/  STL [R1+0x878], R2 ;  /* 0x0008780201007387 */ /* 0x000fe80000100800 */
[----:B------:R0:W-:Y:S04]  /*290a0*/  STL [R1+0x874], R25 ;  /* 0x0008741901007387 */ /* 0x0001e80000100800 */
[----:B0-----:R-:W2:Y:S04]  /*290b0*/  LDL.LU R25, [R1+0x8d4] ;  /* 0x0008d40001197983 */ /* 0x001ea80000300800 */
[----:B------:R-:W2:Y:S04]  /*290c0*/  LDL.LU R2, [R1+0x8d8] ;  /* 0x0008d80001027983 */ /* 0x000ea80000300800 */
[----:B----4-:R-:W-:Y:S04]  /*290d0*/  STL [R1+0xd40], R19 ;  /* 0x000d401301007387 */ /* 0x010fe80000100800 */
[----:B------:R0:W-:Y:S04]  /*290e0*/  STL [R1+0x898], R22 ;  /* 0x0008981601007387 */ /* 0x0001e80000100800 */
[----:B------:R4:W-:Y:S04]  /*290f0*/  STL [R1+0x894], R21 ;  /* 0x0008941501007387 */ /* 0x0009e80000100800 */
[----:B0-----:R-:W2:Y:S04]  /*29100*/  LDL.LU R22, [R1+0x8f4] ;  /* 0x0008f40001167983 */ /* 0x001ea80000300800 */
[----:B----4-:R-:W4:Y:S01]  /*29110*/  LDL.LU R21, [R1+0x8f8] ;  /* 0x0008f80001157983 */ /* 0x010f220000300800 */
[----:B------:R-:W-:-:S02]  /*29120*/  IADD3 R3, P2, PT, R8, R3, RZ ;  /* 0x0000000308037210 */ /* 0x000fc40007f5e0ff */
[----:B------:R-:W-:-:S03]  /*29130*/  PRMT R17, RZ, 0x7610, R17 ;  /* 0x00007610ff117816 */ /* 0x000fc60000000011 */
[----:B-1----:R-:W-:Y:S01]  /*29140*/  @!P4 IMAD.MOV.U32 R10, RZ, RZ, R3 ;  /* 0x000000ffff0ac224 */ /* 0x002fe200078e0003 */
[----:B------:R-:W-:Y:S02]  /*29150*/  PRMT R16, RZ, 0x7610, R16 ;  /* 0x00007610ff107816 */ /* 0x000fe40000000010 */
[----:B------:R-:W-:Y:S01]  /*29160*/  PRMT R15, RZ, 0x7610, R15 ;  /* 0x00007610ff0f7816 */ /* 0x000fe2000000000f */
[----:B---3--:R-:W-:-:S04]  /*29170*/  IMAD.X R20, R9, 0x1, R20, P2 ;  /* 0x0000000109147824 */ /* 0x008fc800010e0614 */
[----:B------:R-:W-:Y:S01]  /*29180*/  @!P4 IMAD.MOV.U32 R11, RZ, RZ, R20 ;  /* 0x000000ffff0bc224 */ /* 0x000fe200078e0014 */
[----:B--2---:R-:W-:Y:S04]  /*29190*/  STL [R1+0xd44], R18 ;  /* 0x000d441201007387 */ /* 0x004fe80000100800 */
[----:B------:R0:W2:Y:S01]  /*291a0*/  @!P4 LDG.E.U8 R17, desc[UR22][R10.64] ;  /* 0x000000160a11c981 */ /* 0x0000a2000c1e1100 */
[----:B------:R-:W-:-:S05]  /*291b0*/  IADD3 R2, P2, PT, R8, R2, RZ ;  /* 0x0000000208027210 */ /* 0x000fca0007f5e0ff */
[----:B------:R-:W-:Y:S01]  /*291c0*/  IMAD.X R25, R9, 0x1, R25, P2 ;  /* 0x0000000109197824 */ /* 0x000fe200010e0619 */
[----:B------:R-:W-:Y:S01]  /*291d0*/  STL [R1+0x8b8], R3 ;  /* 0x0008b80301007387 */ /* 0x000fe20000100800 */
[----:B0-----:R-:W-:Y:S02]  /*291e0*/  @!P4 IMAD.MOV.U32 R10, RZ, RZ, R2 ;  /* 0x000000ffff0ac224 */ /* 0x001fe400078e0002 */
[----:B------:R-:W-:Y:S01]  /*291f0*/  @!P4 IMAD.MOV.U32 R11, RZ, RZ, R25 ;  /* 0x000000ffff0bc224 */ /* 0x000fe200078e0019 */
[----:B------:R0:W-:Y:S04]  /*29200*/  STL [R1+0x8b4], R20 ;  /* 0x0008b41401007387 */ /* 0x0001e80000100800 */
[----:B------:R1:W3:Y:S04]  /*29210*/  @!P4 LDG.E.U8 R16, desc[UR22][R10.64] ;  /* 0x000000160a10c981 */ /* 0x0002e8000c1e1100 */
[----:B0-----:R-:W3:Y:S01]  /*29220*/  LDL.LU R20, [R1+0x914] ;  /* 0x0009140001147983 */ /* 0x001ee20000300800 */
[----:B----4-:R-:W-:-:S03]  /*29230*/  IADD3 R21, P2, PT, R8, R21, RZ ;  /* 0x0000001508157210 */ /* 0x010fc60007f5e0ff */
[----:B------:R-:W4:Y:S02]  /*29240*/  LDL.LU R3, [R1+0x918] ;  /* 0x0009180001037983 */ /* 0x000f240000300800 */
[----:B------:R-:W-:Y:S02]  /*29250*/  IMAD.X R22, R9, 0x1, R22, P2 ;  /* 0x0000000109167824 */ /* 0x000fe400010e0616 */
[----:B-1----:R-:W-:Y:S02]  /*29260*/  @!P4 IMAD.MOV.U32 R10, RZ, RZ, R21 ;  /* 0x000000ffff0ac224 */ /* 0x002fe400078e0015 */
[----:B------:R-:W-:-:S05]  /*29270*/  @!P4 IMAD.MOV.U32 R11, RZ, RZ, R22 ;  /* 0x000000ffff0bc224 */ /* 0x000fca00078e0016 */
[----:B------:R0:W4:Y:S01]  /*29280*/  @!P4 LDG.E.U8 R15, desc[UR22][R10.64] ;  /* 0x000000160a0fc981 */ /* 0x000122000c1e1100 */
[----:B------:R-:W-:-:S03]  /*29290*/  PRMT R14, RZ, 0x7610, R14 ;  /* 0x00007610ff0e7816 */ /* 0x000fc6000000000e */
[----:B--2---:R-:W-:Y:S04]  /*292a0*/  STL [R1+0xd48], R17 ;  /* 0x000d481101007387 */ /* 0x004fe80000100800 */
[----:B------:R1:W-:Y:S04]  /*292b0*/  STL [R1+0x8d8], R2 ;  /* 0x0008d80201007387 */ /* 0x0003e80000100800 */
[----:B------:R-:W-:Y:S04]  /*292c0*/  STL [R1+0x8d4], R25 ;  /* 0x0008d41901007387 */ /* 0x000fe80000100800 */
[----:B------:R-:W2:Y:S04]  /*292d0*/  LDL.LU R19, [R1+0x934] ;  /* 0x0009340001137983 */ /* 0x000ea80000300800 */
[----:B-1----:R-:W2:Y:S04]  /*292e0*/  LDL.LU R2, [R1+0x938] ;  /* 0x0009380001027983 */ /* 0x002ea80000300800 */
[----:B---3--:R1:W-:Y:S04]  /*292f0*/  STL [R1+0xd4c], R16 ;  /* 0x000d4c1001007387 */ /* 0x0083e80000100800 */
[----:B------:R-:W-:Y:S01]  /*29300*/  STL [R1+0x8f8], R21 ;  /* 0x0008f81501007387 */ /* 0x000fe20000100800 */
[----:B----4-:R-:W-:-:S03]  /*29310*/  IADD3 R3, P2, PT, R8, R3, RZ ;  /* 0x0000000308037210 */ /* 0x010fc60007f5e0ff */
[----:B------:R-:W-:Y:S04]  /*29320*/  STL [R1+0x8f4], R22 ;  /* 0x0008f41601007387 */ /* 0x000fe80000100800 */
[----:B------:R-:W3:Y:S01]  /*29330*/  LDL.LU R18, [R1+0x94c] ;  /* 0x00094c0001127983 */ /* 0x000ee20000300800 */
[----:B------:R-:W-:-:S03]  /*29340*/  IMAD.X R20, R9, 0x1, R20, P2 ;  /* 0x0000000109147824 */ /* 0x000fc600010e0614 */
[----:B------:R-:W4:Y:S01]  /*29350*/  LDL.LU R17, [R1+0x950] ;  /* 0x0009500001117983 */ /* 0x000f220000300800 */
[----:B0-----:R-:W-:Y:S02]  /*29360*/  @!P4 IMAD.MOV.U32 R10, RZ, RZ, R3 ;  /* 0x000000ffff0ac224 */ /* 0x001fe400078e0003 */
[----:B------:R-:W-:Y:S01]  /*29370*/  @!P4 IMAD.MOV.U32 R11, RZ, RZ, R20 ;  /* 0x000000ffff0bc224 */ /* 0x000fe200078e0014 */
[----:B------:R0:W-:Y:S04]  /*29380*/  STL [R1+0xd50], R15 ;  /* 0x000d500f01007387 */ /* 0x0001e80000100800 */
[----:B------:R0:W-:Y:S04]  /*29390*/  STL [R1+0x918], R3 ;  /* 0x0009180301007387 */ /* 0x0001e80000100800 */
[----:B------:R-:W-:Y:S04]  /*293a0*/  STL [R1+0x914], R20 ;  /* 0x0009141401007387 */ /* 0x000fe80000100800 */
[----:B-1----:R-:W3:Y:S04]  /*293b0*/  LDL.LU R16, [R1+0x964] ;  /* 0x0009640001107983 */ /* 0x002ee80000300800 */
[----:B0-----:R-:W3:Y:S04]  /*293c0*/  LDL.LU R15, [R1+0x968] ;  /* 0x00096800010f7983 */ /* 0x001ee80000300800 */
[----:B------:R0:W3:Y:S01]  /*293d0*/  @!P4 LDG.E.U8 R14, desc[UR22][R10.64] ;  /* 0x000000160a0ec981 */ /* 0x0000e2000c1e1100 */
[----:B------:R-:W-:-:S02]  /*293e0*/  PRMT R13, RZ, 0x7610, R13 ;  /* 0x00007610ff0d7816 */ /* 0x000fc4000000000d */
[----:B------:R-:W-:Y:S01]  /*293f0*/  PRMT R12, RZ, 0x7610, R12 ;  /* 0x00007610ff0c7816 */ /* 0x000fe2000000000c */
[----:B------:R-:W-:Y:S01]  /*29400*/  IMAD.MOV.U32 R3, RZ, RZ, R24 ;  /* 0x000000ffff037224 */ /* 0x000fe200078e0018 */
[----:B--2---:R-:W-:-:S05]  /*29410*/  IADD3 R2, P2, PT, R8, R2, RZ ;  /* 0x0000000208027210 */ /* 0x004fca0007f5e0ff */
[----:B------:R-:W-:Y:S02]  /*29420*/  IMAD.X R19, R9, 0x1, R19, P2 ;  /* 0x0000000109137824 */ /* 0x000fe400010e0613 */
[----:B0-----:R-:W-:Y:S02]  /*29430*/  @!P4 IMAD.MOV.U32 R10, RZ, RZ, R2 ;  /* 0x000000ffff0ac224 */ /* 0x001fe400078e0002 */
[----:B------:R-:W-:-:S05]  /*29440*/  @!P4 IMAD.MOV.U32 R11, RZ, RZ, R19 ;  /* 0x000000ffff0bc224 */ /* 0x000fca00078e0013 */
[----:B------:R0:W2:Y:S01]  /*29450*/  @!P4 LDG.E.U8 R13, desc[UR22][R10.64] ;  /* 0x000000160a0dc981 */ /* 0x0000a2000c1e1100 */
[----:B----4-:R-:W-:-:S05]  /*29460*/  IADD3 R17, P2, PT, R8, R17, RZ ;  /* 0x0000001108117210 */ /* 0x010fca0007f5e0ff */
[----:B---3--:R-:W-:Y:S02]  /*29470*/  IMAD.X R18, R9, 0x1, R18, P2 ;  /* 0x0000000109127824 */ /* 0x008fe400010e0612 */
[----:B0-----:R-:W-:Y:S02]  /*29480*/  @!P4 IMAD.MOV.U32 R10, RZ, RZ, R17 ;  /* 0x000000ffff0ac224 */ /* 0x001fe400078e0011 */
[----:B------:R-:W-:-:S05]  /*29490*/  @!P4 IMAD.MOV.U32 R11, RZ, RZ, R18 ;  /* 0x000000ffff0bc224 */ /* 0x000fca00078e0012 */
[----:B------:R0:W3:Y:S01]  /*294a0*/  @!P4 LDG.E.U8 R12, desc[UR22][R10.64] ;  /* 0x000000160a0cc981 */ /* 0x0000e2000c1e1100 */
[----:B------:R-:W-:-:S03]  /*294b0*/  IADD3 R15, P2, PT, R8, R15, RZ ;  /* 0x0000000f080f7210 */ /* 0x000fc60007f5e0ff */
[----:B------:R1:W-:Y:S02]  /*294c0*/  STL [R1+0xd54], R14 ;  /* 0x000d540e01007387 */ /* 0x0003e40000100800 */
[----:B------:R-:W-:Y:S02]  /*294d0*/  IMAD.X R16, R9, 0x1, R16, P2 ;  /* 0x0000000109107824 */ /* 0x000fe400010e0610 */
[----:B------:R4:W-:Y:S04]  /*294e0*/  STL [R1+0x938], R2 ;  /* 0x0009380201007387 */ /* 0x0009e80000100800 */
[----:B------:R-:W-:Y:S01]  /*294f0*/  STL [R1+0x934], R19 ;  /* 0x0009341301007387 */ /* 0x000fe20000100800 */
[----:B0-----:R-:W-:-:S03]  /*29500*/  PRMT R11, RZ, 0x7610, R11 ;  /* 0x00007610ff0b7816 */ /* 0x001fc6000000000b */
[----:B-1----:R-:W3:Y:S01]  /*29510*/  LDL.LU R14, [R1+0x97c] ;  /* 0x00097c00010e7983 */ /* 0x002ee20000300800 */
[----:B------:R-:W-:-:S03]  /*29520*/  @!P4 IMAD.MOV.U32 R24, RZ, RZ, R15 ;  /* 0x000000ffff18c224 */ /* 0x000fc600078e000f */
[----:B----4-:R-:W4:Y:S01]  /*29530*/  LDL.LU R2, [R1+0x980] ;  /* 0x0009800001027983 */ /* 0x010f220000300800 */
[----:B------:R-:W-:-:S05]  /*29540*/  @!P4 IMAD.MOV.U32 R25, RZ, RZ, R16 ;  /* 0x000000ffff19c224 */ /* 0x000fca00078e0010 */
[----:B------:R-:W4:Y:S01]  /*29550*/  @!P4 LDG.E.U8 R11, desc[UR22][R24.64] ;  /* 0x00000016180bc981 */ /* 0x000f22000c1e1100 */
[----:B------:R-:W-:-:S03]  /*29560*/  PRMT R10, RZ, 0x7610, R10 ;  /* 0x00007610ff0a7816 */ /* 0x000fc6000000000a */
[----:B--2---:R-:W-:Y:S04]  /*29570*/  STL [R1+0xd58], R13 ;  /* 0x000d580d01007387 */ /* 0x004fe80000100800 */
[----:B------:R0:W-:Y:S04]  /*29580*/  STL [R1+0x950], R17 ;  /* 0x0009501101007387 */ /* 0x0001e80000100800 */
[----:B------:R-:W-:Y:S04]  /*29590*/  STL [R1+0x94c], R18 ;  /* 0x00094c1201007387 */ /* 0x000fe80000100800 */
[----:B---3--:R-:W-:Y:S04]  /*295a0*/  STL [R1+0xd5c], R12 ;  /* 0x000d5c0c01007387 */ /* 0x008fe80000100800 */
[----:B------:R-:W-:Y:S04]  /*295b0*/  STL [R1+0x968], R15 ;  /* 0x0009680f01007387 */ /* 0x000fe80000100800 */
[----:B------:R1:W-:Y:S04]  /*295c0*/  STL [R1+0x964], R16 ;  /* 0x0009641001007387 */ /* 0x0003e80000100800 */
[----:B0-----:R-:W2:Y:S04]  /*295d0*/  LDL.LU R17, [R1+0x19c] ;  /* 0x00019c0001117983 */ /* 0x001ea80000300800 */
[----:B------:R-:W3:Y:S01]  /*295e0*/  LDL.LU R13, [R1+0x1a0] ;  /* 0x0001a000010d7983 */ /* 0x000ee20000300800 */
[----:B----4-:R-:W-:-:S05]  /*295f0*/  IADD3 R2, P2, PT, R8, R2, RZ ;  /* 0x0000000208027210 */ /* 0x010fca0007f5e0ff */
[----:B------:R-:W-:Y:S01]  /*29600*/  IMAD.X R14, R9, 0x1, R14, P2 ;  /* 0x00000001090e7824 */ /* 0x000fe200010e060e */
[----:B------:R-:W-:Y:S01]  /*29610*/  STL [R1+0xd60], R11 ;  /* 0x000d600b01007387 */ /* 0x000fe20000100800 */
[----:B------:R-:W-:Y:S02]  /*29620*/  @!P4 IMAD.MOV.U32 R24, RZ, RZ, R2 ;  /* 0x000000ffff18c224 */ /* 0x000fe400078e0002 */
[----:B------:R-:W-:Y:S01]  /*29630*/  @!P4 IMAD.MOV.U32 R25, RZ, RZ, R14 ;  /* 0x000000ffff19c224 */ /* 0x000fe200078e000e */
[----:B------:R0:W-:Y:S04]  /*29640*/  STL [R1+0x980], R2 ;  /* 0x0009800201007387 */ /* 0x0001e80000100800 */
[----:B------:R4:W-:Y:S04]  /*29650*/  STL [R1+0x97c], R14 ;  /* 0x00097c0e01007387 */ /* 0x0009e80000100800 */
[----:B-1----:R-:W2:Y:S04]  /*29660*/  LDL.LU R16, [R1+0x1bc] ;  /* 0x0001bc0001107983 */ /* 0x002ea80000300800 */
[----:B0-----:R-:W2:Y:S04]  /*29670*/  LDL.LU R2, [R1+0x1c0] ;  /* 0x0001c00001027983 */ /* 0x001ea80000300800 */
[----:B------:R0:W2:Y:S04]  /*29680*/  @!P4 LDG.E.U8 R10, desc[UR22][R24.64] ;  /* 0x00000016180ac981 */ /* 0x0000a8000c1e1100 */
[----:B------:R-:W2:Y:S04]  /*29690*/  LDL.LU R15, [R1+0x1dc] ;  /* 0x0001dc00010f7983 */ /* 0x000ea80000300800 */
[----:B----4-:R-:W4:Y:S01]  /*296a0*/  LDL.LU R14, [R1+0x1e0] ;  /* 0x0001e000010e7983 */ /* 0x010f220000300800 */
[----:B------:R-:W-:-:S02]  /*296b0*/  PRMT R7, RZ, 0x7610, R7 ;  /* 0x00007610ff077816 */ /* 0x000fc40000000007 */
[----:B------:R-:W-:Y:S02]  /*296c0*/  PRMT R0, RZ, 0x7610, R0 ;  /* 0x00007610ff007816 */ /* 0x000fe40000000000 */
[----:B------:R-:W-:Y:S02]  /*296d0*/  PRMT R92, RZ, 0x7610, R92 ;  /* 0x00007610ff5c7816 */ /* 0x000fe4000000005c */
[----:B---3--:R-:W-:-:S05]  /*296e0*/  IADD3 R13, P2, PT, R8, R13, RZ ;  /* 0x0000000d080d7210 */ /* 0x008fca0007f5e0ff */
[----:B--2---:R-:W-:Y:S02]  /*296f0*/  IMAD.X R17, R9, 0x1, R17, P2 ;  /* 0x0000000109117824 */ /* 0x004fe400010e0611 */
[----:B0-----:R-:W-:Y:S02]  /*29700*/  @!P4 IMAD.MOV.U32 R24, RZ, RZ, R13 ;  /* 0x000000ffff18c224 */ /* 0x001fe400078e000d */
[----:B------:R-:W-:-:S05]  /*29710*/  @!P4 IMAD.MOV.U32 R25, RZ, RZ, R17 ;  /* 0x000000ffff19c224 */ /* 0x000fca00078e0011 */
[----:B------:R0:W2:Y:S01]  /*29720*/  @!P4 LDG.E.U8 R7, desc[UR22][R24.64] ;  /* 0x000000161807c981 */ /* 0x0000a2000c1e1100 */
[----:B------:R-:W-:-:S03]  /*29730*/  IADD3 R2, P2, PT, R8, R2, RZ ;  /* 0x0000000208027210 */ /* 0x000fc60007f5e0ff */
[----:B------:R-:W-:Y:S02]  /*29740*/  STL [R1+0xd64], R10 ;  /* 0x000d640a01007387 */ /* 0x000fe40000100800 */
[----:B------:R-:W-:Y:S02]  /*29750*/  IMAD.X R16, R9, 0x1, R16, P2 ;  /* 0x0000000109107824 */ /* 0x000fe400010e0610 */
[----:B------:R1:W-:Y:S04]  /*29760*/  STL [R1+0x1a0], R13 ;  /* 0x0001a00d01007387 */ /* 0x0003e80000100800 */
[----:B------:R-:W-:Y:S01]  /*29770*/  STL [R1+0x19c], R17 ;  /* 0x00019c1101007387 */ /* 0x000fe20000100800 */
[----:B----4-:R-:W-:Y:S01]  /*29780*/  IADD3 R14, P2, PT, R8, R14, RZ ;  /* 0x0000000e080e7210 */ /* 0x010fe20007f5e0ff */
[----:B0-----:R-:W-:-:S02]  /*29790*/  @!P4 IMAD.MOV.U32 R24, RZ, RZ, R2 ;  /* 0x000000ffff18c224 */ /* 0x001fc400078e0002 */
[----:B-1----:R-:W3:Y:S01]  /*297a0*/  LDL.LU R13, [R1+0x1fc] ;  /* 0x0001fc00010d7983 */ /* 0x002ee20000300800 */
[----:B------:R-:W-:-:S03]  /*297b0*/  @!P4 IMAD.MOV.U32 R25, RZ, RZ, R16 ;  /* 0x000000ffff19c224 */ /* 0x000fc600078e0010 */
[----:B------:R-:W4:Y:S01]  /*297c0*/  LDL.LU R11, [R1+0x200] ;  /* 0x00020000010b7983 */ /* 0x000f220000300800 */
[----:B------:R-:W-:-:S03]  /*297d0*/  IMAD.X R15, R9, 0x1, R15, P2 ;  /* 0x00000001090f7824 */ /* 0x000fc600010e060f */
[----:B------:R0:W3:Y:S02]  /*297e0*/  @!P4 LDG.E.U8 R0, desc[UR22][R24.64] ;  /* 0x000000161800c981 */ /* 0x0000e4000c1e1100 */
[----:B0-----:R-:W-:Y:S02]  /*297f0*/  @!P4 IMAD.MOV.U32 R24, RZ, RZ, R14 ;  /* 0x000000ffff18c224 */ /* 0x001fe400078e000e */
[----:B------:R-:W-:-:S05]  /*29800*/  @!P4 IMAD.MOV.U32 R25, RZ, RZ, R15 ;  /* 0x000000ffff19c224 */ /* 0x000fca00078e000f */
[----:B------:R0:W3:Y:S01]  /*29810*/  @!P4 LDG.E.U8 R92, desc[UR22][R24.64] ;  /* 0x00000016185cc981 */ /* 0x0000e2000c1e1100 */
[----:B------:R-:W-:-:S03]  /*29820*/  PRMT R90, RZ, 0x7610, R90 ;  /* 0x00007610ff5a7816 */ /* 0x000fc6000000005a */
[----:B--2---:R-:W-:Y:S04]  /*29830*/  STL [R1+0xd68], R7 ;  /* 0x000d680701007387 */ /* 0x004fe80000100800 */
[----:B------:R1:W-:Y:S04]  /*29840*/  STL [R1+0x1c0], R2 ;  /* 0x0001c00201007387 */ /* 0x0003e80000100800 */
[----:B------:R-:W-:Y:S04]  /*29850*/  STL [R1+0x1bc], R16 ;  /* 0x0001bc1001007387 */ /* 0x000fe80000100800 */
[----:B-1----:R-:W2:Y:S01]  /*29860*/  LDL.LU R2, [R1+0x220] ;  /* 0x0002200001027983 */ /* 0x002ea20000300800 */
[----:B----4-:R-:W-:-:S05]  /*29870*/  IADD3 R11, P2, PT, R8, R11, RZ ;  /* 0x0000000b080b7210 */ /* 0x010fca0007f5e0ff */
[----:B---3--:R-:W-:Y:S01]  /*29880*/  IMAD.X R13, R9, 0x1, R13, P2 ;  /* 0x00000001090d7824 */ /* 0x008fe200010e060d */
[----:B------:R1:W-:Y:S01]  /*29890*/  STL [R1+0xd6c], R0 ;  /* 0x000d6c0001007387 */ /* 0x0003e20000100800 */
[----:B0-----:R-:W-:Y:S02]  /*298a0*/  @!P4 IMAD.MOV.U32 R24, RZ, RZ, R11 ;  /* 0x000000ffff18c224 */ /* 0x001fe400078e000b */
[----:B------:R-:W-:Y:S01]  /*298b0*/  @!P4 IMAD.MOV.U32 R25, RZ, RZ, R13 ;  /* 0x000000ffff19c224 */ /* 0x000fe200078e000d */
[----:B------:R-:W-:Y:S04]  /*298c0*/  STL [R1+0x1e0], R14 ;  /* 0x0001e00e01007387 */ /* 0x000fe80000100800 */
[----:B------:R-:W-:Y:S04]  /*298d0*/  STL [R1+0x1dc], R15 ;  /* 0x0001dc0f01007387 */ /* 0x000fe80000100800 */
[----:B-1----:R-:W3:Y:S04]  /*298e0*/  LDL.LU R0, [R1+0x21c] ;  /* 0x00021c0001007983 */ /* 0x002ee80000300800 */
[----:B------:R-:W4:Y:S04]  /*298f0*/  LDL.LU R10, [R1+0x260] ;  /* 0x00026000010a7983 */ /* 0x000f280000300800 */
[----:B------:R-:W-:Y:S04]  /*29900*/  STL [R1+0xd70], R92 ;  /* 0x000d705c01007387 */ /* 0x000fe80000100800 */
[----:B------:R0:W4:Y:S04]  /*29910*/  @!P4 LDG.E.U8 R90, desc[UR22][R24.64] ;  /* 0x00000016185ac981 */ /* 0x000128000c1e1100 */
[----:B------:R-:W-:Y:S04]  /*29920*/  STL [R1+0x200], R11 ;  /* 0x0002000b01007387 */ /* 0x000fe80000100800 */
[----:B------:R1:W-:Y:S04]  /*29930*/  STL [R1+0x1fc], R13 ;  /* 0x0001fc0d01007387 */ /* 0x0003e80000100800 */
[----:B-1----:R-:W4:Y:S04]  /*29940*/  LDL.LU R13, [R1+0x25c] ;  /* 0x00025c00010d7983 */ /* 0x002f280000300800 */
[----:B------:R-:W4:Y:S04]  /*29950*/  LDL.LU R11, [R1+0x27c] ;  /* 0x00027c00010b7983 */ /* 0x000f280000300800 */
[----:B------:R-:W4:Y:S01]  /*29960*/  LDL.LU R7, [R1+0x280] ;  /* 0x0002800001077983 */ /* 0x000f220000300800 */
[----:B------:R-:W-:-:S02]  /*29970*/  PRMT R88, RZ, 0x7610, R88 ;  /* 0x00007610ff587816 */ /* 0x000fc40000000058 */
[----:B------:R-:W-:Y:S02]  /*29980*/  PRMT R86, RZ, 0x7610, R86 ;  /* 0x00007610ff567816 */ /* 0x000fe40000000056 */
[----:B------:R-:W-:Y:S02]  /*29990*/  PRMT R84, RZ, 0x7610, R84 ;  /* 0x00007610ff547816 */ /* 0x000fe40000000054 */
[----:B--2---:R-:W-:-:S05]  /*299a0*/  IADD3 R2, P2, PT, R8, R2, RZ ;  /* 0x0000000208027210 */ /* 0x004fca0007f5e0ff */
[----:B0-----:R-:W-:Y:S02]  /*299b0*/  @!P4 IMAD.MOV.U32 R24, RZ, RZ, R2 ;  /* 0x000000ffff18c224 */ /* 0x001fe400078e0002 */
[----:B---3--:R-:W-:Y:S01]  /*299c0*/  IMAD.X R0, R9, 0x1, R0, P2 ;  /* 0x0000000109007824 */ /* 0x008fe200010e0600 */
[----:B----4-:R-:W-:-:S03]  /*299d0*/  IADD3 R10, P2, PT, R8, R10, RZ ;  /* 0x0000000a080a7210 */ /* 0x010fc60007f5e0ff */
[----:B------:R-:W-:-:S05]  /*299e0*/  @!P4 IMAD.MOV.U32 R25, RZ, RZ, R0 ;  /* 0x000000ffff19c224 */ /* 0x000fca00078e0000 */
[----:B------:R0:W2:Y:S04]  /*299f0*/  @!P4 LDG.E.U8 R88, desc[UR22][R24.64] ;  /* 0x000000161858c981 */ /* 0x0000a8000c1e1100 */
[----:B------:R-:W-:Y:S04]  /*29a00*/  STL [R1+0xd74], R90 ;  /* 0x000d745a01007387 */ /* 0x000fe80000100800 */
[----:B------:R1:W-:Y:S04]  /*29a10*/  STL [R1+0x220], R2 ;  /* 0x0002200201007387 */ /* 0x0003e80000100800 */
[----:B------:R3:W-:Y:S01]  /*29a20*/  STL [R1+0x21c], R0 ;  /* 0x00021c0001007387 */ /* 0x0007e20000100800 */
[----:B0-----:R-:W-:-:S03]  /*29a30*/  @!P4 IMAD.MOV.U32 R24, RZ, RZ, R10 ;  /* 0x000000ffff18c224 */ /* 0x001fc600078e000a */
[----:B-1----:R-:W4:Y:S01]  /*29a40*/  LDL.LU R2, [R1+0x29c] ;  /* 0x00029c0001027983 */ /* 0x002f220000300800 */
[----:B------:R-:W-:-:S03]  /*29a50*/  IMAD.X R13, R9, 0x1, R13, P2 ;  /* 0x00000001090d7824 */ /* 0x000fc600010e060d */
[----:B---3--:R-:W3:Y:S01]  /*29a60*/  LDL.LU R0, [R1+0x2a0] ;  /* 0x0002a00001007983 */ /* 0x008ee20000300800 */
[----:B------:R-:W-:-:S05]  /*29a70*/  @!P4 IMAD.MOV.U32 R25, RZ, RZ, R13 ;  /* 0x000000ffff19c224 */ /* 0x000fca00078e000d */
[----:B------:R0:W4:Y:S01]  /*29a80*/  @!P4 LDG.E.U8 R86, desc[UR22][R24.64] ;  /* 0x000000161856c981 */ /* 0x000122000c1e1100 */
[----:B------:R-:W-:-:S05]  /*29a90*/  IADD3 R7, P2, PT, R8, R7, RZ ;  /* 0x0000000708077210 */ /* 0x000fca0007f5e0ff */
[----:B------:R-:W-:Y:S02]  /*29aa0*/  IMAD.X R11, R9, 0x1, R11, P2 ;  /* 0x00000001090b7824 */ /* 0x000fe400010e060b */
[----:B0-----:R-:W-:Y:S02]  /*29ab0*/  @!P4 IMAD.MOV.U32 R24, RZ, RZ, R7 ;  /* 0x000000ffff18c224 */ /* 0x001fe400078e0007 */
[----:B------:R-:W-:-:S05]  /*29ac0*/  @!P4 IMAD.MOV.U32 R25, RZ, RZ, R11 ;  /* 0x000000ffff19c224 */ /* 0x000fca00078e000b */
[----:B------:R0:W4:Y:S01]  /*29ad0*/  @!P4 LDG.E.U8 R84, desc[UR22][R24.64] ;  /* 0x000000161854c981 */ /* 0x000122000c1e1100 */
[----:B------:R-:W-:-:S03]  /*29ae0*/  PRMT R82, RZ, 0x7610, R82 ;  /* 0x00007610ff527816 */ /* 0x000fc60000000052 */
[----:B--2---:R-:W-:Y:S04]  /*29af0*/  STL [R1+0xd78], R88 ;  /* 0x000d785801007387 */ /* 0x004fe80000100800 */
[----:B------:R-:W-:Y:S04]  /*29b00*/  STL [R1+0x260], R10 ;  /* 0x0002600a01007387 */ /* 0x000fe80000100800 */
[----:B------:R1:W-:Y:S04]  /*29b10*/  STL [R1+0x25c], R13 ;  /* 0x00025c0d01007387 */ /* 0x0003e80000100800 */
[----:B-1----:R-:W2:Y:S01]  /*29b20*/  LDL.LU R13, [R1+0x2bc] ;  /* 0x0002bc00010d7983 */ /* 0x002ea20000300800 */
[----:B---3--:R-:W-:-:S03]  /*29b30*/  IADD3 R0, P2, PT, R8, R0, RZ ;  /* 0x0000000008007210 */ /* 0x008fc60007f5e0ff */
[----:B------:R-:W3:Y:S02]  /*29b40*/  LDL.LU R10, [R1+0x2c0] ;  /* 0x0002c000010a7983 */ /* 0x000ee40000300800 */
[----:B----4-:R-:W-:Y:S02]  /*29b50*/  IMAD.X R2, R9, 0x1, R2, P2 ;  /* 0x0000000109027824 */ /* 0x010fe400010e0602 */
[----:B------:R-:W-:Y:S01]  /*29b60*/  STL [R1+0xd7c], R86 ;  /* 0x000d7c5601007387 */ /* 0x000fe20000100800 */
[----:B0-----:R-:W-:Y:S02]  /*29b70*/  @!P4 IMAD.MOV.U32 R24, RZ, RZ, R0 ;  /* 0x000000ffff18c224 */ /* 0x001fe400078e0000 */
[----:B------:R-:W-:Y:S01]  /*29b80*/  @!P4 IMAD.MOV.U32 R25, RZ, RZ, R2 ;  /* 0x000000ffff19c224 */ /* 0x000fe200078e0002 */
[----:B------:R-:W-:Y:S04]  /*29b90*/  STL [R1+0x280], R7 ;  /* 0x0002800701007387 */ /* 0x000fe80000100800 */
[----:B------:R0:W-:Y:S04]  /*29ba0*/  STL [R1+0x27c], R11 ;  /* 0x00027c0b01007387 */ /* 0x0001e80000100800 */
[----:B------:R1:W4:Y:S04]  /*29bb0*/  @!P4 LDG.E.U8 R82, desc[UR22][R24.64] ;  /* 0x000000161852c981 */ /* 0x000328000c1e1100 */
[----:B0-----:R-:W4:Y:S04]  /*29bc0*/  LDL.LU R11, [R1+0x2dc] ;  /* 0x0002dc00010b7983 */ /* 0x001f280000300800 */
[----:B------:R-:W4:Y:S04]  /*29bd0*/  LDL.LU R7, [R1+0x2e0] ;  /* 0x0002e00001077983 */ /* 0x000f280000300800 */
[----:B------:R-:W-:Y:S04]  /*29be0*/  STL [R1+0xd80], R84 ;  /* 0x000d805401007387 */ /* 0x000fe80000100800 */
[----:B------:R-:W-:Y:S04]  /*29bf0*/  STL [R1+0x2a0], R0 ;  /* 0x0002a00001007387 */ /* 0x000fe80000100800 */
[----:B------:R0:W-:Y:S04]  /*29c00*/  STL [R1+0x29c], R2 ;  /* 0x00029c0201007387 */ /* 0x0001e80000100800 */
[----:B0-----:R-:W4:Y:S04]  /*29c10*/  LDL.LU R2, [R1+0x2fc] ;  /* 0x0002fc0001027983 */ /* 0x001f280000300800 */
[----:B------:R-:W4:Y:S01]  /*29c20*/  LDL.LU R0, [R1+0x300] ;  /* 0x0003000001007983 */ /* 0x000f220000300800 */
[----:B------:R-:W-:-:S03]  /*29c30*/  PRMT R80, RZ, 0x7610, R80 ;  /* 0x00007610ff507816 */ /* 0x000fc60000000050 */
[----:B------:R-:W4:Y:S01]  /*29c40*/  LDL.LU R15, [R1+0x31c] ;  /* 0x00031c00010f7983 */ /* 0x000f220000300800 */
[----:B------:R-:W-:Y:S02]  /*29c50*/  PRMT R78, RZ, 0x7610, R78 ;  /* 0x00007610ff4e7816 */ /* 0x000fe4000000004e */
[----:B------:R-:W-:Y:S02]  /*29c60*/  PRMT R76, RZ, 0x7610, R76 ;  /* 0x00007610ff4c7816 */ /* 0x000fe4000000004c */
[----:B---3--:R-:W-:-:S05]  /*29c70*/  IADD3 R10, P2, PT, R8, R10, RZ ;  /* 0x0000000a080a7210 */ /* 0x008fca0007f5e0ff */
[----:B--2---:R-:W-:Y:S02]  /*29c80*/  IMAD.X R13, R9, 0x1, R13, P2 ;  /* 0x00000001090d7824 */ /* 0x004fe400010e060d */
[----:B-1----:R-:W-:Y:S02]  /*29c90*/  @!P4 IMAD.MOV.U32 R24, RZ, RZ, R10 ;  /* 0x000000ffff18c224 */ /* 0x002fe400078e000a */
[----:B------:R-:W-:-:S05]  /*29ca0*/  @!P4 IMAD.MOV.U32 R25, RZ, RZ, R13 ;  /* 0x000000ffff19c224 */ /* 0x000fca00078e000d */
[----:B------:R0:W2:Y:S04]  /*29cb0*/  @!P4 LDG.E.U8 R80, desc[UR22][R24.64] ;  /* 0x000000161850c981 */ /* 0x0000a8000c1e1100 */
[----:B----4-:R-:W-:Y:S04]  /*29cc0*/  STL [R1+0xd84], R82 ;  /* 0x000d845201007387 */ /* 0x010fe80000100800 */
[----:B------:R1:W-:Y:S01]  /*29cd0*/  STL [R1+0x2c0], R10 ;  /* 0x0002c00a01007387 */ /* 0x0003e20000100800 */
[----:B------:R-:W-:-:S03]  /*29ce0*/  IADD3 R7, P2, PT, R8, R7, RZ ;  /* 0x0000000708077210 */ /* 0x000fc60007f5e0ff */
[----:B------:R-:W-:Y:S04]  /*29cf0*/  STL [R1+0x2bc], R13 ;  /* 0x0002bc0d01007387 */ /* 0x000fe80000100800 */
[----:B-1----:R-:W3:Y:S01]  /*29d00*/  LDL.LU R10, [R1+0x320] ;  /* 0x00032000010a7983 */ /* 0x002ee20000300800 */
[----:B------:R-:W-:Y:S02]  /*29d10*/  IMAD.X R11, R9, 0x1, R11, P2 ;  /* 0x00000001090b7824 */ /* 0x000fe400010e060b */
[----:B0-----:R-:W-:Y:S02]  /*29d20*/  @!P4 IMAD.MOV.U32 R24, RZ, RZ, R7 ;  /* 0x000000ffff18c224 */ /* 0x001fe400078e0007 */
        /* <DEDUP_REMOVED lines=14> */
[----:B------:R-:W-:Y:S02]  /*29e10*/  IMAD.X R15, R9, 0x1, R15, P2 ;  /* 0x00000001090f7824 */ /* 0x000fe400010e060f */
[----:B------:R-:W2:Y:S01]  /*29e20*/  LDL.LU R14, [R1+0x35c] ;  /* 0x00035c00010e7983 */ /* 0x000ea20000300800 */
[----:B0-----:R-:W-:Y:S02]  /*29e30*/  @!P4 IMAD.MOV.U32 R24, RZ, RZ, R10 ;  /* 0x000000ffff18c224 */ /* 0x001fe400078e000a */
[----:B------:R-:W-:Y:S01]  /*29e40*/  @!P4 IMAD.MOV.U32 R25, RZ, RZ, R15 ;  /* 0x000000ffff19c224 */ /* 0x000fe200078e000f */
[----:B----4-:R-:W-:Y:S04]  /*29e50*/  STL [R1+0xd8c], R78 ;  /* 0x000d8c4e01007387 */ /* 0x010fe80000100800 */
[----:B------:R-:W-:Y:S04]  /*29e60*/  STL [R1+0x300], R0 ;  /* 0x0003000001007387 */ /* 0x000fe80000100800 */
[----:B------:R0:W-:Y:S04]  /*29e70*/  STL [R1+0x2fc], R2 ;  /* 0x0002fc0201007387 */ /* 0x0001e80000100800 */
[----:B------:R-:W4:Y:S04]  /*29e80*/  LDL.LU R13, [R1+0x360] ;  /* 0x00036000010d7983 */ /* 0x000f280000300800 */
[----:B------:R1:W4:Y:S04]  /*29e90*/  @!P4 LDG.E.U8 R74, desc[UR22][R24.64] ;  /* 0x00000016184ac981 */ /* 0x000328000c1e1100 */
[----:B0-----:R-:W4:Y:S04]  /*29ea0*/  LDL.LU R2, [R1+0x37c] ;  /* 0x00037c0001027983 */ /* 0x001f280000300800 */
[----:B------:R-:W4:Y:S04]  /*29eb0*/  LDL.LU R0, [R1+0x380] ;  /* 0x0003800001007983 */ /* 0x000f280000300800 */
[----:B------:R-:W-:Y:S04]  /*29ec0*/  STL [R1+0xd90], R76 ;  /* 0x000d904c01007387 */ /* 0x000fe80000100800 */
[----:B------:R0:W-:Y:S04]  /*29ed0*/  STL [R1+0x320], R10 ;  /* 0x0003200a01007387 */ /* 0x0001e80000100800 */
[----:B------:R-:W-:Y:S04]  /*29ee0*/  STL [R1+0x31c], R15 ;  /* 0x00031c0f01007387 */ /* 0x000fe80000100800 */
[----:B0-----:R-:W4:Y:S04]  /*29ef0*/  LDL.LU R10, [R1+0x3a0] ;  /* 0x0003a000010a7983 */ /* 0x001f280000300800 */
[----:B------:R-:W4:Y:S01]  /*29f00*/  LDL.LU R16, [R1+0x39c] ;  /* 0x00039c0001107983 */ /* 0x000f220000300800 */
[----:B------:R-:W-:-:S02]  /*29f10*/  PRMT R72, RZ, 0x7610, R72 ;  /* 0x00007610ff487816 */ /* 0x000fc40000000048 */
[----:B------:R-:W-:Y:S02]  /*29f20*/  PRMT R70, RZ, 0x7610, R70 ;  /* 0x00007610ff467816 */ /* 0x000fe40000000046 */
[----:B------:R-:W-:Y:S02]  /*29f30*/  PRMT R68, RZ, 0x7610, R68 ;  /* 0x00007610ff447816 */ /* 0x000fe40000000044 */
[----:B---3--:R-:W-:-:S05]  /*29f40*/  IADD3 R7, P2, PT, R8, R7, RZ ;  /* 0x0000000708077210 */ /* 0x008fca0007f5e0ff */
[----:B--2---:R-:W-:Y:S02]  /*29f50*/  IMAD.X R11, R9, 0x1, R11, P2 ;  /* 0x00000001090b7824 */ /* 0x004fe400010e060b */
[----:B-1----:R-:W-:Y:S02]  /*29f60*/  @!P4 IMAD.MOV.U32 R24, RZ, RZ, R7 ;  /* 0x000000ffff18c224 */ /* 0x002fe400078e0007 */
[----:B------:R-:W-:-:S05]  /*29f70*/  @!P4 IMAD.MOV.U32 R25, RZ, RZ, R11 ;  /* 0x000000ffff19c224 */ /* 0x000fca00078e000b */
[----:B------:R0:W2:Y:S01]  /*29f80*/  @!P4 LDG.E.U8 R72, desc[UR22][R24.64] ;  /* 0x000000161848c981 */ /* 0x0000a2000c1e1100 */
[----:B----4-:R-:W-:-:S03]  /*29f90*/  IADD3 R13, P2, PT, R8, R13, RZ ;  /* 0x0000000d080d7210 */ /* 0x010fc60007f5e0ff */
[----:B------:R-:W-:Y:S02]  /*29fa0*/  STL [R1+0xd94], R74 ;  /* 0x000d944a01007387 */ /* 0x000fe40000100800 */
[----:B------:R-:W-:Y:S02]  /*29fb0*/  IMAD.X R14, R9, 0x1, R14, P2 ;  /* 0x00000001090e7824 */ /* 0x000fe400010e060e */
[----:B------:R-:W-:Y:S04]  /*29fc0*/  STL [R1+0x340], R7 ;  /* 0x0003400701007387 */ /* 0x000fe80000100800 */
[----:B------:R1:W-:Y:S01]  /*29fd0*/  STL [R1+0x33c], R11 ;  /* 0x00033c0b01007387 */ /* 0x0003e20000100800 */
[----:B------:R-:W-:Y:S01]  /*29fe0*/  IADD3 R0, P2, PT, R8, R0, RZ ;  /* 0x0000000008007210 */ /* 0x000fe20007f5e0ff */
[----:B0-----:R-:W-:-:S02]  /*29ff0*/  @!P4 IMAD.MOV.U32 R24, RZ, RZ, R13 ;  /* 0x000000ffff18c224 */ /* 0x001fc400078e000d */
[----:B------:R-:W-:Y:S01]  /*2a000*/  @!P4 IMAD.MOV.U32 R25, RZ, RZ, R14 ;  /* 0x000000ffff19c224 */ /* 0x000fe200078e000e */
[----:B-1----:R-:W3:Y:S04]  /*2a010*/  LDL.LU R11, [R1+0x3bc] ;  /* 0x0003bc00010b7983 */ /* 0x002ee80000300800 */
[----:B------:R-:W4:Y:S01]  /*2a020*/  LDL.LU R7, [R1+0x3c0] ;  /* 0x0003c00001077983 */ /* 0x000f220000300800 */
[----:B------:R-:W-:-:S03]  /*2a030*/  IMAD.X R2, R9, 0x1, R2, P2 ;  /* 0x0000000109027824 */ /* 0x000fc600010e0602 */
[----:B------:R0:W-:Y:S04]  /*2a040*/  STL [R1+0x360], R13 ;  /* 0x0003600d01007387 */ /* 0x0001e80000100800 */
[----:B------:R1:W-:Y:S04]  /*2a050*/  STL [R1+0x35c], R14 ;  /* 0x00035c0e01007387 */ /* 0x0003e80000100800 */
[----:B------:R-:W2:Y:S04]  /*2a060*/  LDL.LU R15, [R1+0x3dc] ;  /* 0x0003dc00010f7983 */ /* 0x000ea80000300800 */
[----:B0-----:R-:W2:Y:S01]  /*2a070*/  LDL.LU R13, [R1+0x3e0] ;  /* 0x0003e000010d7983 */ /* 0x001ea20000300800 */
[----:B------:R-:W-:-:S03]  /*2a080*/  IADD3 R10, P2, PT, R8, R10, RZ ;  /* 0x0000000a080a7210 */ /* 0x000fc60007f5e0ff */
[----:B------:R0:W-:Y:S04]  /*2a090*/  STL [R1+0x380], R0 ;  /* 0x0003800001007387 */ /* 0x0001e80000100800 */
[----:B------:R0:W2:Y:S04]  /*2a0a0*/  @!P4 LDG.E.U8 R70, desc[UR22][R24.64] ;  /* 0x000000161846c981 */ /* 0x0000a8000c1e1100 */
[----:B------:R0:W-:Y:S04]  /*2a0b0*/  STL [R1+0x37c], R2 ;  /* 0x00037c0201007387 */ /* 0x0001e80000100800 */
[----:B-1----:R-:W2:Y:S01]  /*2a0c0*/  LDL.LU R14, [R1+0x3fc] ;  /* 0x0003fc00010e7983 */ /* 0x002ea20000300800 */
[----:B0-----:R-:W-:-:S03]  /*2a0d0*/  @!P4 IMAD.MOV.U32 R24, RZ, RZ, R0 ;  /* 0x000000ffff18c224 */ /* 0x001fc600078e0000 */
[----:B------:R-:W2:Y:S01]  /*2a0e0*/  LDL.LU R0, [R1+0x400] ;  /* 0x0004000001007983 */ /* 0x000ea20000300800 */
[----:B------:R-:W-:Y:S02]  /*2a0f0*/  @!P4 IMAD.MOV.U32 R25, RZ, RZ, R2 ;  /* 0x000000ffff19c224 */ /* 0x000fe400078e0002 */
[----:B------:R-:W-:Y:S01]  /*2a100*/  IMAD.X R16, R9, 0x1, R16, P2 ;  /* 0x0000000109107824 */ /* 0x000fe200010e0610 */
[----:B------:R-:W2:Y:S04]  /*2a110*/  LDL.LU R2, [R1+0x420] ;  /* 0x0004200001027983 */ /* 0x000ea80000300800 */
[----:B------:R0:W2:Y:S04]  /*2a120*/  @!P4 LDG.E.U8 R68, desc[UR22][R24.64] ;  /* 0x000000161844c981 */ /* 0x0000a8000c1e1100 */
[----:B------:R1:W-:Y:S04]  /*2a130*/  STL [R1+0x3a0], R10 ;  /* 0x0003a00a01007387 */ /* 0x0003e80000100800 */
[----:B------:R-:W-:Y:S01]  /*2a140*/  STL [R1+0x39c], R16 ;  /* 0x00039c1001007387 */ /* 0x000fe20000100800 */
[----:B0-----:R-:W-:-:S03]  /*2a150*/  @!P4 IMAD.MOV.U32 R24, RZ, RZ, R10 ;  /* 0x000000ffff18c224 */ /* 0x001fc600078e000a */
[----:B-1----:R-:W2:Y:S01]  /*2a160*/  LDL.LU R10, [R1+0x41c] ;  /* 0x00041c00010a7983 */ /* 0x002ea20000300800 */
[----:B------:R-:W0:Y:S01]  /*2a170*/  S2R R18, SR_TID.X ;  /* 0x0000000000127919 */ /* 0x000e220000002100 */
[----:B------:R-:W1:Y:S01]  /*2a180*/  S2R R4, SR_TID.X ;  /* 0x0000000000047919 */ /* 0x000e620000002100 */
[----:B------:R-:W-:Y:S01]  /*2a190*/  PRMT R66, RZ, 0x7610, R66 ;  /* 0x00007610ff427816 */ /* 0x000fe20000000042 */
[----:B------:R-:W-:Y:S01]  /*2a1a0*/  @!P4 IMAD.MOV.U32 R25, RZ, RZ, R16 ;  /* 0x000000ffff19c224 */ /* 0x000fe200078e0010 */
[----:B------:R-:W-:-:S04]  /*2a1b0*/  PRMT R64, RZ, 0x7610, R64 ;  /* 0x00007610ff407816 */ /* 0x000fc80000000040 */
[----:B------:R0:W2:Y:S02]  /*2a1c0*/  @!P4 LDG.E.U8 R66, desc[UR22][R24.64] ;  /* 0x000000161842c981 */ /* 0x0000a4000c1e1100 */
[----:B0-----:R-:W-:Y:S02]  /*2a1d0*/  LOP3.LUT R12, R18, 0x7f, RZ, 0xc0, !PT ;  /* 0x0000007f120c7812 */ /* 0x001fe400078ec0ff */
[----:B-1----:R-:W-:-:S03]  /*2a1e0*/  LOP3.LUT R4, R4, 0x7f, RZ, 0xc0, !PT ;  /* 0x0000007f04047812 */ /* 0x002fc600078ec0ff */
[----:B------:R-:W-:Y:S04]  /*2a1f0*/  STS.U8 [R12+UR9+0x12000], R60 ;  /* 0x0120003c0c007988 */ /* 0x000fe80008000009 */
[----:B------:R-:W-:Y:S01]  /*2a200*/  STS.U8 [R12+UR9+0x12400], R59 ;  /* 0x0124003b0c007988 */ /* 0x000fe20008000009 */
[----:B------:R-:W-:-:S03]  /*2a210*/  LOP3.LUT R4, R4, 0x10, RZ, 0x3c, !PT ;  /* 0x0000001004047812 */ /* 0x000fc600078e3cff */
        /* <DEDUP_REMOVED lines=13> */
[----:B------:R0:W-:Y:S01]  /*2a2f0*/  STS.U8 [R4+UR9+0x13c80], R45 ;  /* 0x013c802d04007988 */ /* 0x0001e20008000009 */
[----:B------:R-:W-:-:S03]  /*2a300*/  PRMT R62, RZ, 0x7610, R62 ;  /* 0x00007610ff3e7816 */ /* 0x000fc6000000003e */
[----:B0-----:R-:W2:Y:S01]  /*2a310*/  LDL.LU R4, [R1+0x440] ;  /* 0x0004400001047983 */ /* 0x001ea20000300800 */
[----:B------:R-:W-:Y:S02]  /*2a320*/  PRMT R60, RZ, 0x7610, R60 ;  /* 0x00007610ff3c7816 */ /* 0x000fe4000000003c */
[----:B----4-:R-:W-:-:S05]  /*2a330*/  IADD3 R7, P2, PT, R8, R7, RZ ;  /* 0x0000000708077210 */ /* 0x010fca0007f5e0ff */
[----:B---3--:R-:W-:Y:S01]  /*2a340*/  IMAD.X R11, R9, 0x1, R11, P2 ;  /* 0x00000001090b7824 */ /* 0x008fe200010e060b */
[----:B------:R-:W-:Y:S01]  /*2a350*/  STL [R1+0x3c0], R7 ;  /* 0x0003c00701007387 */ /* 0x000fe20000100800 */
[----:B------:R-:W-:Y:S02]  /*2a360*/  @!P4 IMAD.MOV.U32 R24, RZ, RZ, R7 ;  /* 0x000000ffff18c224 */ /* 0x000fe400078e0007 */
[----:B------:R-:W-:Y:S01]  /*2a370*/  @!P4 IMAD.MOV.U32 R25, RZ, RZ, R11 ;  /* 0x000000ffff19c224 */ /* 0x000fe200078e000b */
[----:B------:R0:W-:Y:S04]  /*2a380*/  STL [R1+0x3bc], R11 ;  /* 0x0003bc0b01007387 */ /* 0x0001e80000100800 */
[----:B------:R1:W3:Y:S01]  /*2a390*/  @!P4 LDG.E.U8 R64, desc[UR22][R24.64] ;  /* 0x000000161840c981 */ /* 0x0002e2000c1e1100 */
[----:B--2---:R-:W-:-:S03]  /*2a3a0*/  IADD3 R13, P2, PT, R8, R13, RZ ;  /* 0x0000000d080d7210 */ /* 0x004fc60007f5e0ff */
[----:B0-----:R-:W2:Y:S02]  /*2a3b0*/  LDL.LU R11, [R1+0x43c] ;  /* 0x00043c00010b7983 */ /* 0x001ea40000300800 */
[----:B------:R-:W-:Y:S02]  /*2a3c0*/  IMAD.X R15, R9, 0x1, R15, P2 ;  /* 0x00000001090f7824 */ /* 0x000fe400010e060f */
[----:B------:R-:W4:Y:S01]  /*2a3d0*/  LDL.LU R7, [R1+0x460] ;  /* 0x0004600001077983 */ /* 0x000f220000300800 */
[----:B-1----:R-:W-:Y:S02]  /*2a3e0*/  @!P4 IMAD.MOV.U32 R24, RZ, RZ, R13 ;  /* 0x000000ffff18c224 */ /* 0x002fe400078e000d */
[----:B------:R-:W-:Y:S01]  /*2a3f0*/  @!P4 IMAD.MOV.U32 R25, RZ, RZ, R15 ;  /* 0x000000ffff19c224 */ /* 0x000fe200078e000f */
[----:B------:R-:W-:Y:S04]  /*2a400*/  STL [R1+0x3e0], R13 ;  /* 0x0003e00d01007387 */ /* 0x000fe80000100800 */
[----:B------:R0:W-:Y:S01]  /*2a410*/  STL [R1+0x3dc], R15 ;  /* 0x0003dc0f01007387 */ /* 0x0001e20000100800 */
[----:B------:R-:W-:-:S03]  /*2a420*/  IADD3 R0, P2, PT, R8, R0, RZ ;  /* 0x0000000008007210 */ /* 0x000fc60007f5e0ff */
[----:B------:R1:W3:Y:S02]  /*2a430*/  @!P4 LDG.E.U8 R62, desc[UR22][R24.64] ;  /* 0x00000016183ec981 */ /* 0x0002e4000c1e1100 */
[----:B------:R-:W-:Y:S02]  /*2a440*/  IMAD.X R14, R9, 0x1, R14, P2 ;  /* 0x00000001090e7824 */ /* 0x000fe400010e060e */
[----:B0-----:R-:W3:Y:S01]  /*2a450*/  LDL.LU R15, [R1+0x45c] ;  /* 0x00045c00010f7983 */ /* 0x001ee20000300800 */
[----:B------:R-:W-:-:S03]  /*2a460*/  IADD3 R2, P2, PT, R8, R2, RZ ;  /* 0x0000000208027210 */ /* 0x000fc60007f5e0ff */
[----:B------:R-:W3:Y:S01]  /*2a470*/  LDL.LU R13, [R1+0x480] ;  /* 0x00048000010d7983 */ /* 0x000ee20000300800 */
[----:B-1----:R-:W-:Y:S02]  /*2a480*/  @!P4 IMAD.MOV.U32 R24, RZ, RZ, R0 ;  /* 0x000000ffff18c224 */ /* 0x002fe400078e0000 */
[----:B------:R-:W-:Y:S01]  /*2a490*/  @!P4 IMAD.MOV.U32 R25, RZ, RZ, R14 ;  /* 0x000000ffff19c224 */ /* 0x000fe200078e000e */
[----:B------:R-:W-:Y:S04]  /*2a4a0*/  STL [R1+0x400], R0 ;  /* 0x0004000001007387 */ /* 0x000fe80000100800 */
[----:B------:R0:W-:Y:S01]  /*2a4b0*/  STL [R1+0x3fc], R14 ;  /* 0x0003fc0e01007387 */ /* 0x0001e20000100800 */
[----:B------:R-:W-:-:S03]  /*2a4c0*/  IMAD.X R10, R9, 0x1, R10, P2 ;  /* 0x00000001090a7824 */ /* 0x000fc600010e060a */
[----:B------:R1:W3:Y:S04]  /*2a4d0*/  @!P4 LDG.E.U8 R60, desc[UR22][R24.64] ;  /* 0x00000016183cc981 */ /* 0x0002e8000c1e1100 */
[----:B0-----:R-:W3:Y:S04]  /*2a4e0*/  LDL.LU R14, [R1+0x47c] ;  /* 0x00047c00010e7983 */ /* 0x001ee80000300800 */
[----:B------:R-:W3:Y:S01]  /*2a4f0*/  LDL.LU R0, [R1+0x4a0] ;  /* 0x0004a00001007983 */ /* 0x000ee20000300800 */
[----:B-1----:R-:W-:-:S03]  /*2a500*/  @!P4 IMAD.MOV.U32 R24, RZ, RZ, R2 ;  /* 0x000000ffff18c224 */ /* 0x002fc600078e0002 */
[----:B------:R0:W-:Y:S04]  /*2a510*/  STL [R1+0x420], R2 ;  /* 0x0004200201007387 */ /* 0x0001e80000100800 */
[----:B------:R1:W-:Y:S04]  /*2a520*/  STL [R1+0x41c], R10 ;  /* 0x00041c0a01007387 */ /* 0x0003e80000100800 */
[----:B0-----:R-:W3:Y:S01]  /*2a530*/  LDL.LU R2, [R1+0x49c] ;  /* 0x00049c0001027983 */ /* 0x001ee20000300800 */
[----:B------:R-:W-:Y:S01]  /*2a540*/  PRMT R58, RZ, 0x7610, R58 ;  /* 0x00007610ff3a7816 */ /* 0x000fe2000000003a */
[----:B------:R-:W-:-:S02]  /*2a550*/  @!P4 IMAD.MOV.U32 R25, RZ, RZ, R10 ;  /* 0x000000ffff19c224 */ /* 0x000fc400078e000a */
[----:B-1----:R-:W3:Y:S01]  /*2a560*/  LDL.LU R10, [R1+0x4c0] ;  /* 0x0004c000010a7983 */ /* 0x002ee20000300800 */
[----:B------:R-:W-:-:S03]  /*2a570*/  PRMT R56, RZ, 0x7610, R56 ;  /* 0x00007610ff387816 */ /* 0x000fc60000000038 */
[----:B------:R0:W3:Y:S01]  /*2a580*/  @!P4 LDG.E.U8 R58, desc[UR22][R24.64] ;  /* 0x00000016183ac981 */ /* 0x0000e2000c1e1100 */
[----:B------:R-:W-:Y:S02]  /*2a590*/  PRMT R54, RZ, 0x7610, R54 ;  /* 0x00007610ff367816 */ /* 0x000fe40000000036 */
[----:B------:R-:W-:Y:S02]  /*2a5a0*/  PRMT R52, RZ, 0x7610, R52 ;  /* 0x00007610ff347816 */ /* 0x000fe40000000034 */
[----:B------:R-:W-:-:S05]  /*2a5b0*/  IADD3 R4, P2, PT, R8, R4, RZ ;  /* 0x0000000408047210 */ /* 0x000fca0007f5e0ff */
[----:B------:R-:W-:Y:S01]  /*2a5c0*/  STL [R1+0x440], R4 ;  /* 0x0004400401007387 */ /* 0x000fe20000100800 */
[----:B0-----:R-:W-:Y:S02]  /*2a5d0*/  @!P4 IMAD.MOV.U32 R24, RZ, RZ, R4 ;  /* 0x000000ffff18c224 */ /* 0x001fe400078e0004 */
[----:B--2---:R-:W-:Y:S01]  /*2a5e0*/  IMAD.X R11, R9, 0x1, R11, P2 ;  /* 0x00000001090b7824 */ /* 0x004fe200010e060b */
[----:B----4-:R-:W-:-:S04]  /*2a5f0*/  IADD3 R7, P2, PT, R8, R7, RZ ;  /* 0x0000000708077210 */ /* 0x010fc80007f5e0ff */
[----:B------:R0:W-:Y:S01]  /*2a600*/  STL [R1+0x43c], R11 ;  /* 0x00043c0b01007387 */ /* 0x0001e20000100800 */
[----:B------:R-:W-:-:S05]  /*2a610*/  @!P4 IMAD.MOV.U32 R25, RZ, RZ, R11 ;  /* 0x000000ffff19c224 */ /* 0x000fca00078e000b */
[----:B------:R1:W2:Y:S04]  /*2a620*/  @!P4 LDG.E.U8 R56, desc[UR22][R24.64] ;  /* 0x000000161838c981 */ /* 0x0002a8000c1e1100 */
[----:B0-----:R-:W4:Y:S04]  /*2a630*/  LDL.LU R11, [R1+0x4bc] ;  /* 0x0004bc00010b7983 */ /* 0x001f280000300800 */
[----:B------:R-:W2:Y:S01]  /*2a640*/  LDL.LU R4, [R1+0x4e0] ;  /* 0x0004e00001047983 */ /* 0x000ea20000300800 */
[----:B---3--:R-:W-:Y:S01]  /*2a650*/  IMAD.X R15, R9, 0x1, R15, P2 ;  /* 0x00000001090f7824 */ /* 0x008fe200010e060f */
[----:B------:R-:W-:-:S02]  /*2a660*/  IADD3 R13, P2, PT, R8, R13, RZ ;  /* 0x0000000d080d7210 */ /* 0x000fc40007f5e0ff */
[----:B------:R0:W-:Y:S01]  /*2a670*/  STL [R1+0x460], R7 ;  /* 0x0004600701007387 */ /* 0x0001e20000100800 */
[----:B-1----:R-:W-:Y:S02]  /*2a680*/  @!P4 IMAD.MOV.U32 R24, RZ, RZ, R7 ;  /* 0x000000ffff18c224 */ /* 0x002fe400078e0007 */
[----:B------:R-:W-:Y:S01]  /*2a690*/  @!P4 IMAD.MOV.U32 R25, RZ, RZ, R15 ;  /* 0x000000ffff19c224 */ /* 0x000fe200078e000f */
[----:B------:R1:W-:Y:S04]  /*2a6a0*/  STL [R1+0x45c], R15 ;  /* 0x00045c0f01007387 */ /* 0x0003e80000100800 */
[----:B------:R3:W2:Y:S04]  /*2a6b0*/  @!P4 LDG.E.U8 R54, desc[UR22][R24.64] ;  /* 0x000000161836c981 */ /* 0x0006a8000c1e1100 */
[----:B0-----:R-:W2:Y:S04]  /*2a6c0*/  LDL.LU R7, [R1+0x4dc] ;  /* 0x0004dc0001077983 */ /* 0x001ea80000300800 */
[----:B-1----:R-:W2:Y:S01]  /*2a6d0*/  LDL.LU R15, [R1+0x500] ;  /* 0x00050000010f7983 */ /* 0x002ea20000300800 */
[----:B------:R-:W-:Y:S01]  /*2a6e0*/  IMAD.X R14, R9, 0x1, R14, P2 ;  /* 0x00000001090e7824 */ /* 0x000fe200010e060e */
[----:B------:R-:W-:-:S02]  /*2a6f0*/  IADD3 R0, P2, PT, R8, R0, RZ ;  /* 0x0000000008007210 */ /* 0x000fc40007f5e0ff */
[----:B------:R0:W-:Y:S01]  /*2a700*/  STL [R1+0x480], R13 ;  /* 0x0004800d01007387 */ /* 0x0001e20000100800 */
[----:B---3--:R-:W-:Y:S02]  /*2a710*/  @!P4 IMAD.MOV.U32 R24, RZ, RZ, R13 ;  /* 0x000000ffff18c224 */ /* 0x008fe400078e000d */
[----:B------:R-:W-:Y:S01]  /*2a720*/  @!P4 IMAD.MOV.U32 R25, RZ, RZ, R14 ;  /* 0x000000ffff19c224 */ /* 0x000fe200078e000e */
[----:B------:R1:W-:Y:S04]  /*2a730*/  STL [R1+0x47c], R14 ;  /* 0x00047c0e01007387 */ /* 0x0003e80000100800 */
[----:B------:R-:W3:Y:S04]  /*2a740*/  LDL.LU R16, [R1+0x4fc] ;  /* 0x0004fc0001107983 */ /* 0x000ee80000300800 */
[----:B0-----:R-:W3:Y:S01]  /*2a750*/  LDL.LU R13, [R1+0x520] ;  /* 0x00052000010d7983 */ /* 0x001ee20000300800 */
[----:B------:R-:W-:-:S03]  /*2a760*/  IMAD.X R2, R9, 0x1, R2, P2 ;  /* 0x0000000109027824 */ /* 0x000fc600010e0602 */
[----:B------:R-:W-:Y:S04]  /*2a770*/  STL [R1+0x4a0], R0 ;  /* 0x0004a00001007387 */ /* 0x000fe80000100800 */
[----:B------:R0:W3:Y:S04]  /*2a780*/  @!P4 LDG.E.U8 R52, desc[UR22][R24.64] ;  /* 0x000000161834c981 */ /* 0x0000e8000c1e1100 */
[----:B------:R0:W-:Y:S04]  /*2a790*/  STL [R1+0x49c], R2 ;  /* 0x00049c0201007387 */ /* 0x0001e80000100800 */
[----:B-1----:R-:W3:Y:S01]  /*2a7a0*/  LDL.LU R14, [R1+0x51c] ;  /* 0x00051c00010e7983 */ /* 0x002ee20000300800 */
[----:B0-----:R-:W-:-:S02]  /*2a7b0*/  @!P4 IMAD.MOV.U32 R25, RZ, RZ, R2 ;  /* 0x000000ffff19c224 */ /* 0x001fc400078e0002 */
[----:B------:R-:W-:Y:S01]  /*2a7c0*/  @!P4 IMAD.MOV.U32 R24, RZ, RZ, R0 ;  /* 0x000000ffff18c224 */ /* 0x000fe200078e0000 */
[----:B------:R-:W3:Y:S04]  /*2a7d0*/  LDL.LU R2, [R1+0x53c] ;  /* 0x00053c0001027983 */ /* 0x000ee80000300800 */
[----:B------:R-:W3:Y:S01]  /*2a7e0*/  LDL.LU R0, [R1+0x540] ;  /* 0x0005400001007983 */ /* 0x000ee20000300800 */
[----:B------:R-:W0:Y:S01]  /*2a7f0*/  S2R R5, SR_TID.X ;  /* 0x0000000000057919 */ /* 0x000e220000002100 */
[----:B------:R-:W1:Y:S01]  /*2a800*/  S2R R6, SR_TID.X ;  /* 0x0000000000067919 */ /* 0x000e620000002100 */
[----:B------:R-:W-:Y:S02]  /*2a810*/  IADD3 R10, P2, PT, R8, R10, RZ ;  /* 0x0000000a080a7210 */ /* 0x000fe40007f5e0ff */
[----:B------:R-:W-:-:S02]  /*2a820*/  PRMT R50, RZ, 0x7610, R50 ;  /* 0x00007610ff327816 */ /* 0x000fc40000000032 */
[----:B------:R-:W-:Y:S01]  /*2a830*/  PRMT R48, RZ, 0x7610, R48 ;  /* 0x00007610ff307816 */ /* 0x000fe20000000030 */
[----:B------:R-:W-:Y:S04]  /*2a840*/  STL [R1+0x4c0], R10 ;  /* 0x0004c00a01007387 */ /* 0x000fe80000100800 */
[----:B------:R0:W3:Y:S02]  /*2a850*/  @!P4 LDG.E.U8 R50, desc[UR22][R24.64] ;  /* 0x000000161832c981 */ /* 0x0000e4000c1e1100 */
[----:B0-----:R-:W-:Y:S01]  /*2a860*/  @!P4 IMAD.MOV.U32 R24, RZ, RZ, R10 ;  /* 0x000000ffff18c224 */ /* 0x001fe200078e000a */
[----:B------:R-:W-:Y:S02]  /*2a870*/  LOP3.LUT R5, R5, 0x7f, RZ, 0xc0, !PT ;  /* 0x0000007f05057812 */ /* 0x000fe400078ec0ff */
[----:B-1----:R-:W-:-:S02]  /*2a880*/  LOP3.LUT R6, R6, 0x7f, RZ, 0xc0, !PT ;  /* 0x0000007f06067812 */ /* 0x002fc400078ec0ff */
[----:B------:R-:W-:Y:S02]  /*2a890*/  LOP3.LUT R5, R5, 0x20, RZ, 0x3c, !PT ;  /* 0x0000002005057812 */ /* 0x000fe400078e3cff */
        /* <DEDUP_REMOVED lines=10> */
[----:B0-----:R-:W-:-:S02]  /*2a940*/  PRMT R23, RZ, 0x7610, R23 ;  /* 0x00007610ff177816 */ /* 0x001fc40000000017 */
[----:B------:R-:W-:Y:S04]  /*2a950*/  STS.U8 [R6+UR9+0x12180], R27 ;  /* 0x0121801b06007988 */ /* 0x000fe80008000009 */
[----:B------:R-:W-:Y:S04]  /*2a960*/  STS.U8 [R6+UR9+0x12980], R26 ;  /* 0x0129801a06007988 */ /* 0x000fe80008000009 */
[----:B------:R-:W-:Y:S04]  /*2a970*/  STS.U8 [R6+UR9+0x12d80], R29 ;  /* 0x012d801d06007988 */ /* 0x000fe80008000009 */
[----:B------:R-:W-:Y:S01]  /*2a980*/  STS.U8 [R6+UR9+0x13180], R28 ;  /* 0x0131801c06007988 */ /* 0x000fe20008000009 */
[----:B----4-:R-:W-:Y:S01]  /*2a990*/  IMAD.X R11, R9, 0x1, R11, P2 ;  /* 0x00000001090b7824 */ /* 0x010fe200010e060b */
[----:B--2---:R-:W-:-:S04]  /*2a9a0*/  IADD3 R4, P2, PT, R8, R4, RZ ;  /* 0x0000000408047210 */ /* 0x004fc80007f5e0ff */
[----:B------:R0:W-:Y:S01]  /*2a9b0*/  STL [R1+0x4bc], R11 ;  /* 0x0004bc0b01007387 */ /* 0x0001e20000100800 */
[----:B------:R-:W-:-:S05]  /*2a9c0*/  @!P4 IMAD.MOV.U32 R25, RZ, RZ, R11 ;  /* 0x000000ffff19c224 */ /* 0x000fca00078e000b */
[----:B------:R1:W2:Y:S04]  /*2a9d0*/  @!P4 LDG.E.U8 R48, desc[UR22][R24.64] ;  /* 0x000000161830c981 */ /* 0x0002a8000c1e1100 */
[----:B0-----:R-:W4:Y:S04]  /*2a9e0*/  LDL.LU R11, [R1+0x55c] ;  /* 0x00055c00010b7983 */ /* 0x001f280000300800 */
[----:B------:R-:W2:Y:S01]  /*2a9f0*/  LDL.LU R10, [R1+0x560] ;  /* 0x00056000010a7983 */ /* 0x000ea20000300800 */
[----:B------:R-:W-:-:S03]  /*2aa00*/  IMAD.X R7, R9, 0x1, R7, P2 ;  /* 0x0000000109077824 */ /* 0x000fc600010e0607 */
[----:B------:R-:W-:Y:S01]  /*2aa10*/  STL [R1+0x4e0], R4 ;  /* 0x0004e00401007387 */ /* 0x000fe20000100800 */
[----:B------:R-:W-:-:S03]  /*2aa20*/  IADD3 R15, P2, PT, R8, R15, RZ ;  /* 0x0000000f080f7210 */ /* 0x000fc60007f5e0ff */
[----:B------:R0:W-:Y:S01]  /*2aa30*/  STL [R1+0x4dc], R7 ;  /* 0x0004dc0701007387 */ /* 0x0001e20000100800 */
[----:B-1----:R-:W-:Y:S02]  /*2aa40*/  @!P4 IMAD.MOV.U32 R25, RZ, RZ, R7 ;  /* 0x000000ffff19c224 */ /* 0x002fe400078e0007 */
[----:B------:R-:W-:Y:S02]  /*2aa50*/  @!P4 IMAD.MOV.U32 R24, RZ, RZ, R4 ;  /* 0x000000ffff18c224 */ /* 0x000fe400078e0004 */
[----:B------:R-:W-:-:S03]  /*2aa60*/  @!P4 IMAD.MOV.U32 R26, RZ, RZ, R15 ;  /* 0x000000ffff1ac224 */ /* 0x000fc600078e000f */
[----:B------:R1:W4:Y:S04]  /*2aa70*/  @!P4 LDG.E.U8 R23, desc[UR22][R24.64] ;  /* 0x000000161817c981 */ /* 0x000328000c1e1100 */
[----:B0-----:R-:W4:Y:S01]  /*2aa80*/  LDL.LU R7, [R1+0x57c] ;  /* 0x00057c0001077983 */ /* 0x001f220000300800 */
[----:B---3--:R-:W-:-:S03]  /*2aa90*/  IMAD.X R16, R9, 0x1, R16, P2 ;  /* 0x0000000109107824 */ /* 0x008fc600010e0610 */
[----:B------:R-:W3:Y:S01]  /*2aaa0*/  LDL.LU R4, [R1+0x580] ;  /* 0x0005800001047983 */ /* 0x000ee20000300800 */
[----:B------:R-:W-:Y:S01]  /*2aab0*/  IADD3 R13, P2, PT, R8, R13, RZ ;  /* 0x0000000d080d7210 */ /* 0x000fe20007f5e0ff */
[----:B------:R-:W-:Y:S01]  /*2aac0*/  @!P4 IMAD.MOV.U32 R27, RZ, RZ, R16 ;  /* 0x000000ffff1bc224 */ /* 0x000fe200078e0010 */
[----:B-1----:R-:W-:Y:S01]  /*2aad0*/  PRMT R24, RZ, 0x7610, R24 ;  /* 0x00007610ff187816 */ /* 0x002fe20000000018 */
[----:B------:R-:W-:Y:S04]  /*2aae0*/  STL [R1+0x500], R15 ;  /* 0x0005000f01007387 */ /* 0x000fe80000100800 */
[----:B------:R-:W-:Y:S04]  /*2aaf0*/  STL [R1+0x4fc], R16 ;  /* 0x0004fc1001007387 */ /* 0x000fe80000100800 */
[----:B------:R-:W3:Y:S04]  /*2ab00*/  LDL.LU R5, [R1+0x5a0] ;  /* 0x0005a00001057983 */ /* 0x000ee80000300800 */
[----:B------:R0:W3:Y:S01]  /*2ab10*/  @!P4 LDG.E.U8 R24, desc[UR22][R26.64] ;  /* 0x000000161a18c981 */ /* 0x0000e2000c1e1100 */
[----:B------:R-:W-:-:S03]  /*2ab20*/  IMAD.X R14, R9, 0x1, R14, P2 ;  /* 0x00000001090e7824 */ /* 0x000fc600010e060e */
[----:B------:R-:W-:Y:S01]  /*2ab30*/  STL [R1+0x520], R13 ;  /* 0x0005200d01007387 */ /* 0x000fe20000100800 */
[----:B------:R-:W-:-:S03]  /*2ab40*/  IADD3 R0, P2, PT, R8, R0, RZ ;  /* 0x0000000008007210 */ /* 0x000fc60007f5e0ff */
[----:B------:R1:W-:Y:S01]  /*2ab50*/  STL [R1+0x51c], R14 ;  /* 0x00051c0e01007387 */ /* 0x0003e20000100800 */
[----:B0-----:R-:W-:Y:S02]  /*2ab60*/  @!P4 IMAD.MOV.U32 R27, RZ, RZ, R14 ;  /* 0x000000ffff1bc224 */ /* 0x001fe400078e000e */
[----:B------:R-:W-:Y:S02]  /*2ab70*/  IMAD.X R2, R9, 0x1, R2, P2 ;  /* 0x0000000109027824 */ /* 0x000fe400010e0602 */
[----:B------:R-:W-:Y:S02]  /*2ab80*/  @!P4 IMAD.MOV.U32 R28, RZ, RZ, R0 ;  /* 0x000000ffff1cc224 */ /* 0x000fe400078e0000 */
[----:B------:R-:W-:Y:S01]  /*2ab90*/  @!P4 IMAD.MOV.U32 R29, RZ, RZ, R2 ;  /* 0x000000ffff1dc224 */ /* 0x000fe200078e0002 */
[----:B-1----:R-:W3:Y:S04]  /*2aba0*/  LDL.LU R14, [R1+0x59c] ;  /* 0x00059c00010e7983 */ /* 0x002ee80000300800 */
[----:B------:R-:W-:Y:S04]  /*2abb0*/  STL [R1+0x540], R0 ;  /* 0x0005400001007387 */ /* 0x000fe80000100800 */
[----:B------:R0:W-:Y:S04]  /*2abc0*/  STL [R1+0x53c], R2 ;  /* 0x00053c0201007387 */ /* 0x0001e80000100800 */
[----:B0-----:R-:W3:Y:S04]  /*2abd0*/  LDL.LU R2, [R1+0x5bc] ;  /* 0x0005bc0001027983 */ /* 0x001ee80000300800 */
[----:B------:R-:W3:Y:S01]  /*2abe0*/  LDL.LU R0, [R1+0x5c0] ;  /* 0x0005c00001007983 */ /* 0x000ee20000300800 */
[----:B------:R-:W0:Y:S01]  /*2abf0*/  S2R R22, SR_TID.X ;  /* 0x0000000000167919 */ /* 0x000e220000002100 */
[----:B------:R-:W-:Y:S01]  /*2ac00*/  PRMT R25, RZ, 0x7610, R25 ;  /* 0x00007610ff197816 */ /* 0x000fe20000000019 */
[----:B------:R-:W-:-:S05]  /*2ac10*/  @!P4 IMAD.MOV.U32 R26, RZ, RZ, R13 ;  /* 0x000000ffff1ac224 */ /* 0x000fca00078e000d */
[----:B------:R1:W3:Y:S02]  /*2ac20*/  @!P4 LDG.E.U8 R25, desc[UR22][R26.64] ;  /* 0x000000161a19c981 */ /* 0x0002e4000c1e1100 */
[----:B-1----:R-:W-:Y:S02]  /*2ac30*/  PRMT R26, RZ, 0x7610, R26 ;  /* 0x00007610ff1a7816 */ /* 0x002fe4000000001a */
[----:B------:R-:W-:-:S04]  /*2ac40*/  PRMT R27, RZ, 0x7610, R27 ;  /* 0x00007610ff1b7816 */ /* 0x000fc8000000001b */
[----:B------:R1:W3:Y:S04]  /*2ac50*/  @!P4 LDG.E.U8 R26, desc[UR22][R28.64] ;  /* 0x000000161c1ac981 */ /* 0x0002e8000c1e1100 */
[----:B------:R-:W-:Y:S04]  /*2ac60*/  STS.U8 [R6+UR9+0x13580], R31 ;  /* 0x0135801f06007988 */ /* 0x000fe80008000009 */
[----:B------:R-:W-:Y:S01]  /*2ac70*/  STS.U8 [R6+UR9+0x13980], R30 ;  /* 0x0139801e06007988 */ /* 0x000fe20008000009 */
[----:B0-----:R-:W-:-:S03]  /*2ac80*/  LOP3.LUT R22, R22, 0x7f, RZ, 0xc0, !PT ;  /* 0x0000007f16167812 */ /* 0x001fc600078ec0ff */
[----:B------:R-:W-:Y:S01]  /*2ac90*/  STS.U8 [R6+UR9+0x13d80], R33 ;  /* 0x013d802106007988 */ /* 0x000fe20008000009 */
[----:B--2---:R-:W-:-:S05]  /*2aca0*/  IADD3 R10, P2, PT, R8, R10, RZ ;  /* 0x0000000a080a7210 */ /* 0x004fca0007f5e0ff */
[----:B----4-:R-:W-:Y:S01]  /*2acb0*/  IMAD.X R11, R9, 0x1, R11, P2 ;  /* 0x00000001090b7824 */ /* 0x010fe200010e060b */
[----:B------:R-:W-:Y:S03]  /*2acc0*/  STL [R1+0x560], R10 ;  /* 0x0005600a01007387 */ /* 0x000fe60000100800 */
[----:B-1----:R-:W-:Y:S01]  /*2acd0*/  @!P4 IMAD.MOV.U32 R29, RZ, RZ, R11 ;  /* 0x000000ffff1dc224 */ /* 0x002fe200078e000b */
[----:B------:R0:W-:Y:S04]  /*2ace0*/  STL [R1+0x55c], R11 ;  /* 0x00055c0b01007387 */ /* 0x0001e80000100800 */
[----:B------:R-:W2:Y:S01]  /*2acf0*/  LDL.LU R13, [R1+0x5dc] ;  /* 0x0005dc00010d7983 */ /* 0x000ea20000300800 */
[----:B------:R-:W-:-:S03]  /*2ad00*/  @!P4 IMAD.MOV.U32 R28, RZ, RZ, R10 ;  /* 0x000000ffff1cc224 */ /* 0x000fc600078e000a */
[----:B0-----:R-:W4:Y:S04]  /*2ad10*/  LDL.LU R11, [R1+0x5e0] ;  /* 0x0005e000010b7983 */ /* 0x001f280000300800 */
[----:B------:R0:W2:Y:S01]  /*2ad20*/  @!P4 LDG.E.U8 R27, desc[UR22][R28.64] ;  /* 0x000000161c1bc981 */ /* 0x0000a2000c1e1100 */
[----:B---3--:R-:W-:-:S05]  /*2ad30*/  IADD3 R4, P2, PT, R8, R4, RZ ;  /* 0x0000000408047210 */ /* 0x008fca0007f5e0ff */
[----:B------:R-:W-:Y:S01]  /*2ad40*/  IMAD.X R7, R9, 0x1, R7, P2 ;  /* 0x0000000109077824 */ /* 0x000fe200010e0607 */
[----:B------:R-:W-:Y:S03]  /*2ad50*/  STL [R1+0x580], R4 ;  /* 0x0005800401007387 */ /* 0x000fe60000100800 */
[----:B------:R-:W-:Y:S01]  /*2ad60*/  @!P4 IMAD.MOV.U32 R31, RZ, RZ, R7 ;  /* 0x000000ffff1fc224 */ /* 0x000fe200078e0007 */
[----:B------:R1:W-:Y:S01]  /*2ad70*/  STL [R1+0x57c], R7 ;  /* 0x00057c0701007387 */ /* 0x0003e20000100800 */
[----:B------:R-:W-:-:S03]  /*2ad80*/  IADD3 R5, P2, PT, R8, R5, RZ ;  /* 0x0000000508057210 */ /* 0x000fc60007f5e0ff */
[----:B------:R-:W3:Y:S01]  /*2ad90*/  LDL.LU R15, [R1+0x5fc] ;  /* 0x0005fc00010f7983 */ /* 0x000ee20000300800 */
[----:B0-----:R-:W-:Y:S01]  /*2ada0*/  PRMT R28, RZ, 0x7610, R28 ;  /* 0x00007610ff1c7816 */ /* 0x001fe2000000001c */
[----:B------:R-:W-:Y:S02]  /*2adb0*/  @!P4 IMAD.MOV.U32 R30, RZ, RZ, R4 ;  /* 0x000000ffff1ec224 */ /* 0x000fe400078e0004 */
[----:B-1----:R-:W3:Y:S04]  /*2adc0*/  LDL.LU R7, [R1+0x600] ;  /* 0x0006000001077983 */ /* 0x002ee80000300800 */
[----:B------:R-:W3:Y:S01]  /*2add0*/  LDL.LU R10, [R1+0x620] ;  /* 0x00062000010a7983 */ /* 0x000ee20000300800 */
[----:B------:R-:W-:-:S03]  /*2ade0*/  LOP3.LUT R4, R22, 0x40, RZ, 0x3c, !PT ;  /* 0x0000004016047812 */ /* 0x000fc600078e3cff */
[----:B------:R0:W3:Y:S01]  /*2adf0*/  @!P4 LDG.E.U8 R28, desc[UR22][R30.64] ;  /* 0x000000161e1cc981 */ /* 0x0000e2000c1e1100 */
[----:B------:R-:W-:-:S03]  /*2ae00*/  IMAD.MOV.U32 R22, RZ, RZ, R3 ;  /* 0x000000ffff167224 */ /* 0x000fc600078e0003 */
[----:B------:R-:W-:Y:S01]  /*2ae10*/  STL [R1+0x5a0], R5 ;  /* 0x0005a00501007387 */ /* 0x000fe20000100800 */
[----:B------:R-:W-:Y:S02]  /*2ae20*/  IMAD.X R14, R9, 0x1, R14, P2 ;  /* 0x00000001090e7824 */ /* 0x000fe400010e060e */
[----:B0-----:R-:W-:Y:S02]  /*2ae30*/  @!P4 IMAD.MOV.U32 R30, RZ, RZ, R5 ;  /* 0x000000ffff1ec224 */ /* 0x001fe400078e0005 */
[----:B------:R-:W-:Y:S01]  /*2ae40*/  @!P4 IMAD.MOV.U32 R31, RZ, RZ, R14 ;  /* 0x000000ffff1fc224 */ /* 0x000fe200078e000e */
[----:B------:R0:W-:Y:S04]  /*2ae50*/  STL [R1+0x59c], R14 ;  /* 0x00059c0e01007387 */ /* 0x0001e80000100800 */
[----:B------:R1:W-:Y:S04]  /*2ae60*/  STS.U8 [R4+UR9+0x12200], R32 ;  /* 0x0122002004007988 */ /* 0x0003e80008000009 */
[----:B0-----:R-:W3:Y:S04]  /*2ae70*/  LDL.LU R14, [R1+0x61c] ;  /* 0x00061c00010e7983 */ /* 0x001ee80000300800 */
[----:B------:R-:W3:Y:S01]  /*2ae80*/  LDL.LU R5, [R1+0x63c] ;  /* 0x00063c0001057983 */ /* 0x000ee20000300800 */
[----:B------:R-:W-:-:S03]  /*2ae90*/  IADD3 R0, P2, PT, R8, R0, RZ ;  /* 0x0000000008007210 */ /* 0x000fc60007f5e0ff */
[----:B------:R-:W3:Y:S02]  /*2aea0*/  LDL.LU R3, [R1+0x640] ;  /* 0x0006400001037983 */ /* 0x000ee40000300800 */
[----:B------:R-:W-:Y:S02]  /*2aeb0*/  IMAD.X R2, R9, 0x1, R2, P2 ;  /* 0x0000000109027824 */ /* 0x000fe400010e0602 */
[----:B------:R-:W-:Y:S01]  /*2aec0*/  STL [R1+0x5c0], R0 ;  /* 0x0005c00001007387 */ /* 0x000fe20000100800 */
[----:B-1----:R-:W-:Y:S02]  /*2aed0*/  @!P4 IMAD.MOV.U32 R32, RZ, RZ, R0 ;  /* 0x000000ffff20c224 */ /* 0x002fe400078e0000 */
[----:B------:R-:W-:Y:S01]  /*2aee0*/  @!P4 IMAD.MOV.U32 R33, RZ, RZ, R2 ;  /* 0x000000ffff21c224 */ /* 0x000fe200078e0002 */
[----:B------:R0:W-:Y:S04]  /*2aef0*/  STL [R1+0x5bc], R2 ;  /* 0x0005bc0201007387 */ /* 0x0001e80000100800 */
[----:B0-----:R-:W3:Y:S04]  /*2af00*/  LDL.LU R2, [R1+0x65c] ;  /* 0x00065c0001027983 */ /* 0x001ee80000300800 */
[----:B------:R-:W3:Y:S01]  /*2af10*/  LDL.LU R0, [R1+0x660] ;  /* 0x0006600001007983 */ /* 0x000ee20000300800 */
[----:B------:R-:W-:-:S06]  /*2af20*/  PRMT R29, RZ, 0x7610, R29 ;  /* 0x00007610ff1d7816 */ /* 0x000fcc000000001d */
[----:B------:R0:W3:Y:S02]  /*2af30*/  @!P4 LDG.E.U8 R29, desc[UR22][R30.64] ;  /* 0x000000161e1dc981 */ /* 0x0000e4000c1e1100 */
[----:B0-----:R-:W-:Y:S02]  /*2af40*/  PRMT R30, RZ, 0x7610, R30 ;  /* 0x00007610ff1e7816 */ /* 0x001fe4000000001e */
[----:B------:R-:W-:-:S04]  /*2af50*/  PRMT R31, RZ, 0x7610, R31 ;  /* 0x00007610ff1f7816 */ /* 0x000fc8000000001f */
[----:B------:R0:W3:Y:S04]  /*2af60*/  @!P4 LDG.E.U8 R30, desc[UR22][R32.64] ;  /* 0x00000016201ec981 */ /* 0x0000e8000c1e1100 */
[----:B------:R-:W-:Y:S04]  /*2af70*/  STS.U8 [R4+UR9+0x12600], R35 ;  /* 0x0126002304007988 */ /* 0x000fe80008000009 */
[----:B------:R-:W-:Y:S04]  /*2af80*/  STS.U8 [R4+UR9+0x12a00], R34 ;  /* 0x012a002204007988 */ /* 0x000fe80008000009 */
[----:B------:R-:W-:Y:S01]  /*2af90*/  STS.U8 [R4+UR9+0x12e00], R36 ;  /* 0x012e002404007988 */ /* 0x000fe20008000009 */
[----:B----4-:R-:W-:-:S05]  /*2afa0*/  IADD3 R11, P2, PT, R8, R11, RZ ;  /* 0x0000000b080b7210 */ /* 0x010fca0007f5e0ff */
[----:B--2---:R-:W-:Y:S01]  /*2afb0*/  IMAD.X R13, R9, 0x1, R13, P2 ;  /* 0x00000001090d7824 */ /* 0x004fe200010e060d */
[----:B------:R-:W-:Y:S01]  /*2afc0*/  STL [R1+0x5e0], R11 ;  /* 0x0005e00b01007387 */ /* 0x000fe20000100800 */
[----:B0-----:R-:W-:Y:S02]  /*2afd0*/  @!P4 IMAD.MOV.U32 R32, RZ, RZ, R11 ;  /* 0x000000ffff20c224 */ /* 0x001fe400078e000b */
[----:B------:R-:W-:Y:S01]  /*2afe0*/  @!P4 IMAD.MOV.U32 R33, RZ, RZ, R13 ;  /* 0x000000ffff21c224 */ /* 0x000fe200078e000d */
[----:B------:R0:W-:Y:S04]  /*2aff0*/  STL [R1+0x5dc], R13 ;  /* 0x0005dc0d01007387 */ /* 0x0001e80000100800 */
[----:B------:R1:W2:Y:S04]  /*2b000*/  @!P4 LDG.E.U8 R31, desc[UR22][R32.64] ;  /* 0x00000016201fc981 */ /* 0x0002a8000c1e1100 */
[----:B0-----:R-:W4:Y:S04]  /*2b010*/  LDL.LU R13, [R1+0x67c] ;  /* 0x00067c00010d7983 */ /* 0x001f280000300800 */
[----:B------:R-:W2:Y:S01]  /*2b020*/  LDL.LU R11, [R1+0x680] ;  /* 0x00068000010b7983 */ /* 0x000ea20000300800 */
[----:B---3--:R-:W-:-:S02]  /*2b030*/  IADD3 R7, P2, PT, R8, R7, RZ ;  /* 0x0000000708077210 */ /* 0x008fc40007f5e0ff */
[----:B-1----:R-:W-:-:S03]  /*2b040*/  PRMT R32, RZ, 0x7610, R32 ;  /* 0x00007610ff207816 */ /* 0x002fc60000000020 */
[----:B------:R-:W-:Y:S01]  /*2b050*/  IMAD.X R15, R9, 0x1, R15, P2 ;  /* 0x00000001090f7824 */ /* 0x000fe200010e060f */
[----:B------:R-:W-:Y:S01]  /*2b060*/  IADD3 R10, P2, PT, R8, R10, RZ ;  /* 0x0000000a080a7210 */ /* 0x000fe20007f5e0ff */
[----:B------:R-:W-:Y:S02]  /*2b070*/  @!P4 IMAD.MOV.U32 R34, RZ, RZ, R7 ;  /* 0x000000ffff22c224 */ /* 0x000fe400078e0007 */
[----:B------:R-:W-:Y:S01]  /*2b080*/  @!P4 IMAD.MOV.U32 R35, RZ, RZ, R15 ;  /* 0x000000ffff23c224 */ /* 0x000fe200078e000f */
[----:B------:R-:W-:Y:S01]  /*2b090*/  PRMT R33, RZ, 0x7610, R33 ;  /* 0x00007610ff217816 */ /* 0x000fe20000000021 */
[----:B------:R0:W-:Y:S04]  /*2b0a0*/  STL [R1+0x600], R7 ;  /* 0x0006000701007387 */ /* 0x0001e80000100800 */
[----:B------:R1:W3:Y:S04]  /*2b0b0*/  @!P4 LDG.E.U8 R32, desc[UR22][R34.64] ;  /* 0x000000162220c981 */ /* 0x0002e8000c1e1100 */
[----:B------:R-:W-:Y:S04]  /*2b0c0*/  STL [R1+0x5fc], R15 ;  /* 0x0005fc0f01007387 */ /* 0x000fe80000100800 */
[----:B0-----:R-:W3:Y:S01]  /*2b0d0*/  LDL.LU R7, [R1+0x6a0] ;  /* 0x0006a00001077983 */ /* 0x001ee20000300800 */
[----:B-1----:R-:W-:-:S02]  /*2b0e0*/  @!P4 IMAD.MOV.U32 R34, RZ, RZ, R10 ;  /* 0x000000ffff22c224 */ /* 0x002fc400078e000a */
[C---:B------:R-:W-:Y:S01]  /*2b0f0*/  IMAD.X R14, R9.reuse, 0x1, R14, P2 ;  /* 0x00000001090e7824 */ /* 0x040fe200010e060e */
[----:B------:R0:W-:Y:S03]  /*2b100*/  STL [R1+0x620], R10 ;  /* 0x0006200a01007387 */ /* 0x0001e60000100800 */
[----:B------:R-:W-:Y:S01]  /*2b110*/  @!P4 IMAD.MOV.U32 R35, RZ, RZ, R14 ;  /* 0x000000ffff23c224 */ /* 0x000fe200078e000e */
[----:B------:R-:W-:Y:S01]  /*2b120*/  IADD3 R3, P2, PT, R8, R3, RZ ;  /* 0x0000000308037210 */ /* 0x000fe20007f5e0ff */
[----:B------:R-:W-:Y:S04]  /*2b130*/  STL [R1+0x61c], R14 ;  /* 0x00061c0e01007387 */ /* 0x000fe80000100800 */
[----:B------:R-:W-:Y:S01]  /*2b140*/  IMAD.X R5, R9, 0x1, R5, P2 ;  /* 0x0000000109057824 */ /* 0x000fe200010e0605 */
[----:B0-----:R-:W3:Y:S01]  /*2b150*/  LDL.LU R10, [R1+0x69c] ;  /* 0x00069c00010a7983 */ /* 0x001ee20000300800 */
[----:B------:R-:W-:-:S03]  /*2b160*/  @!P4 IMAD.MOV.U32 R36, RZ, RZ, R3 ;  /* 0x000000ffff24c224 */ /* 0x000fc600078e0003 */
[----:B------:R0:W3:Y:S01]  /*2b170*/  @!P4 LDG.E.U8 R33, desc[UR22][R34.64] ;  /* 0x000000162221c981 */ /* 0x0000e2000c1e1100 */
[----:B------:R-:W-:-:S03]  /*2b180*/  @!P4 IMAD.MOV.U32 R37, RZ, RZ, R5 ;  /* 0x000000ffff25c224 */ /* 0x000fc600078e0005 */
[----:B------:R-:W-:Y:S04]  /*2b190*/  STL [R1+0x640], R3 ;  /* 0x0006400301007387 */ /* 0x000fe80000100800 */
[----:B------:R1:W-:Y:S01]  /*2b1a0*/  STL [R1+0x63c], R5 ;  /* 0x00063c0501007387 */ /* 0x0003e20000100800 */
[----:B0-----:R-:W-:Y:S02]  /*2b1b0*/  PRMT R34, RZ, 0x7610, R34 ;  /* 0x00007610ff227816 */ /* 0x001fe40000000022 */
[----:B------:R-:W-:-:S04]  /*2b1c0*/  IADD3 R0, P2, PT, R8, R0, RZ ;  /* 0x0000000008007210 */ /* 0x000fc80007f5e0ff */
[----:B------:R0:W3:Y:S01]  /*2b1d0*/  @!P4 LDG.E.U8 R34, desc[UR22][R36.64] ;  /* 0x000000162422c981 */ /* 0x0000e2000c1e1100 */
[----:B------:R-:W-:-:S03]  /*2b1e0*/  IMAD.X R2, R9, 0x1, R2, P2 ;  /* 0x0000000109027824 */ /* 0x000fc600010e0602 */
[----:B-1----:R-:W3:Y:S04]  /*2b1f0*/  LDL.LU R5, [R1+0x6bc] ;  /* 0x0006bc0001057983 */ /* 0x002ee80000300800 */
[----:B------:R-:W3:Y:S01]  /*2b200*/  LDL.LU R3, [R1+0x6c0] ;  /* 0x0006c00001037983 */ /* 0x000ee20000300800 */
[----:B0-----:R-:W-:-:S03]  /*2b210*/  @!P4 IMAD.MOV.U32 R37, RZ, RZ, R2 ;  /* 0x000000ffff25c224 */ /* 0x001fc600078e0002 */
[----:B------:R-:W-:Y:S01]  /*2b220*/  STL [R1+0x660], R0 ;  /* 0x0006600001007387 */ /* 0x000fe20000100800 */
[----:B------:R-:W-:-:S03]  /*2b230*/  @!P4 IMAD.MOV.U32 R36, RZ, RZ, R0 ;  /* 0x000000ffff24c224 */ /* 0x000fc600078e0000 */
[----:B------:R0:W-:Y:S04]  /*2b240*/  STL [R1+0x65c], R2 ;  /* 0x00065c0201007387 */ /* 0x0001e80000100800 */
[----:B0-----:R-:W3:Y:S04]  /*2b250*/  LDL.LU R2, [R1+0x6dc] ;  /* 0x0006dc0001027983 */ /* 0x001ee80000300800 */
[----:B------:R-:W3:Y:S01]  /*2b260*/  LDL.LU R0, [R1+0x6e0] ;  /* 0x0006e00001007983 */ /* 0x000ee20000300800 */
[----:B------:R-:W-:-:S06]  /*2b270*/  PRMT R35, RZ, 0x7610, R35 ;  /* 0x00007610ff237816 */ /* 0x000fcc0000000023 */
[----:B------:R0:W3:Y:S02]  /*2b280*/  @!P4 LDG.E.U8 R35, desc[UR22][R36.64] ;  /* 0x000000162423c981 */ /* 0x0000e4000c1e1100 */
[----:B0-----:R-:W-:Y:S02]  /*2b290*/  PRMT R36, RZ, 0x7610, R36 ;  /* 0x00007610ff247816 */ /* 0x001fe40000000024 */
[----:B------:R-:W-:Y:S02]  /*2b2a0*/  PRMT R37, RZ, 0x7610, R37 ;  /* 0x00007610ff257816 */ /* 0x000fe40000000025 */
[----:B--2---:R-:W-:-:S05]  /*2b2b0*/  IADD3 R11, P2, PT, R8, R11, RZ ;  /* 0x0000000b080b7210 */ /* 0x004fca0007f5e0ff */
[----:B----4-:R-:W-:Y:S01]  /*2b2c0*/  IMAD.X R13, R9, 0x1, R13, P2 ;  /* 0x00000001090d7824 */ /* 0x010fe200010e060d */
[----:B------:R0:W-:Y:S04]  /*2b2d0*/  STL [R1+0x680], R11 ;  /* 0x0006800b01007387 */ /* 0x0001e80000100800 */
[----:B------:R1:W-:Y:S04]  /*2b2e0*/  STL [R1+0x67c], R13 ;  /* 0x00067c0d01007387 */ /* 0x0003e80000100800 */
[----:B------:R-:W2:Y:S01]  /*2b2f0*/  LDL.LU R15, [R1+0x6fc] ;  /* 0x0006fc00010f7983 */ /* 0x000ea20000300800 */
[----:B------:R-:W-:-:S03]  /*2b300*/  @!P4 IMAD.MOV.U32 R38, RZ, RZ, R11 ;  /* 0x000000ffff26c224 */ /* 0x000fc600078e000b */
[----:B------:R-:W4:Y:S01]  /*2b310*/  LDL.LU R14, [R1+0x700] ;  /* 0x00070000010e7983 */ /* 0x000f220000300800 */
[----:B------:R-:W-:-:S03]  /*2b320*/  @!P4 IMAD.MOV.U32 R39, RZ, RZ, R13 ;  /* 0x000000ffff27c224 */ /* 0x000fc600078e000d */
[----:B0-----:R-:W2:Y:S01]  /*2b330*/  LDL.LU R11, [R1+0x720] ;  /* 0x00072000010b7983 */ /* 0x001ea20000300800 */
[----:B---3--:R-:W-:-:S03]  /*2b340*/  IADD3 R7, P2, PT, R8, R7, RZ ;  /* 0x0000000708077210 */ /* 0x008fc60007f5e0ff */
[----:B------:R0:W3:Y:S04]  /*2b350*/  @!P4 LDG.E.U8 R36, desc[UR22][R38.64] ;  /* 0x000000162624c981 */ /* 0x0000e8000c1e1100 */
[----:B------:R-:W-:Y:S01]  /*2b360*/  STL [R1+0x6a0], R7 ;  /* 0x0006a00701007387 */ /* 0x000fe20000100800 */
[----:B0-----:R-:W-:Y:S02]  /*2b370*/  @!P4 IMAD.MOV.U32 R38, RZ, RZ, R7 ;  /* 0x000000ffff26c224 */ /* 0x001fe400078e0007 */
[----:B------:R-:W-:-:S04]  /*2b380*/  IMAD.X R10, R9, 0x1, R10, P2 ;  /* 0x00000001090a7824 */ /* 0x000fc800010e060a */
[----:B------:R-:W-:Y:S01]  /*2b390*/  @!P4 IMAD.MOV.U32 R39, RZ, RZ, R10 ;  /* 0x000000ffff27c224 */ /* 0x000fe200078e000a */
[----:B------:R0:W-:Y:S04]  /*2b3a0*/  STL [R1+0x69c], R10 ;  /* 0x00069c0a01007387 */ /* 0x0001e80000100800 */
[----:B-1----:R-:W3:Y:S04]  /*2b3b0*/  LDL.LU R13, [R1+0x71c] ;  /* 0x00071c00010d7983 */ /* 0x002ee80000300800 */
[----:B------:R1:W3:Y:S04]  /*2b3c0*/  @!P4 LDG.E.U8 R37, desc[UR22][R38.64] ;  /* 0x000000162625c981 */ /* 0x0002e8000c1e1100 */
[----:B0-----:R-:W3:Y:S04]  /*2b3d0*/  LDL.LU R10, [R1+0x73c] ;  /* 0x00073c00010a7983 */ /* 0x001ee80000300800 */
[----:B------:R-:W3:Y:S01]  /*2b3e0*/  LDL.LU R7, [R1+0x740] ;  /* 0x0007400001077983 */ /* 0x000ee20000300800 */
[----:B------:R-:W-:-:S05]  /*2b3f0*/  IADD3 R3, P2, PT, R8, R3, RZ ;  /* 0x0000000308037210 */ /* 0x000fca0007f5e0ff */
[----:B------:R-:W-:Y:S01]  /*2b400*/  IMAD.X R5, R9, 0x1, R5, P2 ;  /* 0x0000000109057824 */ /* 0x000fe200010e0605 */
[----:B-1----:R-:W-:Y:S01]  /*2b410*/  PRMT R38, RZ, 0x7610, R38 ;  /* 0x00007610ff267816 */ /* 0x002fe20000000026 */
[----:B------:R-:W-:Y:S01]  /*2b420*/  STL [R1+0x6c0], R3 ;  /* 0x0006c00301007387 */ /* 0x000fe20000100800 */
[----:B------:R-:W-:Y:S02]  /*2b430*/  @!P4 IMAD.MOV.U32 R40, RZ, RZ, R3 ;  /* 0x000000ffff28c224 */ /* 0x000fe400078e0003 */
[----:B------:R-:W-:Y:S01]  /*2b440*/  @!P4 IMAD.MOV.U32 R41, RZ, RZ, R5 ;  /* 0x000000ffff29c224 */ /* 0x000fe200078e0005 */
[----:B------:R0:W-:Y:S04]  /*2b450*/  STL [R1+0x6bc], R5 ;  /* 0x0006bc0501007387 */ /* 0x0001e80000100800 */
[----:B------:R1:W3:Y:S04]  /*2b460*/  @!P4 LDG.E.U8 R38, desc[UR22][R40.64] ;  /* 0x000000162826c981 */ /* 0x0002e8000c1e1100 */
[----:B0-----:R-:W3:Y:S01]  /*2b470*/  LDL.LU R5, [R1+0x75c] ;  /* 0x00075c0001057983 */ /* 0x001ee20000300800 */
        /* <DEDUP_REMOVED lines=12> */
[----:B------:R-:W-:Y:S02]  /*2b540*/  PRMT R41, RZ, 0x7610, R41 ;  /* 0x00007610ff297816 */ /* 0x000fe40000000029 */
[----:B----4-:R-:W-:-:S05]  /*2b550*/  IADD3 R14, P2, PT, R8, R14, RZ ;  /* 0x0000000e080e7210 */ /* 0x010fca0007f5e0ff */
[C---:B--2---:R-:W-:Y:S01]  /*2b560*/  IMAD.X R15, R9.reuse, 0x1, R15, P2 ;  /* 0x00000001090f7824 */ /* 0x044fe200010e060f */
[----:B------:R-:W-:Y:S01]  /*2b570*/  IADD3 R11, P2, PT, R8, R11, RZ ;  /* 0x0000000b080b7210 */ /* 0x000fe20007f5e0ff */
[----:B------:R-:W-:Y:S02]  /*2b580*/  @!P4 IMAD.MOV.U32 R42, RZ, RZ, R14 ;  /* 0x000000ffff2ac224 */ /* 0x000fe400078e000e */
[----:B------:R-:W-:Y:S01]  /*2b590*/  @!P4 IMAD.MOV.U32 R43, RZ, RZ, R15 ;  /* 0x000000ffff2bc224 */ /* 0x000fe200078e000f */
[----:B------:R-:W-:Y:S04]  /*2b5a0*/  STL [R1+0x700], R14 ;  /* 0x0007000e01007387 */ /* 0x000fe80000100800 */
[----:B------:R-:W-:Y:S04]  /*2b5b0*/  STL [R1+0x6fc], R15 ;  /* 0x0006fc0f01007387 */ /* 0x000fe80000100800 */
[----:B------:R-:W-:Y:S04]  /*2b5c0*/  STL [R1+0x720], R11 ;  /* 0x0007200b01007387 */ /* 0x000fe80000100800 */
[----:B------:R0:W2:Y:S01]  /*2b5d0*/  @!P4 LDG.E.U8 R40, desc[UR22][R42.64] ;  /* 0x000000162a28c981 */ /* 0x0000a2000c1e1100 */
[----:B---3--:R-:W-:-:S02]  /*2b5e0*/  IMAD.X R13, R9, 0x1, R13, P2 ;  /* 0x00000001090d7824 */ /* 0x008fc400010e060d */
[----:B0-----:R-:W-:Y:S01]  /*2b5f0*/  @!P4 IMAD.MOV.U32 R42, RZ, RZ, R11 ;  /* 0x000000ffff2ac224 */ /* 0x001fe200078e000b */
[----:B------:R-:W-:Y:S02]  /*2b600*/  IADD3 R7, P2, PT, R8, R7, RZ ;  /* 0x0000000708077210 */ /* 0x000fe40007f5e0ff */
[----:B------:R0:W-:Y:S03]  /*2b610*/  STL [R1+0x71c], R13 ;  /* 0x00071c0d01007387 */ /* 0x0001e60000100800 */
[----:B------:R-:W-:Y:S01]  /*2b620*/  IMAD.X R10, R9, 0x1, R10, P2 ;  /* 0x00000001090a7824 */ /* 0x000fe200010e060a */
[----:B------:R-:W-:Y:S01]  /*2b630*/  STL [R1+0x740], R7 ;  /* 0x0007400701007387 */ /* 0x000fe20000100800 */
[----:B------:R-:W-:-:S03]  /*2b640*/  @!P4 IMAD.MOV.U32 R43, RZ, RZ, R13 ;  /* 0x000000ffff2bc224 */ /* 0x000fc600078e000d */
[----:B------:R1:W-:Y:S04]  /*2b650*/  STL [R1+0x73c], R10 ;  /* 0x00073c0a01007387 */ /* 0x0003e80000100800 */
[----:B0-----:R-:W3:Y:S04]  /*2b660*/  LDL.LU R13, [R1+0x79c] ;  /* 0x00079c00010d7983 */ /* 0x001ee80000300800 */
[----:B------:R-:W4:Y:S01]  /*2b670*/  LDL.LU R11, [R1+0x7a0] ;  /* 0x0007a000010b7983 */ /* 0x000f220000300800 */
[----:B------:R-:W-:-:S03]  /*2b680*/  @!P4 IMAD.MOV.U32 R44, RZ, RZ, R7 ;  /* 0x000000ffff2cc224 */ /* 0x000fc600078e0007 */
[----:B------:R0:W2:Y:S01]  /*2b690*/  @!P4 LDG.E.U8 R41, desc[UR22][R42.64] ;  /* 0x000000162a29c981 */ /* 0x0000a2000c1e1100 */
[----:B------:R-:W-:-:S05]  /*2b6a0*/  IADD3 R3, P2, PT, R8, R3, RZ ;  /* 0x0000000308037210 */ /* 0x000fca0007f5e0ff */
[----:B------:R-:W-:Y:S01]  /*2b6b0*/  IMAD.X R5, R9, 0x1, R5, P2 ;  /* 0x0000000109057824 */ /* 0x000fe200010e0605 */
[----:B0-----:R-:W-:Y:S01]  /*2b6c0*/  PRMT R42, RZ, 0x7610, R42 ;  /* 0x00007610ff2a7816 */ /* 0x001fe2000000002a */
[----:B------:R-:W-:Y:S01]  /*2b6d0*/  STL [R1+0x760], R3 ;  /* 0x0007600301007387 */ /* 0x000fe20000100800 */
[----:B------:R-:W-:-:S03]  /*2b6e0*/  @!P4 IMAD.MOV.U32 R45, RZ, RZ, R10 ;  /* 0x000000ffff2dc224 */ /* 0x000fc600078e000a */
[----:B------:R0:W-:Y:S04]  /*2b6f0*/  STL [R1+0x75c], R5 ;  /* 0x00075c0501007387 */ /* 0x0001e80000100800 */
[----:B-1----:R-:W2:Y:S04]  /*2b700*/  LDL.LU R10, [R1+0x7bc] ;  /* 0x0007bc00010a7983 */ /* 0x002ea80000300800 */
[----:B------:R-:W2:Y:S01]  /*2b710*/  LDL.LU R7, [R1+0x7c0] ;  /* 0x0007c00001077983 */ /* 0x000ea20000300800 */
[----:B------:R-:W-:-:S03]  /*2b720*/  IADD3 R0, P2, PT, R8, R0, RZ ;  /* 0x0000000008007210 */ /* 0x000fc60007f5e0ff */
[----:B------:R1:W2:Y:S02]  /*2b730*/  @!P4 LDG.E.U8 R42, desc[UR22][R44.64] ;  /* 0x000000162c2ac981 */ /* 0x0002a4000c1e1100 */
[----:B------:R-:W-:Y:S02]  /*2b740*/  IMAD.X R2, R9, 0x1, R2, P2 ;  /* 0x0000000109027824 */ /* 0x000fe400010e0602 */
[----:B------:R0:W-:Y:S01]  /*2b750*/  STL [R1+0x780], R0 ;  /* 0x0007800001007387 */ /* 0x0001e20000100800 */
[----:B------:R-:W-:-:S03]  /*2b760*/  @!P4 IMAD.MOV.U32 R46, RZ, RZ, R0 ;  /* 0x000000ffff2ec224 */ /* 0x000fc600078e0000 */
[----:B------:R0:W-:Y:S01]  /*2b770*/  STL [R1+0x77c], R2 ;  /* 0x00077c0201007387 */ /* 0x0001e20000100800 */
[----:B-1----:R-:W-:-:S03]  /*2b780*/  @!P4 IMAD.MOV.U32 R45, RZ, RZ, R5 ;  /* 0x000000ffff2dc224 */ /* 0x002fc600078e0005 */
[----:B0-----:R-:W2:Y:S04]  /*2b790*/  LDL.LU R5, [R1+0x7dc] ;  /* 0x0007dc0001057983 */ /* 0x001ea80000300800 */
[----:B------:R-:W2:Y:S01]  /*2b7a0*/  LDL.LU R0, [R1+0x7e0] ;  /* 0x0007e00001007983 */ /* 0x000ea20000300800 */
[----:B------:R-:W0:Y:S03]  /*2b7b0*/  S2R R21, SR_TID.X ;  /* 0x0000000000157919 */ /* 0x000e260000002100 */
[----:B------:R-:W-:Y:S04]  /*2b7c0*/  STS.U8 [R4+UR9+0x13200], R61 ;  /* 0x0132003d04007988 */ /* 0x000fe80008000009 */
[----:B------:R-:W-:Y:S04]  /*2b7d0*/  STS.U8 [R4+UR9+0x13600], R63 ;  /* 0x0136003f04007988 */ /* 0x000fe80008000009 */
[----:B------:R-:W-:Y:S04]  /*2b7e0*/  STS.U8 [R4+UR9+0x13a00], R67 ;  /* 0x013a004304007988 */ /* 0x000fe80008000009 */
[----:B------:R1:W-:Y:S01]  /*2b7f0*/  STS.U8 [R4+UR9+0x13e00], R65 ;  /* 0x013e004104007988 */ /* 0x0003e20008000009 */
[----:B------:R-:W-:Y:S01]  /*2b800*/  PRMT R43, RZ, 0x7610, R43 ;  /* 0x00007610ff2b7816 */ /* 0x000fe2000000002b */
[----:B------:R-:W-:-:S02]  /*2b810*/  @!P4 IMAD.MOV.U32 R44, RZ, RZ, R3 ;  /* 0x000000ffff2cc224 */ /* 0x000fc400078e0003 */
[----:B------:R-:W-:Y:S01]  /*2b820*/  @!P4 IMAD.MOV.U32 R47, RZ, RZ, R2 ;  /* 0x000000ffff2fc224 */ /* 0x000fe200078e0002 */
[----:B------:R-:W2:Y:S04]  /*2b830*/  LDL.LU R17, [R1+0xc4] ;  /* 0x0000c40001117983 */ /* 0x000ea80000300800 */
[----:B------:R1:W2:Y:S04]  /*2b840*/  @!P4 LDG.E.U8 R43, desc[UR22][R44.64] ;  /* 0x000000162c2bc981 */ /* 0x0002a8000c1e1100 */
[----:B------:R-:W2:Y:S01]  /*2b850*/  LDL.LU R3, [R1+0x7fc] ;  /* 0x0007fc0001037983 */ /* 0x000ea20000300800 */
[----:B0-----:R-:W-:-:S03]  /*2b860*/  LOP3.LUT R21, R21, 0x7f, RZ, 0xc0, !PT ;  /* 0x0000007f15157812 */ /* 0x001fc600078ec0ff */
[----:B------:R-:W2:Y:S01]  /*2b870*/  LDL.LU R2, [R1+0x800] ;  /* 0x0008000001027983 */ /* 0x000ea20000300800 */
[----:B-1----:R-:W-:Y:S02]  /*2b880*/  LOP3.LUT R4, R21, 0x50, RZ, 0x3c, !PT ;  /* 0x0000005015047812 */ /* 0x002fe400078e3cff */
[----:B------:R-:W0:Y:S01]  /*2b890*/  S2R R21, SR_TID.X ;  /* 0x0000000000157919 */ /* 0x000e220000002100 */
[----:B------:R-:W-:Y:S02]  /*2b8a0*/  PRMT R44, RZ, 0x7610, R44 ;  /* 0x00007610ff2c7816 */ /* 0x000fe4000000002c */
[----:B------:R-:W-:Y:S01]  /*2b8b0*/  PRMT R45, RZ, 0x7610, R45 ;  /* 0x00007610ff2d7816 */ /* 0x000fe2000000002d */
[----:B------:R-:W-:Y:S04]  /*2b8c0*/  STS.U8 [R4+UR9+0x12280], R69 ;  /* 0x0122804504007988 */ /* 0x000fe80008000009 */
[----:B------:R1:W2:Y:S04]  /*2b8d0*/  @!P4 LDG.E.U8 R44, desc[UR22][R46.64] ;  /* 0x000000162e2cc981 */ /* 0x0002a8000c1e1100 */
[----:B------:R-:W-:Y:S01]  /*2b8e0*/  STS.U8 [R4+UR9+0x12680], R71 ;  /* 0x0126804704007988 */ /* 0x000fe20008000009 */
[----:B------:R-:W-:-:S03]  /*2b8f0*/  PRMT R49, RZ, 0x7610, R49 ;  /* 0x00007610ff317816 */ /* 0x000fc60000000031 */
[----:B------:R-:W-:Y:S04]  /*2b900*/  STS.U8 [R4+UR9+0x12a80], R75 ;  /* 0x012a804b04007988 */ /* 0x000fe80008000009 */
[----:B------:R-:W-:Y:S04]  /*2b910*/  STS.U8 [R4+UR9+0x12e80], R77 ;  /* 0x012e804d04007988 */ /* 0x000fe80008000009 */
[----:B------:R-:W-:Y:S04]  /*2b920*/  STS.U8 [R4+UR9+0x13280], R79 ;  /* 0x0132804f04007988 */ /* 0x000fe80008000009 */
[----:B------:R-:W-:Y:S01]  /*2b930*/  STS.U8 [R4+UR9+0x13680], R83 ;  /* 0x0136805304007988 */ /* 0x000fe20008000009 */
[----:B0-----:R-:W-:-:S03]  /*2b940*/  LOP3.LUT R21, R21, 0x7f, RZ, 0xc0, !PT ;  /* 0x0000007f15157812 */ /* 0x001fc600078ec0ff */
[----:B------:R-:W-:Y:S04]  /*2b950*/  STS.U8 [R4+UR9+0x13a80], R81 ;  /* 0x013a805104007988 */ /* 0x000fe80008000009 */
[----:B------:R0:W-:Y:S02]  /*2b960*/  STS.U8 [R4+UR9+0x13e80], R73 ;  /* 0x013e804904007988 */ /* 0x0001e40008000009 */
[----:B0-----:R-:W-:Y:S02]  /*2b970*/  LOP3.LUT R4, R21, 0x60, RZ, 0x3c, !PT ;  /* 0x0000006015047812 */ /* 0x001fe400078e3cff */
[----:B----4-:R-:W-:-:S05]  /*2b980*/  IADD3 R11, P2, PT, R8, R11, RZ ;  /* 0x0000000b080b7210 */ /* 0x010fca0007f5e0ff */
[----:B---3--:R-:W-:Y:S01]  /*2b990*/  IMAD.X R13, R9, 0x1, R13, P2 ;  /* 0x00000001090d7824 */ /* 0x008fe200010e060d */
[----:B------:R-:W-:Y:S01]  /*2b9a0*/  STL [R1+0x7a0], R11 ;  /* 0x0007a00b01007387 */ /* 0x000fe20000100800 */
[----:B-1----:R-:W-:Y:S02]  /*2b9b0*/  @!P4 IMAD.MOV.U32 R46, RZ, RZ, R11 ;  /* 0x000000ffff2ec224 */ /* 0x002fe400078e000b */
[----:B------:R-:W-:Y:S01]  /*2b9c0*/  @!P4 IMAD.MOV.U32 R47, RZ, RZ, R13 ;  /* 0x000000ffff2fc224 */ /* 0x000fe200078e000d */
[----:B------:R0:W-:Y:S04]  /*2b9d0*/  STL [R1+0x79c], R13 ;  /* 0x00079c0d01007387 */ /* 0x0001e80000100800 */
[----:B------:R-:W3:Y:S04]  /*2b9e0*/  LDL.LU R19, [R1+0xdc] ;  /* 0x0000dc0001137983 */ /* 0x000ee80000300800 */
[----:B------:R-:W4:Y:S04]  /*2b9f0*/  LDL.LU R20, [R1+0xe0] ;  /* 0x0000e00001147983 */ /* 0x000f280000300800 */
[----:B------:R1:W3:Y:S01]  /*2ba00*/  @!P4 LDG.E.U8 R45, desc[UR22][R46.64] ;  /* 0x000000162e2dc981 */ /* 0x0002e2000c1e1100 */
[----:B--2---:R-:W-:-:S05]  /*2ba10*/  IADD3 R7, P2, PT, R8, R7, RZ ;  /* 0x0000000708077210 */ /* 0x004fca0007f5e0ff */
[----:B------:R-:W-:Y:S01]  /*2ba20*/  IMAD.X R10, R9, 0x1, R10, P2 ;  /* 0x00000001090a7824 */ /* 0x000fe200010e060a */
[----:B------:R2:W-:Y:S01]  /*2ba30*/  STL [R1+0x7c0], R7 ;  /* 0x0007c00701007387 */ /* 0x0005e20000100800 */
[----:B-1----:R-:W-:Y:S02]  /*2ba40*/  @!P4 IMAD.MOV.U32 R46, RZ, RZ, R7 ;  /* 0x000000ffff2ec224 */ /* 0x002fe400078e0007 */
[----:B------:R-:W-:Y:S01]  /*2ba50*/  @!P4 IMAD.MOV.U32 R47, RZ, RZ, R10 ;  /* 0x000000ffff2fc224 */ /* 0x000fe200078e000a */
[----:B------:R-:W-:Y:S04]  /*2ba60*/  STL [R1+0x7bc], R10 ;  /* 0x0007bc0a01007387 */ /* 0x000fe80000100800 */
[----:B0-----:R-:W3:Y:S04]  /*2ba70*/  LDL.LU R13, [R1+0x81c] ;  /* 0x00081c00010d7983 */ /* 0x001ee80000300800 */
[----:B------:R-:W3:Y:S01]  /*2ba80*/  LDL.LU R11, [R1+0x820] ;  /* 0x00082000010b7983 */ /* 0x000ee20000300800 */
[----:B------:R-:W-:-:S03]  /*2ba90*/  IADD3 R0, P2, PT, R8, R0, RZ ;  /* 0x0000000008007210 */ /* 0x000fc60007f5e0ff */
[----:B------:R-:W4:Y:S02]  /*2baa0*/  LDL.LU R21, [R1+0xc8] ;  /* 0x0000c80001157983 */ /* 0x000f240000300800 */
[----:B------:R-:W-:Y:S02]  /*2bab0*/  IMAD.X R5, R9, 0x1, R5, P2 ;  /* 0x0000000109057824 */ /* 0x000fe400010e0605 */
[----:B------:R0:W-:Y:S04]  /*2bac0*/  STL [R1+0x7e0], R0 ;  /* 0x0007e00001007387 */ /* 0x0001e80000100800 */
[----:B------:R1:W4:Y:S04]  /*2bad0*/  @!P4 LDG.E.U8 R49, desc[UR22][R46.64] ;  /* 0x000000162e31c981 */ /* 0x000328000c1e1100 */
[----:B------:R2:W-:Y:S04]  /*2bae0*/  STL [R1+0x7dc], R5 ;  /* 0x0007dc0501007387 */ /* 0x0005e80000100800 */
[----:B--2---:R-:W2:Y:S01]  /*2baf0*/  LDL.LU R7, [R1+0x83c] ;  /* 0x00083c0001077983 */ /* 0x004ea20000300800 */
[----:B-1----:R-:W-:-:S03]  /*2bb00*/  @!P4 IMAD.MOV.U32 R46, RZ, RZ, R0 ;  /* 0x000000ffff2ec224 */ /* 0x002fc600078e0000 */
[----:B0-----:R-:W2:Y:S01]  /*2bb10*/  LDL.LU R0, [R1+0x840] ;  /* 0x0008400001007983 */ /* 0x001ea20000300800 */
[----:B------:R-:W-:Y:S01]  /*2bb20*/  PRMT R51, RZ, 0x7610, R51 ;  /* 0x00007610ff337816 */ /* 0x000fe20000000033 */
[----:B------:R-:W-:Y:S01]  /*2bb30*/  @!P4 IMAD.MOV.U32 R47, RZ, RZ, R5 ;  /* 0x000000ffff2fc224 */ /* 0x000fe200078e0005 */
[----:B------:R-:W-:-:S04]  /*2bb40*/  PRMT R53, RZ, 0x7610, R53 ;  /* 0x00007610ff357816 */ /* 0x000fc80000000035 */
[----:B------:R0:W4:Y:S01]  /*2bb50*/  @!P4 LDG.E.U8 R51, desc[UR22][R46.64] ;  /* 0x000000162e33c981 */ /* 0x000122000c1e1100 */
[----:B------:R-:W-:-:S05]  /*2bb60*/  IADD3 R2, P2, PT, R8, R2, RZ ;  /* 0x0000000208027210 */ /* 0x000fca0007f5e0ff */
[----:B------:R-:W-:Y:S01]  /*2bb70*/  IMAD.X R3, R9, 0x1, R3, P2 ;  /* 0x0000000109037824 */ /* 0x000fe200010e0603 */
[----:B------:R-:W-:Y:S01]  /*2bb80*/  STL [R1+0x800], R2 ;  /* 0x0008000201007387 */ /* 0x000fe20000100800 */
[----:B0-----:R-:W-:Y:S02]  /*2bb90*/  @!P4 IMAD.MOV.U32 R46, RZ, RZ, R2 ;  /* 0x000000ffff2ec224 */ /* 0x001fe400078e0002 */
[----:B------:R-:W-:Y:S01]  /*2bba0*/  @!P4 IMAD.MOV.U32 R47, RZ, RZ, R3 ;  /* 0x000000ffff2fc224 */ /* 0x000fe200078e0003 */
[----:B------:R0:W-:Y:S04]  /*2bbb0*/  STL [R1+0x7fc], R3 ;  /* 0x0007fc0301007387 */ /* 0x0001e80000100800 */
[----:B------:R-:W4:Y:S01]  /*2bbc0*/  LDL.LU R5, [R1+0x85c] ;  /* 0x00085c0001057983 */ /* 0x000f220000300800 */
[----:B------:R-:W-:-:S03]  /*2bbd0*/  PRMT R55, RZ, 0x7610, R55 ;  /* 0x00007610ff377816 */ /* 0x000fc60000000037 */
[----:B------:R1:W4:Y:S04]  /*2bbe0*/  @!P4 LDG.E.U8 R53, desc[UR22][R46.64] ;  /* 0x000000162e35c981 */ /* 0x000328000c1e1100 */
[----:B0-----:R-:W4:Y:S04]  /*2bbf0*/  LDL.LU R3, [R1+0x860] ;  /* 0x0008600001037983 */ /* 0x001f280000300800 */
[----:B------:R-:W4:Y:S04]  /*2bc00*/  LDL.LU R10, [R1+0x87c] ;  /* 0x00087c00010a7983 */ /* 0x000f280000300800 */
[----:B------:R-:W4:Y:S01]  /*2bc10*/  LDL.LU R2, [R1+0x880] ;  /* 0x0008800001027983 */ /* 0x000f220000300800 */
[----:B---3--:R-:W-:-:S05]  /*2bc20*/  IADD3 R11, P2, PT, R8, R11, RZ ;  /* 0x0000000b080b7210 */ /* 0x008fca0007f5e0ff */
[----:B------:R-:W-:Y:S02]  /*2bc30*/  IMAD.X R13, R9, 0x1, R13, P2 ;  /* 0x00000001090d7824 */ /* 0x000fe400010e060d */
[----:B-1----:R-:W-:Y:S02]  /*2bc40*/  @!P4 IMAD.MOV.U32 R46, RZ, RZ, R11 ;  /* 0x000000ffff2ec224 */ /* 0x002fe400078e000b */
[----:B------:R-:W-:Y:S01]  /*2bc50*/  @!P4 IMAD.MOV.U32 R47, RZ, RZ, R13 ;  /* 0x000000ffff2fc224 */ /* 0x000fe200078e000d */
[----:B------:R-:W-:Y:S04]  /*2bc60*/  STL [R1+0x820], R11 ;  /* 0x0008200b01007387 */ /* 0x000fe80000100800 */
[----:B------:R-:W-:Y:S04]  /*2bc70*/  STL [R1+0x81c], R13 ;  /* 0x00081c0d01007387 */ /* 0x000fe80000100800 */
[----:B------:R0:W3:Y:S01]  /*2bc80*/  @!P4 LDG.E.U8 R55, desc[UR22][R46.64] ;  /* 0x000000162e37c981 */ /* 0x0000e2000c1e1100 */
[----:B--2---:R-:W-:-:S05]  /*2bc90*/  IADD3 R0, P2, PT, R8, R0, RZ ;  /* 0x0000000008007210 */ /* 0x004fca0007f5e0ff */
[----:B------:R-:W-:Y:S01]  /*2bca0*/  IMAD.X R7, R9, 0x1, R7, P2 ;  /* 0x0000000109077824 */ /* 0x000fe200010e0607 */
[----:B------:R-:W-:Y:S01]  /*2bcb0*/  STL [R1+0x840], R0 ;  /* 0x0008400001007387 */ /* 0x000fe20000100800 */
[----:B0-----:R-:W-:Y:S02]  /*2bcc0*/  @!P4 IMAD.MOV.U32 R46, RZ, RZ, R0 ;  /* 0x000000ffff2ec224 */ /* 0x001fe400078e0000 */
[----:B------:R-:W-:Y:S01]  /*2bcd0*/  @!P4 IMAD.MOV.U32 R47, RZ, RZ, R7 ;  /* 0x000000ffff2fc224 */ /* 0x000fe200078e0007 */
[----:B------:R0:W-:Y:S04]  /*2bce0*/  STL [R1+0x83c], R7 ;  /* 0x00083c0701007387 */ /* 0x0001e80000100800 */
[----:B0-----:R-:W2:Y:S04]  /*2bcf0*/  LDL.LU R7, [R1+0x89c] ;  /* 0x00089c0001077983 */ /* 0x001ea80000300800 */
[----:B------:R-:W2:Y:S01]  /*2bd00*/  LDL.LU R0, [R1+0x8a0] ;  /* 0x0008a00001007983 */ /* 0x000ea20000300800 */
[----:B------:R-:W-:-:S03]  /*2bd10*/  PRMT R57, RZ, 0x7610, R57 ;  /* 0x00007610ff397816 */ /* 0x000fc60000000039 */
[----:B------:R-:W-:Y:S04]  /*2bd20*/  STS.U8 [R4+UR9+0x12300], R87 ;  /* 0x0123005704007988 */ /* 0x000fe80008000009 */
[----:B------:R-:W-:Y:S01]  /*2bd30*/  STS.U8 [R4+UR9+0x12700], R91 ;  /* 0x0127005b04007988 */ /* 0x000fe20008000009 */
[----:B----4-:R-:W-:-:S03]  /*2bd40*/  IADD3 R3, P2, PT, R8, R3, RZ ;  /* 0x0000000308037210 */ /* 0x010fc60007f5e0ff */
[----:B------:R-:W-:Y:S02]  /*2bd50*/  STS.U8 [R4+UR9+0x12b00], R17 ;  /* 0x012b001104007988 */ /* 0x000fe40008000009 */
[----:B------:R-:W-:Y:S02]  /*2bd60*/  IMAD.X R5, R9, 0x1, R5, P2 ;  /* 0x0000000109057824 */ /* 0x000fe400010e0605 */
[----:B------:R-:W-:Y:S01]  /*2bd70*/  STS.U8 [R4+UR9+0x12f00], R19 ;  /* 0x012f001304007988 */ /* 0x000fe20008000009 */
[----:B------:R-:W-:-:S03]  /*2bd80*/  IADD3 R2, P2, PT, R8, R2, RZ ;  /* 0x0000000208027210 */ /* 0x000fc60007f5e0ff */
[----:B------:R0:W-:Y:S01]  /*2bd90*/  STS.U8 [R4+UR9+0x13300], R20 ;  /* 0x0133001404007988 */ /* 0x0001e20008000009 */
[----:B------:R-:W-:-:S03]  /*2bda0*/  PRMT R59, RZ, 0x7610, R59 ;  /* 0x00007610ff3b7816 */ /* 0x000fc6000000003b */
[----:B------:R1:W4:Y:S01]  /*2bdb0*/  @!P4 LDG.E.U8 R57, desc[UR22][R46.64] ;  /* 0x000000162e39c981 */ /* 0x000322000c1e1100 */
[----:B------:R-:W-:-:S03]  /*2bdc0*/  IMAD.X R10, R9, 0x1, R10, P2 ;  /* 0x00000001090a7824 */ /* 0x000fc600010e060a */
[----:B0-----:R-:W3:Y:S04]  /*2bdd0*/  LDL.LU R20, [R1+0xf0] ;  /* 0x0000f00001147983 */ /* 0x001ee80000300800 */
[----:B------:R-:W-:Y:S01]  /*2bde0*/  STL [R1+0x860], R3 ;  /* 0x0008600301007387 */ /* 0x000fe20000100800 */
[----:B-1----:R-:W-:Y:S02]  /*2bdf0*/  @!P4 IMAD.MOV.U32 R46, RZ, RZ, R3 ;  /* 0x000000ffff2ec224 */ /* 0x002fe400078e0003 */
[----:B------:R-:W-:Y:S01]  /*2be00*/  @!P4 IMAD.MOV.U32 R47, RZ, RZ, R5 ;  /* 0x000000ffff2fc224 */ /* 0x000fe200078e0005 */
[----:B------:R0:W-:Y:S01]  /*2be10*/  STL [R1+0x85c], R5 ;  /* 0x00085c0501007387 */ /* 0x0001e20000100800 */
[----:B------:R-:W-:-:S03]  /*2be20*/  PRMT R61, RZ, 0x7610, R61 ;  /* 0x00007610ff3d7816 */ /* 0x000fc6000000003d */
[----:B------:R1:W-:Y:S04]  /*2be30*/  STS.U8 [R4+UR9+0x13700], R21 ;  /* 0x0137001504007988 */ /* 0x0003e80008000009 */
[----:B------:R1:W3:Y:S04]  /*2be40*/  @!P4 LDG.E.U8 R59, desc[UR22][R46.64] ;  /* 0x000000162e3bc981 */ /* 0x0002e8000c1e1100 */
[----:B0-----:R-:W3:Y:S04]  /*2be50*/  LDL.LU R5, [R1+0x8bc] ;  /* 0x0008bc0001057983 */ /* 0x001ee80000300800 */
[----:B------:R-:W3:Y:S01]  /*2be60*/  LDL.LU R3, [R1+0x8c0] ;  /* 0x0008c00001037983 */ /* 0x000ee20000300800 */
[----:B-1----:R-:W-:-:S03]  /*2be70*/  @!P4 IMAD.MOV.U32 R46, RZ, RZ, R2 ;  /* 0x000000ffff2ec224 */ /* 0x002fc600078e0002 */
[----:B------:R-:W4:Y:S01]  /*2be80*/  LDL.LU R21, [R1+0xf4] ;  /* 0x0000f40001157983 */ /* 0x000f220000300800 */
[----:B------:R-:W-:-:S03]  /*2be90*/  @!P4 IMAD.MOV.U32 R47, RZ, RZ, R10 ;  /* 0x000000ffff2fc224 */ /* 0x000fc600078e000a */
[----:B------:R-:W-:Y:S04]  /*2bea0*/  STL [R1+0x880], R2 ;  /* 0x0008800201007387 */ /* 0x000fe80000100800 */
[----:B------:R0:W-:Y:S04]  /*2beb0*/  STL [R1+0x87c], R10 ;  /* 0x00087c0a01007387 */ /* 0x0001e80000100800 */
[----:B------:R1:W4:Y:S04]  /*2bec0*/  @!P4 LDG.E.U8 R61, desc[UR22][R46.64] ;  /* 0x000000162e3dc981 */ /* 0x000328000c1e1100 */
[----:B0-----:R-:W4:Y:S04]  /*2bed0*/  LDL.LU R10, [R1+0x8dc] ;  /* 0x0008dc00010a7983 */ /* 0x001f280000300800 */
[----:B------:R-:W4:Y:S04]  /*2bee0*/  LDL.LU R2, [R1+0x8e0] ;  /* 0x0008e00001027983 */ /* 0x000f280000300800 */
[----:B------:R-:W4:Y:S01]  /*2bef0*/  LDL.LU R19, [R1+0xf8] ;  /* 0x0000f80001137983 */ /* 0x000f220000300800 */
[----:B--2---:R-:W-:-:S05]  /*2bf00*/  IADD3 R0, P2, PT, R8, R0, RZ ;  /* 0x0000000008007210 */ /* 0x004fca0007f5e0ff */
[----:B------:R-:W-:Y:S01]  /*2bf10*/  IMAD.X R7, R9, 0x1, R7, P2 ;  /* 0x0000000109077824 */ /* 0x000fe200010e0607 */
[----:B------:R-:W-:Y:S01]  /*2bf20*/  STL [R1+0x8a0], R0 ;  /* 0x0008a00001007387 */ /* 0x000fe20000100800 */
[----:B-1----:R-:W-:Y:S02]  /*2bf30*/  @!P4 IMAD.MOV.U32 R46, RZ, RZ, R0 ;  /* 0x000000ffff2ec224 */ /* 0x002fe400078e0000 */
[----:B------:R-:W-:Y:S01]  /*2bf40*/  @!P4 IMAD.MOV.U32 R47, RZ, RZ, R7 ;  /* 0x000000ffff2fc224 */ /* 0x000fe200078e0007 */
[----:B------:R0:W-:Y:S04]  /*2bf50*/  STL [R1+0x89c], R7 ;  /* 0x00089c0701007387 */ /* 0x0001e80000100800 */
[----:B0-----:R-:W2:Y:S04]  /*2bf60*/  LDL.LU R7, [R1+0x8fc] ;  /* 0x0008fc0001077983 */ /* 0x001ea80000300800 */
[----:B------:R-:W2:Y:S01]  /*2bf70*/  LDL.LU R0, [R1+0x900] ;  /* 0x0009000001007983 */ /* 0x000ea20000300800 */
[----:B------:R-:W-:-:S02]  /*2bf80*/  LOP3.LUT R18, R18, 0x7f, RZ, 0xc0, !PT ;  /* 0x0000007f12127812 */ /* 0x000fc400078ec0ff */
[----:B------:R-:W-:Y:S01]  /*2bf90*/  PRMT R63, RZ, 0x7610, R63 ;  /* 0x00007610ff3f7816 */ /* 0x000fe2000000003f */
[----:B------:R-:W-:Y:S01]  /*2bfa0*/  STS.U8 [R4+UR9+0x13b00], R89 ;  /* 0x013b005904007988 */ /* 0x000fe20008000009 */
[----:B------:R-:W-:-:S03]  /*2bfb0*/  PRMT R65, RZ, 0x7610, R65 ;  /* 0x00007610ff417816 */ /* 0x000fc60000000041 */
[----:B------:R0:W-:Y:S04]  /*2bfc0*/  STS.U8 [R4+UR9+0x13f00], R85 ;  /* 0x013f005504007988 */ /* 0x0001e80008000009 */
[----:B------:R1:W2:Y:S01]  /*2bfd0*/  @!P4 LDG.E.U8 R63, desc[UR22][R46.64] ;  /* 0x000000162e3fc981 */ /* 0x0002a2000c1e1100 */
[----:B0-----:R-:W-:-:S03]  /*2bfe0*/  LOP3.LUT R4, R18, 0x70, RZ, 0x3c, !PT ;  /* 0x0000007012047812 */ /* 0x001fc600078e3cff */
[----:B------:R-:W2:Y:S01]  /*2bff0*/  LDL.LU R18, [R1+0x100] ;  /* 0x0001000001127983 */ /* 0x000ea20000300800 */
[----:B---3--:R-:W-:-:S05]  /*2c000*/  IADD3 R3, P2, PT, R8, R3, RZ ;  /* 0x0000000308037210 */ /* 0x008fca0007f5e0ff */
[----:B------:R-:W-:Y:S01]  /*2c010*/  IMAD.X R5, R9, 0x1, R5, P2 ;  /* 0x0000000109057824 */ /* 0x000fe200010e0605 */
[----:B------:R-:W-:Y:S01]  /*2c020*/  STL [R1+0x8c0], R3 ;  /* 0x0008c00301007387 */ /* 0x000fe20000100800 */
[----:B-1----:R-:W-:Y:S02]  /*2c030*/  @!P4 IMAD.MOV.U32 R46, RZ, RZ, R3 ;  /* 0x000000ffff2ec224 */ /* 0x002fe400078e0003 */
[----:B------:R-:W-:Y:S01]  /*2c040*/  @!P4 IMAD.MOV.U32 R47, RZ, RZ, R5 ;  /* 0x000000ffff2fc224 */ /* 0x000fe200078e0005 */
[----:B------:R0:W-:Y:S01]  /*2c050*/  STL [R1+0x8bc], R5 ;  /* 0x0008bc0501007387 */ /* 0x0001e20000100800 */
[----:B------:R-:W-:-:S03]  /*2c060*/  PRMT R67, RZ, 0x7610, R67 ;  /* 0x00007610ff437816 */ /* 0x000fc60000000043 */
[----:B------:R1:W-:Y:S04]  /*2c070*/  STS.U8 [R4+UR9+0x12380], R20 ;  /* 0x0123801404007988 */ /* 0x0003e80008000009 */
[----:B----4-:R3:W-:Y:S04]  /*2c080*/  STS.U8 [R4+UR9+0x12780], R21 ;  /* 0x0127801504007988 */ /* 0x0107e80008000009 */
[----:B0-----:R-:W4:Y:S01]  /*2c090*/  LDL.LU R5, [R1+0x91c] ;  /* 0x00091c0001057983 */ /* 0x001f220000300800 */
[----:B------:R-:W-:-:S03]  /*2c0a0*/  IADD3 R2, P2, PT, R8, R2, RZ ;  /* 0x0000000208027210 */ /* 0x000fc60007f5e0ff */
[----:B------:R-:W4:Y:S02]  /*2c0b0*/  LDL.LU R3, [R1+0x920] ;  /* 0x0009200001037983 */ /* 0x000f240000300800 */
[----:B------:R-:W-:Y:S02]  /*2c0c0*/  IMAD.X R10, R9, 0x1, R10, P2 ;  /* 0x00000001090a7824 */ /* 0x000fe400010e060a */
[----:B-1----:R-:W4:Y:S04]  /*2c0d0*/  LDL.LU R20, [R1+0xfc] ;  /* 0x0000fc0001147983 */ /* 0x002f280000300800 */
[----:B---3--:R-:W3:Y:S04]  /*2c0e0*/  LDL.LU R21, [R1+0xec] ;  /* 0x0000ec0001157983 */ /* 0x008ee80000300800 */
[----:B------:R0:W3:Y:S04]  /*2c0f0*/  @!P4 LDG.E.U8 R65, desc[UR22][R46.64] ;  /* 0x000000162e41c981 */ /* 0x0000e8000c1e1100 */
[----:B------:R-:W-:Y:S04]  /*2c100*/  STL [R1+0x8e0], R2 ;  /* 0x0008e00201007387 */ /* 0x000fe80000100800 */
[----:B------:R1:W-:Y:S01]  /*2c110*/  STL [R1+0x8dc], R10 ;  /* 0x0008dc0a01007387 */ /* 0x0003e20000100800 */
[----:B0-----:R-:W-:-:S02]  /*2c120*/  @!P4 IMAD.MOV.U32 R46, RZ, RZ, R2 ;  /* 0x000000ffff2ec224 */ /* 0x001fc400078e0002 */
[----:B------:R-:W-:-:S05]  /*2c130*/  @!P4 IMAD.MOV.U32 R47, RZ, RZ, R10 ;  /* 0x000000ffff2fc224 */ /* 0x000fca00078e000a */
[----:B------:R0:W3:Y:S04]  /*2c140*/  @!P4 LDG.E.U8 R67, desc[UR22][R46.64] ;  /* 0x000000162e43c981 */ /* 0x0000e8000c1e1100 */
[----:B-1----:R-:W3:Y:S04]  /*2c150*/  LDL.LU R10, [R1+0x93c] ;  /* 0x00093c00010a7983 */ /* 0x002ee80000300800 */
[----:B------:R-:W3:Y:S01]  /*2c160*/  LDL.LU R2, [R1+0x940] ;  /* 0x0009400001027983 */ /* 0x000ee20000300800 */
        /* <DEDUP_REMOVED lines=9> */
[----:B------:R0:W-:Y:S01]  /*2c200*/  STS.U8 [R4+UR9+0x12b80], R19 ;  /* 0x012b801304007988 */ /* 0x0001e20008000009 */
[----:B------:R-:W-:-:S03]  /*2c210*/  PRMT R71, RZ, 0x7610, R71 ;  /* 0x00007610ff477816 */ /* 0x000fc60000000047 */
[----:B------:R1:W2:Y:S04]  /*2c220*/  @!P4 LDG.E.U8 R69, desc[UR22][R46.64] ;  /* 0x000000162e45c981 */ /* 0x0002a8000c1e1100 */
[----:B0-----:R-:W2:Y:S01]  /*2c230*/  LDL.LU R19, [R1+0xe4] ;  /* 0x0000e40001137983 */ /* 0x001ea20000300800 */
[----:B------:R-:W-:-:S03]  /*2c240*/  PRMT R73, RZ, 0x7610, R73 ;  /* 0x00007610ff497816 */ /* 0x000fc60000000049 */
[----:B------:R-:W-:Y:S01]  /*2c250*/  STS.U8 [R4+UR9+0x12f80], R18 ;  /* 0x012f801204007988 */ /* 0x000fe20008000009 */
[----:B----4-:R-:W-:-:S05]  /*2c260*/  IADD3 R3, P2, PT, R8, R3, RZ ;  /* 0x0000000308037210 */ /* 0x010fca0007f5e0ff */
[----:B------:R-:W-:Y:S01]  /*2c270*/  IMAD.X R5, R9, 0x1, R5, P2 ;  /* 0x0000000109057824 */ /* 0x000fe200010e0605 */
[----:B------:R-:W-:Y:S01]  /*2c280*/  STL [R1+0x920], R3 ;  /* 0x0009200301007387 */ /* 0x000fe20000100800 */
[----:B-1----:R-:W-:Y:S02]  /*2c290*/  @!P4 IMAD.MOV.U32 R46, RZ, RZ, R3 ;  /* 0x000000ffff2ec224 */ /* 0x002fe400078e0003 */
[----:B------:R-:W-:Y:S01]  /*2c2a0*/  @!P4 IMAD.MOV.U32 R47, RZ, RZ, R5 ;  /* 0x000000ffff2fc224 */ /* 0x000fe200078e0005 */
[----:B------:R0:W-:Y:S04]  /*2c2b0*/  STL [R1+0x91c], R5 ;  /* 0x00091c0501007387 */ /* 0x0001e80000100800 */
[----:B------:R-:W4:Y:S04]  /*2c2c0*/  LDL.LU R14, [R1+0x96c] ;  /* 0x00096c00010e7983 */ /* 0x000f280000300800 */
[----:B------:R1:W4:Y:S04]  /*2c2d0*/  @!P4 LDG.E.U8 R71, desc[UR22][R46.64] ;  /* 0x000000162e47c981 */ /* 0x000328000c1e1100 */
[----:B0-----:R-:W4:Y:S04]  /*2c2e0*/  LDL.LU R5, [R1+0x970] ;  /* 0x0009700001057983 */ /* 0x001f280000300800 */
[----:B------:R-:W4:Y:S01]  /*2c2f0*/  LDL.LU R3, [R1+0xb0] ;  /* 0x0000b00001037983 */ /* 0x000f220000300800 */
[----:B---3--:R-:W-:-:S05]  /*2c300*/  IADD3 R2, P2, PT, R8, R2, RZ ;  /* 0x0000000208027210 */ /* 0x008fca0007f5e0ff */
[----:B------:R-:W-:Y:S01]  /*2c310*/  IMAD.X R10, R9, 0x1, R10, P2 ;  /* 0x00000001090a7824 */ /* 0x000fe200010e060a */
[----:B------:R0:W-:Y:S01]  /*2c320*/  STL [R1+0x940], R2 ;  /* 0x0009400201007387 */ /* 0x0001e20000100800 */
[----:B-1----:R-:W-:Y:S02]  /*2c330*/  @!P4 IMAD.MOV.U32 R46, RZ, RZ, R2 ;  /* 0x000000ffff2ec224 */ /* 0x002fe400078e0002 */
[----:B------:R-:W-:Y:S01]  /*2c340*/  @!P4 IMAD.MOV.U32 R47, RZ, RZ, R10 ;  /* 0x000000ffff2fc224 */ /* 0x000fe200078e000a */
[----:B------:R-:W-:Y:S04]  /*2c350*/  STL [R1+0x93c], R10 ;  /* 0x00093c0a01007387 */ /* 0x000fe80000100800 */
[----:B------:R-:W3:Y:S04]  /*2c360*/  LDL.LU R13, [R1+0x984] ;  /* 0x00098400010d7983 */ /* 0x000ee80000300800 */
[----:B0-----:R-:W3:Y:S04]  /*2c370*/  LDL.LU R2, [R1+0x988] ;  /* 0x0009880001027983 */ /* 0x001ee80000300800 */
[----:B------:R0:W-:Y:S04]  /*2c380*/  STS.U8 [R4+UR9+0x13380], R20 ;  /* 0x0133801404007988 */ /* 0x0001e80008000009 */
[----:B------:R1:W3:Y:S04]  /*2c390*/  @!P4 LDG.E.U8 R73, desc[UR22][R46.64] ;  /* 0x000000162e49c981 */ /* 0x0002e8000c1e1100 */
[----:B0-----:R-:W3:Y:S01]  /*2c3a0*/  LDL.LU R20, [R1+0xac] ;  /* 0x0000ac0001147983 */ /* 0x001ee20000300800 */
[----:B--2---:R-:W-:-:S05]  /*2c3b0*/  IADD3 R0, P2, PT, R8, R0, RZ ;  /* 0x0000000008007210 */ /* 0x004fca0007f5e0ff */
[----:B------:R-:W-:Y:S01]  /*2c3c0*/  IMAD.X R7, R9, 0x1, R7, P2 ;  /* 0x0000000109077824 */ /* 0x000fe200010e0607 */
[----:B------:R0:W-:Y:S01]  /*2c3d0*/  STL [R1+0x958], R0 ;  /* 0x0009580001007387 */ /* 0x0001e20000100800 */
[----:B-1----:R-:W-:-:S03]  /*2c3e0*/  @!P4 IMAD.MOV.U32 R46, RZ, RZ, R0 ;  /* 0x000000ffff2ec224 */ /* 0x002fc600078e0000 */
[----:B------:R1:W-:Y:S04]  /*2c3f0*/  STL [R1+0x954], R7 ;  /* 0x0009540701007387 */ /* 0x0003e80000100800 */
[----:B------:R-:W2:Y:S04]  /*2c400*/  LDL.LU R11, [R1+0x1a4] ;  /* 0x0001a400010b7983 */ /* 0x000ea80000300800 */
[----:B0-----:R-:W2:Y:S01]  /*2c410*/  LDL.LU R0, [R1+0x1a8] ;  /* 0x0001a80001007983 */ /* 0x001ea20000300800 */
[----:B------:R-:W-:Y:S01]  /*2c420*/  PRMT R75, RZ, 0x7610, R75 ;  /* 0x00007610ff4b7816 */ /* 0x000fe2000000004b */
[----:B------:R-:W-:Y:S01]  /*2c430*/  @!P4 IMAD.MOV.U32 R47, RZ, RZ, R7 ;  /* 0x000000ffff2fc224 */ /* 0x000fe200078e0007 */
[----:B------:R-:W-:Y:S01]  /*2c440*/  PRMT R77, RZ, 0x7610, R77 ;  /* 0x00007610ff4d7816 */ /* 0x000fe2000000004d */
[----:B------:R-:W2:Y:S04]  /*2c450*/  LDL.LU R10, [R1+0x1c4] ;  /* 0x0001c400010a7983 */ /* 0x000ea80000300800 */
[----:B-1----:R-:W2:Y:S04]  /*2c460*/  LDL.LU R7, [R1+0x1c8] ;  /* 0x0001c80001077983 */ /* 0x002ea80000300800 */
[----:B------:R0:W2:Y:S04]  /*2c470*/  @!P4 LDG.E.U8 R75, desc[UR22][R46.64] ;  /* 0x000000162e4bc981 */ /* 0x0000a8000c1e1100 */
[----:B------:R1:W-:Y:S01]  /*2c480*/  STS.U8 [R4+UR9+0x13780], R21 ;  /* 0x0137801504007988 */ /* 0x0003e20008000009 */
[----:B------:R-:W-:-:S03]  /*2c490*/  PRMT R79, RZ, 0x7610, R79 ;  /* 0x00007610ff4f7816 */ /* 0x000fc6000000004f */
[----:B------:R-:W-:Y:S04]  /*2c4a0*/  STS.U8 [R4+UR9+0x13b80], R19 ;  /* 0x013b801304007988 */ /* 0x000fe80008000009 */
[----:B-1----:R-:W2:Y:S01]  /*2c4b0*/  LDL.LU R21, [R1+0xb8] ;  /* 0x0000b80001157983 */ /* 0x002ea20000300800 */
[----:B----4-:R-:W-:-:S05]  /*2c4c0*/  IADD3 R5, P2, PT, R8, R5, RZ ;  /* 0x0000000508057210 */ /* 0x010fca0007f5e0ff */
[----:B------:R-:W-:Y:S02]  /*2c4d0*/  IMAD.X R14, R9, 0x1, R14, P2 ;  /* 0x00000001090e7824 */ /* 0x000fe400010e060e */
[----:B0-----:R-:W-:Y:S02]  /*2c4e0*/  @!P4 IMAD.MOV.U32 R46, RZ, RZ, R5 ;  /* 0x000000ffff2ec224 */ /* 0x001fe400078e0005 */
[----:B------:R-:W-:Y:S01]  /*2c4f0*/  @!P4 IMAD.MOV.U32 R47, RZ, RZ, R14 ;  /* 0x000000ffff2fc224 */ /* 0x000fe200078e000e */
[----:B------:R0:W-:Y:S04]  /*2c500*/  STL [R1+0x970], R5 ;  /* 0x0009700501007387 */ /* 0x0001e80000100800 */
[----:B------:R-:W-:Y:S04]  /*2c510*/  STL [R1+0x96c], R14 ;  /* 0x00096c0e01007387 */ /* 0x000fe80000100800 */
[----:B------:R1:W-:Y:S04]  /*2c520*/  STS.U8 [R4+UR9+0x13f80], R3 ;  /* 0x013f800304007988 */ /* 0x0003e80008000009 */
[----:B0-----:R-:W4:Y:S04]  /*2c530*/  LDL.LU R5, [R1+0x1e4] ;  /* 0x0001e40001057983 */ /* 0x001f280000300800 */
[----:B------:R0:W4:Y:S04]  /*2c540*/  @!P4 LDG.E.U8 R77, desc[UR22][R46.64] ;  /* 0x000000162e4dc981 */ /* 0x000128000c1e1100 */
[----:B-1----:R-:W4:Y:S01]  /*2c550*/  LDL.LU R4, [R1+0x1e8] ;  /* 0x0001e80001047983 */ /* 0x002f220000300800 */
[----:B---3--:R-:W-:-:S03]  /*2c560*/  IADD3 R2, P2, PT, R8, R2, RZ ;  /* 0x0000000208027210 */ /* 0x008fc60007f5e0ff */
[----:B------:R-:W3:Y:S02]  /*2c570*/  LDL.LU R3, [R1+0xc0] ;  /* 0x0000c00001037983 */ /* 0x000ee40000300800 */
[----:B------:R-:W-:Y:S02]  /*2c580*/  IMAD.X R13, R9, 0x1, R13, P2 ;  /* 0x00000001090d7824 */ /* 0x000fe400010e060d */
[----:B0-----:R-:W-:Y:S02]  /*2c590*/  @!P4 IMAD.MOV.U32 R46, RZ, RZ, R2 ;  /* 0x000000ffff2ec224 */ /* 0x001fe400078e0002 */
[----:B------:R-:W-:Y:S01]  /*2c5a0*/  @!P4 IMAD.MOV.U32 R47, RZ, RZ, R13 ;  /* 0x000000ffff2fc224 */ /* 0x000fe200078e000d */
[----:B------:R0:W-:Y:S04]  /*2c5b0*/  STL [R1+0x988], R2 ;  /* 0x0009880201007387 */ /* 0x0001e80000100800 */
[----:B------:R-:W-:Y:S04]  /*2c5c0*/  STL [R1+0x984], R13 ;  /* 0x0009840d01007387 */ /* 0x000fe80000100800 */
[----:B------:R1:W3:Y:S04]  /*2c5d0*/  @!P4 LDG.E.U8 R79, desc[UR22][R46.64] ;  /* 0x000000162e4fc981 */ /* 0x0002e8000c1e1100 */
[----:B0-----:R-:W3:Y:S01]  /*2c5e0*/  LDL.LU R2, [R1+0x204] ;  /* 0x0002040001027983 */ /* 0x001ee20000300800 */
[----:B--2---:R-:W-:-:S05]  /*2c5f0*/  IADD3 R0, P2, PT, R8, R0, RZ ;  /* 0x0000000008007210 */ /* 0x004fca0007f5e0ff */
[----:B------:R-:W-:Y:S01]  /*2c600*/  IMAD.X R11, R9, 0x1, R11, P2 ;  /* 0x00000001090b7824 */ /* 0x000fe200010e060b */
[----:B------:R0:W-:Y:S01]  /*2c610*/  STL [R1+0x1a8], R0 ;  /* 0x0001a80001007387 */ /* 0x0001e20000100800 */
[----:B-1----:R-:W-:-:S03]  /*2c620*/  @!P4 IMAD.MOV.U32 R46, RZ, RZ, R0 ;  /* 0x000000ffff2ec224 */ /* 0x002fc600078e0000 */
[----:B------:R-:W-:Y:S04]  /*2c630*/  STL [R1+0x1a4], R11 ;  /* 0x0001a40b01007387 */ /* 0x000fe80000100800 */
[----:B0-----:R-:W2:Y:S01]  /*2c640*/  LDL.LU R0, [R1+0x208] ;  /* 0x0002080001007983 */ /* 0x001ea20000300800 */
[----:B------:R-:W-:-:S05]  /*2c650*/  IADD3 R7, P2, PT, R8, R7, RZ ;  /* 0x0000000708077210 */ /* 0x000fca0007f5e0ff */
[----:B------:R-:W-:Y:S01]  /*2c660*/  IMAD.X R10, R9, 0x1, R10, P2 ;  /* 0x00000001090a7824 */ /* 0x000fe200010e060a */
[----:B------:R-:W-:Y:S01]  /*2c670*/  PRMT R81, RZ, 0x7610, R81 ;  /* 0x00007610ff517816 */ /* 0x000fe20000000051 */
[----:B------:R-:W-:Y:S01]  /*2c680*/  @!P4 IMAD.MOV.U32 R47, RZ, RZ, R11 ;  /* 0x000000ffff2fc224 */ /* 0x000fe200078e000b */
[----:B------:R-:W-:Y:S01]  /*2c690*/  STL [R1+0x1c8], R7 ;  /* 0x0001c80701007387 */ /* 0x000fe20000100800 */
[----:B------:R-:W-:-:S03]  /*2c6a0*/  PRMT R83, RZ, 0x7610, R83 ;  /* 0x00007610ff537816 */ /* 0x000fc60000000053 */
[----:B------:R0:W-:Y:S04]  /*2c6b0*/  STL [R1+0x1c4], R10 ;  /* 0x0001c40a01007387 */ /* 0x0001e80000100800 */
[----:B------:R1:W2:Y:S01]  /*2c6c0*/  @!P4 LDG.E.U8 R81, desc[UR22][R46.64] ;  /* 0x000000162e51c981 */ /* 0x0002a2000c1e1100 */
[----:B------:R-:W-:Y:S01]  /*2c6d0*/  PRMT R85, RZ, 0x7610, R85 ;  /* 0x00007610ff557816 */ /* 0x000fe20000000055 */
[----:B-1----:R-:W-:Y:S02]  /*2c6e0*/  @!P4 IMAD.MOV.U32 R47, RZ, RZ, R10 ;  /* 0x000000ffff2fc224 */ /* 0x002fe400078e000a */
[----:B------:R-:W-:-:S05]  /*2c6f0*/  @!P4 IMAD.MOV.U32 R46, RZ, RZ, R7 ;  /* 0x000000ffff2ec224 */ /* 0x000fca00078e0007 */
[----:B------:R1:W2:Y:S01]  /*2c700*/  @!P4 LDG.E.U8 R83, desc[UR22][R46.64] ;  /* 0x000000162e53c981 */ /* 0x0002a2000c1e1100 */
[----:B----4-:R-:W-:-:S05]  /*2c710*/  IADD3 R4, P2, PT, R8, R4, RZ ;  /* 0x0000000408047210 */ /* 0x010fca0007f5e0ff */
[----:B------:R-:W-:Y:S01]  /*2c720*/  IMAD.X R5, R9, 0x1, R5, P2 ;  /* 0x0000000109057824 */ /* 0x000fe200010e0605 */
[----:B------:R-:W-:Y:S04]  /*2c730*/  STL [R1+0x1e8], R4 ;  /* 0x0001e80401007387 */ /* 0x000fe80000100800 */
[----:B------:R4:W-:Y:S04]  /*2c740*/  STL [R1+0x1e4], R5 ;  /* 0x0001e40501007387 */ /* 0x0009e80000100800 */
[----:B------:R-:W2:Y:S04]  /*2c750*/  LDL.LU R74, [R1+0x224] ;  /* 0x00022400014a7983 */ /* 0x000ea80000300800 */
[----:B0-----:R-:W2:Y:S04]  /*2c760*/  LDL.LU R10, [R1+0x228] ;  /* 0x00022800010a7983 */ /* 0x001ea80000300800 */
[----:B------:R-:W2:Y:S04]  /*2c770*/  LDL.LU R11, [R1+0xd4] ;  /* 0x0000d400010b7983 */ /* 0x000ea80000300800 */
[----:B------:R-:W2:Y:S01]  /*2c780*/  LDL.LU R7, [R1+0x264] ;  /* 0x0002640001077983 */ /* 0x000ea20000300800 */
[----:B-1----:R-:W-:-:S03]  /*2c790*/  @!P4 IMAD.MOV.U32 R46, RZ, RZ, R4 ;  /* 0x000000ffff2ec224 */ /* 0x002fc600078e0004 */
[----:B------:R-:W2:Y:S01]  /*2c7a0*/  LDL.LU R13, [R1+0xd8] ;  /* 0x0000d800010d7983 */ /* 0x000ea20000300800 */
[----:B------:R-:W-:-:S05]  /*2c7b0*/  @!P4 IMAD.MOV.U32 R47, RZ, RZ, R5 ;  /* 0x000000ffff2fc224 */ /* 0x000fca00078e0005 */
[----:B------:R0:W2:Y:S01]  /*2c7c0*/  @!P4 LDG.E.U8 R85, desc[UR22][R46.64] ;  /* 0x000000162e55c981 */ /* 0x0000a2000c1e1100 */
[----:B------:R-:W-:-:S03]  /*2c7d0*/  IMAD.MOV.U32 R92, RZ, RZ, R22 ;  /* 0x000000ffff5c7224 */ /* 0x000fc600078e0016 */
[----:B------:R-:W-:Y:S04]  /*2c7e0*/  STS.U8 [R12+UR9+0x8000], R93 ;  /* 0x0080005d0c007988 */ /* 0x000fe80008000009 */
[----:B------:R-:W-:Y:S04]  /*2c7f0*/  STS.U8 [R12+UR9+0x8200], R20 ;  /* 0x008200140c007988 */ /* 0x000fe80008000009 */
[----:B------:R-:W-:Y:S04]  /*2c800*/  STS.U8 [R12+UR9+0x8400], R21 ;  /* 0x008400150c007988 */ /* 0x000fe80008000009 */
[----:B---3--:R-:W-:Y:S01]  /*2c810*/  STS.U8 [R12+UR9+0x8600], R3 ;  /* 0x008600030c007988 */ /* 0x008fe20008000009 */
[----:B--2---:R-:W-:-:S05]  /*2c820*/  IADD3 R0, P2, PT, R8, R0, RZ ;  /* 0x0000000008007210 */ /* 0x004fca0007f5e0ff */
[----:B------:R-:W-:Y:S01]  /*2c830*/  IMAD.X R2, R9, 0x1, R2, P2 ;  /* 0x0000000109027824 */ /* 0x000fe200010e0602 */
[----:B------:R1:W-:Y:S04]  /*2c840*/  STL [R1+0x208], R0 ;  /* 0x0002080001007387 */ /* 0x0003e80000100800 */
[----:B------:R2:W-:Y:S04]  /*2c850*/  STL [R1+0x204], R2 ;  /* 0x0002040201007387 */ /* 0x0005e80000100800 */
[----:B----4-:R-:W3:Y:S01]  /*2c860*/  LDL.LU R5, [R1+0x268] ;  /* 0x0002680001057983 */ /* 0x010ee20000300800 */
[----:B0-----:R-:W-:-:S03]  /*2c870*/  @!P4 IMAD.MOV.U32 R46, RZ, RZ, R0 ;  /* 0x000000ffff2ec224 */ /* 0x001fc600078e0000 */
[----:B------:R-:W4:Y:S04]  /*2c880*/  LDL.LU R4, [R1+0x284] ;  /* 0x0002840001047983 */ /* 0x000f280000300800 */
[----:B-1----:R-:W4:Y:S04]  /*2c890*/  LDL.LU R0, [R1+0x288] ;  /* 0x0002880001007983 */ /* 0x002f280000300800 */
[----:B------:R-:W4:Y:S04]  /*2c8a0*/  LDL.LU R14, [R1+0xd0] ;  /* 0x0000d000010e7983 */ /* 0x000f280000300800 */
[----:B------:R-:W4:Y:S04]  /*2c8b0*/  LDL.LU R15, [R1+0xcc] ;  /* 0x0000cc00010f7983 */ /* 0x000f280000300800 */
[----:B------:R-:W4:Y:S04]  /*2c8c0*/  LDL.LU R16, [R1+0xbc] ;  /* 0x0000bc0001107983 */ /* 0x000f280000300800 */
[----:B------:R-:W4:Y:S04]  /*2c8d0*/  LDL.LU R17, [R1+0xa8] ;  /* 0x0000a80001117983 */ /* 0x000f280000300800 */
[----:B------:R-:W4:Y:S01]  /*2c8e0*/  LDL.LU R18, [R1+0xa4] ;  /* 0x0000a40001127983 */ /* 0x000f220000300800 */
[----:B------:R-:W-:-:S03]  /*2c8f0*/  @!P4 IMAD.MOV.U32 R47, RZ, RZ, R2 ;  /* 0x000000ffff2fc224 */ /* 0x000fc600078e0002 */
[----:B------:R-:W4:Y:S04]  /*2c900*/  LDL.LU R19, [R1+0xa0] ;  /* 0x0000a00001137983 */ /* 0x000f280000300800 */
[----:B------:R-:W4:Y:S04]  /*2c910*/  LDL.LU R20, [R1+0x9c] ;  /* 0x00009c0001147983 */ /* 0x000f280000300800 */
[----:B------:R-:W4:Y:S04]  /*2c920*/  LDL.LU R21, [R1+0x98] ;  /* 0x0000980001157983 */ /* 0x000f280000300800 */
[----:B------:R-:W4:Y:S04]  /*2c930*/  LDL.LU R22, [R1+0x94] ;  /* 0x0000940001167983 */ /* 0x000f280000300800 */
[----:B--2---:R-:W2:Y:S04]  /*2c940*/  LDL.LU R2, [R1+0x90] ;  /* 0x0000900001027983 */ /* 0x004ea80000300800 */
[----:B------:R-:W2:Y:S04]  /*2c950*/  LDL.LU R3, [R1+0x8c] ;  /* 0x00008c0001037983 */ /* 0x000ea80000300800 */
[----:B------:R-:W-:Y:S01]  /*2c960*/  STS.U8 [R12+UR9+0x8800], R92 ;  /* 0x0088005c0c007988 */ /* 0x000fe20008000009 */
[----:B------:R-:W-:-:S03]  /*2c970*/  IADD3 R10, P2, PT, R8, R10, RZ ;  /* 0x0000000a080a7210 */ /* 0x000fc60007f5e0ff */
[----:B------:R-:W-:Y:S01]  /*2c980*/  STS.U8 [R12+UR9+0x8a00], R11 ;  /* 0x008a000b0c007988 */ /* 0x000fe20008000009 */
[----:B------:R-:W-:Y:S01]  /*2c990*/  PRMT R87, RZ, 0x7610, R87 ;  /* 0x00007610ff577816 */ /* 0x000fe20000000057 */
[----:B------:R-:W-:Y:S01]  /*2c9a0*/  IMAD.X R74, R9, 0x1, R74, P2 ;  /* 0x00000001094a7824 */ /* 0x000fe200010e064a */
[----:B------:R-:W-:-:S04]  /*2c9b0*/  PRMT R89, RZ, 0x7610, R89 ;  /* 0x00007610ff597816 */ /* 0x000fc80000000059 */
[----:B------:R0:W2:Y:S04]  /*2c9c0*/  @!P4 LDG.E.U8 R87, desc[UR22][R46.64] ;  /* 0x000000162e57c981 */ /* 0x0000a8000c1e1100 */
[----:B------:R1:W-:Y:S02]  /*2c9d0*/  STS.U8 [R12+UR9+0x8c00], R13 ;  /* 0x008c000d0c007988 */ /* 0x0003e40008000009 */
[----:B-1----:R-:W1:Y:S01]  /*2c9e0*/  S2R R13, SR_TID.X ;  /* 0x00000000000d7919 */ /* 0x002e620000002100 */
[----:B0-----:R-:W-:Y:S02]  /*2c9f0*/  @!P4 IMAD.MOV.U32 R46, RZ, RZ, R10 ;  /* 0x000000ffff2ec224 */ /* 0x001fe400078e000a */
[----:B------:R-:W-:Y:S01]  /*2ca00*/  @!P4 IMAD.MOV.U32 R47, RZ, RZ, R74 ;  /* 0x000000ffff2fc224 */ /* 0x000fe200078e004a */
[----:B------:R-:W-:Y:S01]  /*2ca10*/  PRMT R91, RZ, 0x7610, R91 ;  /* 0x00007610ff5b7816 */ /* 0x000fe2000000005b */
[----:B------:R-:W-:Y:S04]  /*2ca20*/  STL [R1+0x228], R10 ;  /* 0x0002280a01007387 */ /* 0x000fe80000100800 */
[----:B------:R0:W2:Y:S04]  /*2ca30*/  @!P4 LDG.E.U8 R89, desc[UR22][R46.64] ;  /* 0x000000162e59c981 */ /* 0x0000a8000c1e1100 */
[----:B------:R-:W-:Y:S01]  /*2ca40*/  STL [R1+0x224], R74 ;  /* 0x0002244a01007387 */ /* 0x000fe20000100800 */
[----:B------:R-:W-:-:S02]  /*2ca50*/  PRMT R93, RZ, 0x7610, R93 ;  /* 0x00007610ff5d7816 */ /* 0x000fc4000000005d */
[----:B---3--:R-:W-:-:S05]  /*2ca60*/  IADD3 R5, P2, PT, R8, R5, RZ ;  /* 0x0000000508057210 */ /* 0x008fca0007f5e0ff */
[C---:B------:R-:W-:Y:S01]  /*2ca70*/  IMAD.X R7, R9.reuse, 0x1, R7, P2 ;  /* 0x0000000109077824 */ /* 0x040fe200010e0607 */
[----:B----4-:R-:W-:Y:S01]  /*2ca80*/  IADD3 R0, P2, PT, R8, R0, RZ ;  /* 0x0000000008007210 */ /* 0x010fe20007f5e0ff */
[----:B0-----:R-:W-:Y:S02]  /*2ca90*/  @!P4 IMAD.MOV.U32 R46, RZ, RZ, R5 ;  /* 0x000000ffff2ec224 */ /* 0x001fe400078e0005 */
[----:B------:R-:W-:Y:S02]  /*2caa0*/  @!P4 IMAD.MOV.U32 R47, RZ, RZ, R7 ;  /* 0x000000ffff2fc224 */ /* 0x000fe400078e0007 */
[----:B------:R-:W-:Y:S01]  /*2cab0*/  IMAD.X R4, R9, 0x1, R4, P2 ;  /* 0x0000000109047824 */ /* 0x000fe200010e0604 */
[----:B------:R0:W-:Y:S04]  /*2cac0*/  STL [R1+0x268], R5 ;  /* 0x0002680501007387 */ /* 0x0001e80000100800 */
[----:B------:R-:W-:Y:S04]  /*2cad0*/  STL [R1+0x264], R7 ;  /* 0x0002640701007387 */ /* 0x000fe80000100800 */
[----:B------:R-:W-:Y:S04]  /*2cae0*/  STL [R1+0x288], R0 ;  /* 0x0002880001007387 */ /* 0x000fe80000100800 */
[----:B------:R3:W4:Y:S04]  /*2caf0*/  @!P4 LDG.E.U8 R91, desc[UR22][R46.64] ;  /* 0x000000162e5bc981 */ /* 0x000728000c1e1100 */
[----:B------:R1:W-:Y:S04]  /*2cb00*/  STL [R1+0x284], R4 ;  /* 0x0002840401007387 */ /* 0x0003e80000100800 */
[----:B0-----:R-:W4:Y:S01]  /*2cb10*/  LDL.LU R5, [R1+0x88] ;  /* 0x0000880001057983 */ /* 0x001f220000300800 */
[----:B---3--:R-:W-:-:S03]  /*2cb20*/  @!P4 IMAD.MOV.U32 R47, RZ, RZ, R4 ;  /* 0x000000ffff2fc224 */ /* 0x008fc600078e0004 */
[----:B-1----:R-:W3:Y:S04]  /*2cb30*/  LDL.LU R4, [R1+0x84] ;  /* 0x0000840001047983 */ /* 0x002ee80000300800 */
[----:B------:R-:W3:Y:S01]  /*2cb40*/  LDL.LU R74, [R1+0x80] ;  /* 0x00008000014a7983 */ /* 0x000ee20000300800 */
[----:B------:R-:W-:-:S03]  /*2cb50*/  @!P4 IMAD.MOV.U32 R46, RZ, RZ, R0 ;  /* 0x000000ffff2ec224 */ /* 0x000fc600078e0000 */
[----:B------:R-:W3:Y:S04]  /*2cb60*/  LDL.LU R76, [R1+0x7c] ;  /* 0x00007c00014c7983 */ /* 0x000ee80000300800 */
[----:B------:R-:W3:Y:S04]  /*2cb70*/  LDL.LU R78, [R1+0x78] ;  /* 0x00007800014e7983 */ /* 0x000ee80000300800 */
[----:B------:R-:W3:Y:S04]  /*2cb80*/  LDL.LU R80, [R1+0x74] ;  /* 0x0000740001507983 */ /* 0x000ee80000300800 */
[----:B------:R-:W3:Y:S04]  /*2cb90*/  LDL.LU R82, [R1+0x70] ;  /* 0x0000700001527983 */ /* 0x000ee80000300800 */
[----:B------:R-:W3:Y:S04]  /*2cba0*/  LDL.LU R84, [R1+0x6c] ;  /* 0x00006c0001547983 */ /* 0x000ee80000300800 */
[----:B------:R-:W3:Y:S04]  /*2cbb0*/  LDL.LU R86, [R1+0x68] ;  /* 0x0000680001567983 */ /* 0x000ee80000300800 */
[----:B------:R-:W3:Y:S04]  /*2cbc0*/  LDL.LU R88, [R1+0x64] ;  /* 0x0000640001587983 */ /* 0x000ee80000300800 */
[----:B------:R-:W3:Y:S04]  /*2cbd0*/  LDL.LU R90, [R1+0x60] ;  /* 0x00006000015a7983 */ /* 0x000ee80000300800 */
[----:B------:R0:W3:Y:S04]  /*2cbe0*/  @!P4 LDG.E.U8 R93, desc[UR22][R46.64] ;  /* 0x000000162e5dc981 */ /* 0x0000e8000c1e1100 */
[----:B------:R-:W3:Y:S04]  /*2cbf0*/  LDL.LU R92, [R1+0x5c] ;  /* 0x00005c00015c7983 */ /* 0x000ee80000300800 */
[----:B------:R-:W3:Y:S01]  /*2cc00*/  LDL.LU R0, [R1+0x58] ;  /* 0x0000580001007983 */ /* 0x000ee20000300800 */
[----:B0-----:R-:W-:-:S03]  /*2cc10*/  LOP3.LUT R46, R13, 0x7f, RZ, 0xc0, !PT ;  /* 0x0000007f0d2e7812 */ /* 0x001fc600078ec0ff */
[----:B------:R-:W3:Y:S04]  /*2cc20*/  LDL.LU R7, [R1+0x54] ;  /* 0x0000540001077983 */ /* 0x000ee80000300800 */
[----:B------:R-:W3:Y:S04]  /*2cc30*/  LDL.LU R10, [R1+0x50] ;  /* 0x00005000010a7983 */ /* 0x000ee80000300800 */
        /* <DEDUP_REMOVED lines=20> */
[----:B--2---:R1:W-:Y:S04]  /*2cd80*/  STS.U8 [R46+UR9+0xa000], R2 ;  /* 0x00a000022e007988 */ /* 0x0043e80008000009 */
[----:B0-----:R-:W2:Y:S04]  /*2cd90*/  LDL.LU R22, [R1+0x20] ;  /* 0x0000200001167983 */ /* 0x001ea80000300800 */
[----:B------:R0:W-:Y:S04]  /*2cda0*/  STS.U8 [R46+UR9+0xa200], R3 ;  /* 0x00a200032e007988 */ /* 0x0001e80008000009 */
[----:B-1----:R-:W2:Y:S04]  /*2cdb0*/  LDL.LU R2, [R1+0x1c] ;  /* 0x00001c0001027983 */ /* 0x002ea80000300800 */
[----:B0-----:R-:W2:Y:S04]  /*2cdc0*/  LDL.LU R3, [R1+0x18] ;  /* 0x0000180001037983 */ /* 0x001ea80000300800 */
[----:B----4-:R0:W-:Y:S04]  /*2cdd0*/  STS.U8 [R46+UR9+0xa400], R5 ;  /* 0x00a400052e007988 */ /* 0x0101e80008000009 */
[----:B---3--:R1:W-:Y:S04]  /*2cde0*/  STS.U8 [R46+UR9+0xa600], R4 ;  /* 0x00a600042e007988 */ /* 0x0083e80008000009 */
[----:B0-----:R-:W3:Y:S04]  /*2cdf0*/  LDL.LU R5, [R1+0xc] ;  /* 0x00000c0001057983 */ /* 0x001ee80000300800 */
[----:B------:R0:W-:Y:S04]  /*2ce00*/  STS.U8 [R46+UR9+0xa800], R74 ;  /* 0x00a8004a2e007988 */ /* 0x0001e80008000009 */
[----:B-1----:R-:W4:Y:S04]  /*2ce10*/  LDL.LU R4, [R1+0x8] ;  /* 0x0000080001047983 */ /* 0x002f280000300800 */
        /* <DEDUP_REMOVED lines=46> */
[----:B--2---:R0:W-:Y:S04]  /*2d100*/  STS.U8 [R46+UR9+0xd800], R22 ;  /* 0x00d800162e007988 */ /* 0x0041e80008000009 */
[----:B-1----:R-:W2:Y:S04]  /*2d110*/  LDL.LU R21, [R1+0xd38] ;  /* 0x000d380001157983 */ /* 0x002ea80000300800 */
[----:B------:R1:W-:Y:S04]  /*2d120*/  STS.U8 [R46+UR9+0xda00], R2 ;  /* 0x00da00022e007988 */ /* 0x0003e80008000009 */
[----:B0-----:R-:W2:Y:S04]  /*2d130*/  LDL.LU R22, [R1+0xd34] ;  /* 0x000d340001167983 */ /* 0x001ea80000300800 */
[----:B------:R0:W-:Y:S04]  /*2d140*/  STS.U8 [R46+UR9+0xdc00], R3 ;  /* 0x00dc00032e007988 */ /* 0x0001e80008000009 */
[----:B-1----:R-:W2:Y:S04]  /*2d150*/  LDL.LU R2, [R1+0xd30] ;  /* 0x000d300001027983 */ /* 0x002ea80000300800 */
[----:B0-----:R-:W2:Y:S04]  /*2d160*/  LDL.LU R3, [R1+0xd2c] ;  /* 0x000d2c0001037983 */ /* 0x001ea80000300800 */
[----:B--2---:R0:W-:Y:S04]  /*2d170*/  STS.U8 [R46+UR9+0xde00], R3 ;  /* 0x00de00032e007988 */ /* 0x0041e80008000009 */
[----:B------:R-:W-:Y:S04]  /*2d180*/  STS.U8 [R46+UR9+0xe000], R2 ;  /* 0x00e000022e007988 */ /* 0x000fe80008000009 */
[----:B---3--:R-:W-:Y:S04]  /*2d190*/  STS.U8 [R46+UR9+0xe200], R5 ;  /* 0x00e200052e007988 */ /* 0x008fe80008000009 */
[----:B----4-:R1:W-:Y:S04]  /*2d1a0*/  STS.U8 [R46+UR9+0xe400], R4 ;  /* 0x00e400042e007988 */ /* 0x0103e80008000009 */
[----:B0-----:R-:W2:Y:S01]  /*2d1b0*/  LDL.LU R3, [R1+0xd28] ;  /* 0x000d280001037983 */ /* 0x001ea20000300800 */
[----:B-1----:R-:W0:Y:S03]  /*2d1c0*/  S2R R4, SR_TID.X ;  /* 0x0000000000047919 */ /* 0x002e260000002100 */
[----:B------:R-:W-:Y:S04]  /*2d1d0*/  STS.U8 [R46+UR9+0xe600], R22 ;  /* 0x00e600162e007988 */ /* 0x000fe80008000009 */
[----:B------:R-:W-:Y:S04]  /*2d1e0*/  STS.U8 [R46+UR9+0xe800], R21 ;  /* 0x00e800152e007988 */ /* 0x000fe80008000009 */
[----:B------:R-:W-:Y:S04]  /*2d1f0*/  STS.U8 [R46+UR9+0xea00], R20 ;  /* 0x00ea00142e007988 */ /* 0x000fe80008000009 */
[----:B------:R-:W-:Y:S04]  /*2d200*/  STS.U8 [R46+UR9+0xec00], R19 ;  /* 0x00ec00132e007988 */ /* 0x000fe80008000009 */
[----:B------:R-:W-:Y:S04]  /*2d210*/  STS.U8 [R46+UR9+0xee00], R18 ;  /* 0x00ee00122e007988 */ /* 0x000fe80008000009 */
[----:B------:R-:W-:Y:S04]  /*2d220*/  STS.U8 [R46+UR9+0xf000], R17 ;  /* 0x00f000112e007988 */ /* 0x000fe80008000009 */
[----:B------:R-:W-:Y:S01]  /*2d230*/  STS.U8 [R46+UR9+0xf200], R16 ;  /* 0x00f200102e007988 */ /* 0x000fe20008000009 */
[----:B0-----:R-:W-:-:S03]  /*2d240*/  LOP3.LUT R4, R4, 0x7f, RZ, 0xc0, !PT ;  /* 0x0000007f04047812 */ /* 0x001fc600078ec0ff */
[----:B------:R-:W-:Y:S01]  /*2d250*/  STS.U8 [R46+UR9+0xf400], R15 ;  /* 0x00f4000f2e007988 */ /* 0x000fe20008000009 */
[----:B------:R-:W-:-:S03]  /*2d260*/  LOP3.LUT R4, R4, 0x10, RZ, 0x3c, !PT ;  /* 0x0000001004047812 */ /* 0x000fc600078e3cff */
[----:B------:R-:W-:Y:S04]  /*2d270*/  STS.U8 [R46+UR9+0xf600], R14 ;  /* 0x00f6000e2e007988 */ /* 0x000fe80008000009 */
[----:B------:R-:W-:Y:S04]  /*2d280*/  STS.U8 [R46+UR9+0xf800], R13 ;  /* 0x00f8000d2e007988 */ /* 0x000fe80008000009 */
[----:B------:R-:W-:Y:S04]  /*2d290*/  STS.U8 [R46+UR9+0xfa00], R12 ;  /* 0x00fa000c2e007988 */ /* 0x000fe80008000009 */
[----:B------:R-:W-:Y:S04]  /*2d2a0*/  STS.U8 [R46+UR9+0xfc00], R11 ;  /* 0x00fc000b2e007988 */ /* 0x000fe80008000009 */
[----:B------:R-:W-:Y:S04]  /*2d2b0*/  STS.U8 [R46+UR9+0xfe00], R10 ;  /* 0x00fe000a2e007988 */ /* 0x000fe80008000009 */
[----:B------:R-:W3:Y:S04]  /*2d2c0*/  LDL.LU R2, [R1+0xd24] ;  /* 0x000d240001027983 */ /* 0x000ee80000300800 */
[----:B------:R0:W-:Y:S04]  /*2d2d0*/  STS.U8 [R4+UR9+0x8080], R7 ;  /* 0x0080800704007988 */ /* 0x0001e80008000009 */
[----:B------:R1:W-:Y:S04]  /*2d2e0*/  STS.U8 [R4+UR9+0x8280], R0 ;  /* 0x0082800004007988 */ /* 0x0003e80008000009 */
[----:B0-----:R-:W4:Y:S04]  /*2d2f0*/  LDL.LU R7, [R1+0xd20] ;  /* 0x000d200001077983 */ /* 0x001f280000300800 */
[----:B-1----:R-:W2:Y:S04]  /*2d300*/  LDL.LU R0, [R1+0xd1c] ;  /* 0x000d1c0001007983 */ /* 0x002ea80000300800 */
[----:B------:R-:W3:Y:S04]  /*2d310*/  LDL.LU R11, [R1+0x1ac] ;  /* 0x0001ac00010b7983 */ /* 0x000ee80000300800 */
[----:B------:R-:W3:Y:S04]  /*2d320*/  LDL.LU R10, [R1+0x1b0] ;  /* 0x0001b000010a7983 */ /* 0x000ee80000300800 */
[----:B------:R-:W4:Y:S04]  /*2d330*/  LDL.LU R13, [R1+0x1f0] ;  /* 0x0001f000010d7983 */ /* 0x000f280000300800 */
[----:B------:R-:W4:Y:S04]  /*2d340*/  LDL.LU R46, [R1+0x210] ;  /* 0x00021000012e7983 */ /* 0x000f280000300800 */
[----:B------:R0:W-:Y:S04]  /*2d350*/  STS.U8 [R4+UR9+0xb680], R25 ;  /* 0x00b6801904007988 */ /* 0x0001e80008000009 */
[----:B------:R1:W-:Y:S04]  /*2d360*/  STS.U8 [R4+UR9+0xbc80], R28 ;  /* 0x00bc801c04007988 */ /* 0x0003e80008000009 */
[----:B------:R1:W-:Y:S04]  /*2d370*/  STS.U8 [R4+UR9+0xda80], R43 ;  /* 0x00da802b04007988 */ /* 0x0003e80008000009 */
[----:B0-----:R-:W4:Y:S04]  /*2d380*/  LDL.LU R25, [R1+0x230] ;  /* 0x0002300001197983 */ /* 0x001f280000300800 */
[----:B-1----:R-:W4:Y:S04]  /*2d390*/  LDL.LU R28, [R1+0x1cc] ;  /* 0x0001cc00011c7983 */ /* 0x002f280000300800 */
[----:B------:R-:W4:Y:S04]  /*2d3a0*/  LDL.LU R43, [R1+0x20c] ;  /* 0x00020c00012b7983 */ /* 0x000f280000300800 */
[----:B------:R0:W-:Y:S04]  /*2d3b0*/  STS.U8 [R4+UR9+0xde80], R45 ;  /* 0x00de802d04007988 */ /* 0x0001e80008000009 */
[----:B0-----:R-:W4:Y:S01]  /*2d3c0*/  LDL.LU R45, [R1+0x1d0] ;  /* 0x0001d000012d7983 */ /* 0x001f220000300800 */
[----:B--2---:R-:W-:-:S02]  /*2d3d0*/  PRMT R0, RZ, 0x7610, R0 ;  /* 0x00007610ff007816 */ /* 0x004fc40000000000 */
[----:B---3--:R-:W-:-:S05]  /*2d3e0*/  IADD3 R10, P3, PT, R8, R10, RZ ;  /* 0x0000000a080a7210 */ /* 0x008fca0007f7e0ff */
[----:B------:R-:W-:-:S05]  /*2d3f0*/  IMAD.X R11, R9, 0x1, R11, P3 ;  /* 0x00000001090b7824 */ /* 0x000fca00018e060b */
[----:B------:R0:W2:Y:S01]  /*2d400*/  @!P4 LDG.E.U8 R0, desc[UR22][R10.64] ;  /* 0x000000160a00c981 */ /* 0x0000a2000c1e1100 */
[----:B------:R-:W-:-:S03]  /*2d410*/  PRMT R47, RZ, 0x7610, R47 ;  /* 0x00007610ff2f7816 */ /* 0x000fc6000000002f */
[----:B------:R0:W-:Y:S01]  /*2d420*/  STL [R1+0x1b0], R10 ;  /* 0x0001b00a01007387 */ /* 0x0001e20000100800 */
[----:B----4-:R-:W-:-:S05]  /*2d430*/  IADD3 R45, P2, PT, R8, R45, RZ ;  /* 0x0000002d082d7210 */ /* 0x010fca0007f5e0ff */
[----:B------:R-:W-:Y:S01]  /*2d440*/  IMAD.X R28, R9, 0x1, R28, P2 ;  /* 0x00000001091c7824 */ /* 0x000fe200010e061c */
[----:B------:R-:W-:Y:S01]  /*2d450*/  STL [R1+0x1d0], R45 ;  /* 0x0001d02d01007387 */ /* 0x000fe20000100800 */
[----:B0-----:R-:W-:-:S03]  /*2d460*/  @!P4 IMAD.MOV.U32 R10, RZ, RZ, R45 ;  /* 0x000000ffff0ac224 */ /* 0x001fc600078e002d */
[----:B------:R0:W-:Y:S02]  /*2d470*/  STL [R1+0x1ac], R11 ;  /* 0x0001ac0b01007387 */ /* 0x0001e40000100800 */
[----:B0-----:R-:W-:-:S05]  /*2d480*/  IMAD.MOV.U32 R11, RZ, RZ, R28 ;  /* 0x000000ffff0b7224 */ /* 0x001fca00078e001c */
[----:B------:R0:W3:Y:S04]  /*2d490*/  @!P4 LDG.E.U8 R47, desc[UR22][R10.64] ;  /* 0x000000160a2fc981 */ /* 0x0000e8000c1e1100 */
[----:B--2---:R1:W-:Y:S04]  /*2d4a0*/  STL [R1+0x98], R0 ;  /* 0x0000980001007387 */ /* 0x0043e80000100800 */
[----:B-1----:R-:W2:Y:S04]  /*2d4b0*/  LDL.LU R0, [R1+0xd18] ;  /* 0x000d180001007983 */ /* 0x002ea80000300800 */
[----:B------:R1:W-:Y:S04]  /*2d4c0*/  STL [R1+0x1cc], R28 ;  /* 0x0001cc1c01007387 */ /* 0x0003e80000100800 */
[----:B-1----:R-:W4:Y:S04]  /*2d4d0*/  LDL.LU R28, [R1+0x22c] ;  /* 0x00022c00011c7983 */ /* 0x002f280000300800 */
[----:B------:R-:W2:Y:S01]  /*2d4e0*/  LDL.LU R11, [R1+0x1ec] ;  /* 0x0001ec00010b7983 */ /* 0x000ea20000300800 */
[----:B------:R-:W1:Y:S01]  /*2d4f0*/  S2R R5, SR_TID.X ;  /* 0x0000000000057919 */ /* 0x000e620000002100 */
[----:B------:R-:W-:-:S02]  /*2d500*/  IADD3 R13, P2, PT, R8, R13, RZ ;  /* 0x0000000d080d7210 */ /* 0x000fc40007f5e0ff */
[----:B------:R-:W-:Y:S04]  /*2d510*/  STS.U8 [R4+UR9+0x8480], R92 ;  /* 0x0084805c04007988 */ /* 0x000fe80008000009 */
[----:B------:R-:W-:Y:S01]  /*2d520*/  STS.U8 [R4+UR9+0x8680], R90 ;  /* 0x0086805a04007988 */ /* 0x000fe20008000009 */
[----:B0-----:R-:W-:-:S03]  /*2d530*/  @!P4 IMAD.MOV.U32 R10, RZ, RZ, R13 ;  /* 0x000000ffff0ac224 */ /* 0x001fc600078e000d */
[----:B------:R-:W-:Y:S04]  /*2d540*/  STS.U8 [R4+UR9+0x8880], R88 ;  /* 0x0088805804007988 */ /* 0x000fe80008000009 */
[----:B------:R-:W-:Y:S04]  /*2d550*/  STS.U8 [R4+UR9+0x8a80], R86 ;  /* 0x008a805604007988 */ /* 0x000fe80008000009 */
[----:B------:R-:W-:Y:S04]  /*2d560*/  STS.U8 [R4+UR9+0x8c80], R84 ;  /* 0x008c805404007988 */ /* 0x000fe80008000009 */
[----:B------:R-:W-:Y:S01]  /*2d570*/  STS.U8 [R4+UR9+0x8e80], R82 ;  /* 0x008e805204007988 */ /* 0x000fe20008000009 */
[----:B-1----:R-:W-:-:S04]  /*2d580*/  LOP3.LUT R5, R5, 0x7f, RZ, 0xc0, !PT ;  /* 0x0000007f05057812 */ /* 0x002fc800078ec0ff */
        /* <DEDUP_REMOVED lines=60> */
[----:B0-----:R-:W-:Y:S01]  /*2d950*/  PRMT R5, RZ, 0x7610, R5 ;  /* 0x00007610ff057816 */ /* 0x001fe20000000005 */
[----:B--2---:R-:W-:-:S05]  /*2d960*/  IMAD.X R11, R9, 0x1, R11, P2 ;  /* 0x00000001090b7824 */ /* 0x004fca00010e060b */
[----:B------:R0:W2:Y:S01]  /*2d970*/  @!P4 LDG.E.U8 R5, desc[UR22][R10.64] ;  /* 0x000000160a05c981 */ /* 0x0000a2000c1e1100 */
[----:B------:R-:W-:-:S03]  /*2d980*/  IADD3 R46, P3, PT, R8, R46, RZ ;  /* 0x0000002e082e7210 */ /* 0x000fc60007f7e0ff */
[----:B---3--:R1:W-:Y:S01]  /*2d990*/  STL [R1+0x94], R47 ;  /* 0x0000942f01007387 */ /* 0x0083e20000100800 */
[----:B------:R-:W-:Y:S01]  /*2d9a0*/  IADD3 R25, P2, PT, R8, R25, RZ ;  /* 0x0000001908197210 */ /* 0x000fe20007f5e0ff */
[----:B------:R-:W-:Y:S01]  /*2d9b0*/  IMAD.X R43, R9, 0x1, R43, P3 ;  /* 0x00000001092b7824 */ /* 0x000fe200018e062b */
[----:B------:R-:W-:Y:S01]  /*2d9c0*/  PRMT R38, RZ, 0x7610, R38 ;  /* 0x00007610ff267816 */ /* 0x000fe20000000026 */
[----:B-1----:R-:W3:Y:S04]  /*2d9d0*/  LDL.LU R47, [R1+0x270] ;  /* 0x00027000012f7983 */ /* 0x002ee80000300800 */
[----:B------:R1:W-:Y:S01]  /*2d9e0*/  STL [R1+0x1f0], R13 ;  /* 0x0001f00d01007387 */ /* 0x0003e20000100800 */
[----:B0-----:R-:W-:-:S03]  /*2d9f0*/  @!P4 IMAD.MOV.U32 R10, RZ, RZ, R46 ;  /* 0x000000ffff0ac224 */ /* 0x001fc600078e002e */
[----:B------:R-:W3:Y:S04]  /*2da00*/  LDL.LU R45, [R1+0x290] ;  /* 0x00029000012d7983 */ /* 0x000ee80000300800 */
[----:B------:R-:W-:Y:S01]  /*2da10*/  STL [R1+0x210], R46 ;  /* 0x0002102e01007387 */ /* 0x000fe20000100800 */
[----:B----4-:R-:W-:-:S03]  /*2da20*/  IMAD.X R28, R9, 0x1, R28, P2 ;  /* 0x00000001091c7824 */ /* 0x010fc600010e061c */
[----:B------:R0:W-:Y:S01]  /*2da30*/  STL [R1+0x1ec], R11 ;  /* 0x0001ec0b01007387 */ /* 0x0001e20000100800 */
[----:B------:R-:W-:-:S03]  /*2da40*/  PRMT R15, RZ, 0x7610, R15 ;  /* 0x00007610ff0f7816 */ /* 0x000fc6000000000f */
[----:B------:R-:W-:Y:S04]  /*2da50*/  STL [R1+0x230], R25 ;  /* 0x0002301901007387 */ /* 0x000fe80000100800 */
[----:B-1----:R-:W4:Y:S01]  /*2da60*/  LDL.LU R13, [R1+0x2a8] ;  /* 0x0002a800010d7983 */ /* 0x002f220000300800 */
[----:B0-----:R-:W-:-:S03]  /*2da70*/  @!P4 IMAD.MOV.U32 R11, RZ, RZ, R43 ;  /* 0x000000ffff0bc224 */ /* 0x001fc600078e002b */
[----:B------:R-:W-:Y:S04]  /*2da80*/  STL [R1+0x20c], R43 ;  /* 0x00020c2b01007387 */ /* 0x000fe80000100800 */
[----:B------:R0:W4:Y:S02]  /*2da90*/  @!P4 LDG.E.U8 R38, desc[UR22][R10.64] ;  /* 0x000000160a26c981 */ /* 0x000124000c1e1100 */
[----:B0-----:R-:W-:Y:S02]  /*2daa0*/  @!P4 IMAD.MOV.U32 R10, RZ, RZ, R25 ;  /* 0x000000ffff0ac224 */ /* 0x001fe400078e0019 */
[----:B------:R-:W-:-:S05]  /*2dab0*/  @!P4 IMAD.MOV.U32 R11, RZ, RZ, R28 ;  /* 0x000000ffff0bc224 */ /* 0x000fca00078e001c */
[----:B------:R0:W4:Y:S04]  /*2dac0*/  @!P4 LDG.E.U8 R15, desc[UR22][R10.64] ;  /* 0x000000160a0fc981 */ /* 0x000128000c1e1100 */
[----:B--2---:R-:W-:Y:S04]  /*2dad0*/  STL [R1+0x90], R5 ;  /* 0x0000900501007387 */ /* 0x004fe80000100800 */
[----:B------:R-:W2:Y:S04]  /*2dae0*/  LDL.LU R46, [R1+0x28c] ;  /* 0x00028c00012e7983 */ /* 0x000ea80000300800 */
[----:B------:R1:W-:Y:S04]  /*2daf0*/  STL [R1+0x22c], R28 ;  /* 0x00022c1c01007387 */ /* 0x0003e80000100800 */
[----:B-1----:R-:W2:Y:S04]  /*2db00*/  LDL.LU R28, [R1+0x2a4] ;  /* 0x0002a400011c7983 */ /* 0x002ea80000300800 */
[----:B------:R-:W2:Y:S01]  /*2db10*/  LDL.LU R11, [R1+0x26c] ;  /* 0x00026c00010b7983 */ /* 0x000ea20000300800 */
[----:B---3--:R-:W-:-:S02]  /*2db20*/  IADD3 R47, P2, PT, R8, R47, RZ ;  /* 0x0000002f082f7210 */ /* 0x008fc40007f5e0ff */
[----:B------:R-:W-:-:S03]  /*2db30*/  PRMT R40, RZ, 0x7610, R40 ;  /* 0x00007610ff287816 */ /* 0x000fc60000000028 */
[----:B0-----:R-:W-:Y:S01]  /*2db40*/  @!P4 IMAD.MOV.U32 R10, RZ, RZ, R47 ;  /* 0x000000ffff0ac224 */ /* 0x001fe200078e002f */
[----:B------:R-:W-:Y:S04]  /*2db50*/  STL [R1+0x270], R47 ;  /* 0x0002702f01007387 */ /* 0x000fe80000100800 */
[----:B------:R-:W3:Y:S04]  /*2db60*/  LDL.LU R43, [R1+0x2ac] ;  /* 0x0002ac00012b7983 */ /* 0x000ee80000300800 */
[----:B------:R-:W3:Y:S01]  /*2db70*/  LDL.LU R25, [R1+0x2b0] ;  /* 0x0002b00001197983 */ /* 0x000ee20000300800 */
[----:B--2---:R-:W-:-:S05]  /*2db80*/  IMAD.X R11, R9, 0x1, R11, P2 ;  /* 0x00000001090b7824 */ /* 0x004fca00010e060b */
[----:B------:R0:W2:Y:S01]  /*2db90*/  @!P4 LDG.E.U8 R40, desc[UR22][R10.64] ;  /* 0x000000160a28c981 */ /* 0x0000a2000c1e1100 */
[----:B------:R-:W-:-:S03]  /*2dba0*/  IADD3 R45, P3, PT, R8, R45, RZ ;  /* 0x0000002d082d7210 */ /* 0x000fc60007f7e0ff */
[----:B----4-:R1:W-:Y:S01]  /*2dbb0*/  STL [R1+0x8c], R38 ;  /* 0x00008c2601007387 */ /* 0x0103e20000100800 */
[----:B------:R-:W-:Y:S01]  /*2dbc0*/  IADD3 R13, P2, PT, R8, R13, RZ ;  /* 0x0000000d080d7210 */ /* 0x000fe20007f5e0ff */
[----:B------:R-:W-:Y:S01]  /*2dbd0*/  IMAD.X R46, R9, 0x1, R46, P3 ;  /* 0x00000001092e7824 */ /* 0x000fe200018e062e */
[----:B------:R-:W-:Y:S01]  /*2dbe0*/  PRMT R17, RZ, 0x7610, R17 ;  /* 0x00007610ff117816 */ /* 0x000fe20000000011 */
[----:B-1----:R-:W4:Y:S04]  /*2dbf0*/  LDL.LU R38, [R1+0x2c8] ;  /* 0x0002c80001267983 */ /* 0x002f280000300800 */
[----:B------:R1:W-:Y:S01]  /*2dc00*/  STL [R1+0x88], R15 ;  /* 0x0000880f01007387 */ /* 0x0003e20000100800 */
[----:B0-----:R-:W-:-:S03]  /*2dc10*/  @!P4 IMAD.MOV.U32 R10, RZ, RZ, R45 ;  /* 0x000000ffff0ac224 */ /* 0x001fc600078e002d */
[----:B-1----:R-:W4:Y:S04]  /*2dc20*/  LDL.LU R15, [R1+0x2d0] ;  /* 0x0002d000010f7983 */ /* 0x002f280000300800 */
[----:B------:R-:W-:Y:S04]  /*2dc30*/  STL [R1+0x290], R45 ;  /* 0x0002902d01007387 */ /* 0x000fe80000100800 */
[----:B------:R0:W-:Y:S04]  /*2dc40*/  STL [R1+0x26c], R11 ;  /* 0x00026c0b01007387 */ /* 0x0001e80000100800 */
[----:B------:R-:W-:Y:S01]  /*2dc50*/  STL [R1+0x2a8], R13 ;  /* 0x0002a80d01007387 */ /* 0x000fe20000100800 */
[----:B0-----:R-:W-:-:S03]  /*2dc60*/  @!P4 IMAD.MOV.U32 R11, RZ, RZ, R46 ;  /* 0x000000ffff0bc224 */ /* 0x001fc600078e002e */
[----:B------:R-:W-:Y:S04]  /*2dc70*/  STL [R1+0x28c], R46 ;  /* 0x00028c2e01007387 */ /* 0x000fe80000100800 */
[----:B------:R0:W4:Y:S04]  /*2dc80*/  @!P4 LDG.E.U8 R17, desc[UR22][R10.64] ;  /* 0x000000160a11c981 */ /* 0x000128000c1e1100 */
[----:B--2---:R1:W-:Y:S04]  /*2dc90*/  STL [R1+0x84], R40 ;  /* 0x0000842801007387 */ /* 0x0043e80000100800 */
[----:B-1----:R-:W2:Y:S01]  /*2dca0*/  LDL.LU R40, [R1+0x2c4] ;  /* 0x0002c40001287983 */ /* 0x002ea20000300800 */
[----:B------:R-:W-:Y:S01]  /*2dcb0*/  IMAD.X R28, R9, 0x1, R28, P2 ;  /* 0x00000001091c7824 */ /* 0x000fe200010e061c */
[----:B---3--:R-:W-:Y:S01]  /*2dcc0*/  IADD3 R25, P2, PT, R8, R25, RZ ;  /* 0x0000001908197210 */ /* 0x008fe20007f5e0ff */
[----:B0-----:R-:W-:Y:S01]  /*2dcd0*/  @!P4 IMAD.MOV.U32 R10, RZ, RZ, R13 ;  /* 0x000000ffff0ac224 */ /* 0x001fe200078e000d */
[----:B------:R-:W-:Y:S01]  /*2dce0*/  PRMT R44, RZ, 0x7610, R44 ;  /* 0x00007610ff2c7816 */ /* 0x000fe2000000002c */
[----:B------:R-:W-:-:S02]  /*2dcf0*/  @!P4 IMAD.MOV.U32 R11, RZ, RZ, R28 ;  /* 0x000000ffff0bc224 */ /* 0x000fc400078e001c */
[----:B------:R-:W-:Y:S01]  /*2dd00*/  IMAD.X R43, R9, 0x1, R43, P2 ;  /* 0x00000001092b7824 */ /* 0x000fe200010e062b */
[----:B------:R-:W-:Y:S02]  /*2dd10*/  PRMT R42, RZ, 0x7610, R42 ;  /* 0x00007610ff2a7816 */ /* 0x000fe4000000002a */
[----:B------:R0:W3:Y:S01]  /*2dd20*/  @!P4 LDG.E.U8 R44, desc[UR22][R10.64] ;  /* 0x000000160a2cc981 */ /* 0x0000e2000c1e1100 */
[----:B----4-:R-:W-:Y:S01]  /*2dd30*/  IADD3 R38, P3, PT, R8, R38, RZ ;  /* 0x0000002608267210 */ /* 0x010fe20007f7e0ff */
[----:B0-----:R-:W-:Y:S02]  /*2dd40*/  @!P4 IMAD.MOV.U32 R10, RZ, RZ, R25 ;  /* 0x000000ffff0ac224 */ /* 0x001fe400078e0019 */
[----:B------:R-:W-:-:S05]  /*2dd50*/  @!P4 IMAD.MOV.U32 R11, RZ, RZ, R43 ;  /* 0x000000ffff0bc224 */ /* 0x000fca00078e002b */
[----:B------:R0:W4:Y:S04]  /*2dd60*/  @!P4 LDG.E.U8 R42, desc[UR22][R10.64] ;  /* 0x000000160a2ac981 */ /* 0x000128000c1e1100 */
[----:B------:R-:W-:Y:S01]  /*2dd70*/  STL [R1+0x2a4], R28 ;  /* 0x0002a41c01007387 */ /* 0x000fe20000100800 */
[----:B------:R-:W-:Y:S01]  /*2dd80*/  PRMT R36, RZ, 0x7610, R36 ;  /* 0x00007610ff247816 */ /* 0x000fe20000000024 */
[----:B0-----:R-:W-:Y:S02]  /*2dd90*/  @!P4 IMAD.MOV.U32 R10, RZ, RZ, R38 ;  /* 0x000000ffff0ac224 */ /* 0x001fe400078e0026 */
[----:B------:R0:W-:Y:S04]  /*2dda0*/  STL [R1+0x80], R17 ;  /* 0x0000801101007387 */ /* 0x0001e80000100800 */
[----:B0-----:R-:W3:Y:S04]  /*2ddb0*/  LDL.LU R17, [R1+0x2cc] ;  /* 0x0002cc0001117983 */ /* 0x001ee80000300800 */
[----:B------:R-:W3:Y:S01]  /*2ddc0*/  LDL.LU R28, [R1+0x2e8] ;  /* 0x0002e800011c7983 */ /* 0x000ee20000300800 */
[----:B------:R-:W-:-:S03]  /*2ddd0*/  IADD3 R15, P2, PT, R8, R15, RZ ;  /* 0x0000000f080f7210 */ /* 0x000fc60007f5e0ff */
[----:B------:R-:W3:Y:S01]  /*2dde0*/  LDL.LU R13, [R1+0x2f0] ;  /* 0x0002f000010d7983 */ /* 0x000ee20000300800 */
[----:B--2---:R-:W-:-:S04]  /*2ddf0*/  IMAD.X R40, R9, 0x1, R40, P3 ;  /* 0x0000000109287824 */ /* 0x004fc800018e0628 */
[----:B------:R-:W-:-:S05]  /*2de00*/  @!P4 IMAD.MOV.U32 R11, RZ, RZ, R40 ;  /* 0x000000ffff0bc224 */ /* 0x000fca00078e0028 */
[----:B------:R0:W2:Y:S04]  /*2de10*/  @!P4 LDG.E.U8 R36, desc[UR22][R10.64] ;  /* 0x000000160a24c981 */ /* 0x0000a8000c1e1100 */
[----:B------:R1:W-:Y:S04]  /*2de20*/  STL [R1+0x2b0], R25 ;  /* 0x0002b01901007387 */ /* 0x0003e80000100800 */
[----:B------:R-:W-:Y:S04]  /*2de30*/  STL [R1+0x2c8], R38 ;  /* 0x0002c82601007387 */ /* 0x000fe80000100800 */
[----:B------:R-:W-:Y:S04]  /*2de40*/  STL [R1+0x2ac], R43 ;  /* 0x0002ac2b01007387 */ /* 0x000fe80000100800 */
[----:B------:R-:W-:Y:S04]  /*2de50*/  STL [R1+0x2d0], R15 ;  /* 0x0002d00f01007387 */ /* 0x000fe80000100800 */
[----:B-1----:R-:W2:Y:S04]  /*2de60*/  LDL.LU R25, [R1+0x308] ;  /* 0x0003080001197983 */ /* 0x002ea80000300800 */
[----:B------:R-:W-:Y:S04]  /*2de70*/  STL [R1+0x2c4], R40 ;  /* 0x0002c42801007387 */ /* 0x000fe80000100800 */
[----:B----4-:R1:W-:Y:S04]  /*2de80*/  STL [R1+0x78], R42 ;  /* 0x0000782a01007387 */ /* 0x0103e80000100800 */
[----:B-1----:R-:W4:Y:S01]  /*2de90*/  LDL.LU R42, [R1+0x2e4] ;  /* 0x0002e400012a7983 */ /* 0x002f220000300800 */
[----:B---3--:R-:W-:-:S03]  /*2dea0*/  IMAD.X R17, R9, 0x1, R17, P2 ;  /* 0x0000000109117824 */ /* 0x008fc600010e0611 */
[----:B------:R-:W3:Y:S01]  /*2deb0*/  LDL.LU R40, [R1+0x2ec] ;  /* 0x0002ec0001287983 */ /* 0x000ee20000300800 */
[----:B------:R-:W-:-:S03]  /*2dec0*/  IADD3 R28, P2, PT, R8, R28, RZ ;  /* 0x0000001c081c7210 */ /* 0x000fc60007f5e0ff */
[----:B------:R-:W-:Y:S01]  /*2ded0*/  STL [R1+0x2cc], R17 ;  /* 0x0002cc1101007387 */ /* 0x000fe20000100800 */
[----:B------:R-:W-:Y:S01]  /*2dee0*/  PRMT R12, RZ, 0x7610, R12 ;  /* 0x00007610ff0c7816 */ /* 0x000fe2000000000c */
[----:B0-----:R-:W-:Y:S02]  /*2def0*/  @!P4 IMAD.MOV.U32 R10, RZ, RZ, R15 ;  /* 0x000000ffff0ac224 */ /* 0x001fe400078e000f */
[----:B------:R-:W3:Y:S01]  /*2df00*/  LDL.LU R38, [R1+0x304] ;  /* 0x0003040001267983 */ /* 0x000ee20000300800 */
[----:B------:R-:W-:-:S03]  /*2df10*/  @!P4 IMAD.MOV.U32 R11, RZ, RZ, R17 ;  /* 0x000000ffff0bc224 */ /* 0x000fc600078e0011 */
[----:B------:R-:W-:Y:S04]  /*2df20*/  STL [R1+0x2e8], R28 ;  /* 0x0002e81c01007387 */ /* 0x000fe80000100800 */
[----:B------:R0:W3:Y:S04]  /*2df30*/  @!P4 LDG.E.U8 R12, desc[UR22][R10.64] ;  /* 0x000000160a0cc981 */ /* 0x0000e8000c1e1100 */
[----:B--2---:R1:W-:Y:S04]  /*2df40*/  STL [R1+0x74], R36 ;  /* 0x0000742401007387 */ /* 0x0043e80000100800 */
[----:B-1----:R-:W2:Y:S04]  /*2df50*/  LDL.LU R36, [R1+0x30c] ;  /* 0x00030c0001247983 */ /* 0x002ea80000300800 */
[----:B------:R-:W2:Y:S01]  /*2df60*/  LDL.LU R15, [R1+0x310] ;  /* 0x00031000010f7983 */ /* 0x000ea20000300800 */
[----:B------:R-:W-:Y:S01]  /*2df70*/  IADD3 R13, P3, PT, R8, R13, RZ ;  /* 0x0000000d080d7210 */ /* 0x000fe20007f7e0ff */
[----:B0-----:R-:W-:Y:S01]  /*2df80*/  @!P4 IMAD.MOV.U32 R10, RZ, RZ, R28 ;  /* 0x000000ffff0ac224 */ /* 0x001fe200078e001c */
[----:B------:R-:W-:Y:S01]  /*2df90*/  PRMT R41, RZ, 0x7610, R41 ;  /* 0x00007610ff297816 */ /* 0x000fe20000000029 */
[----:B------:R-:W2:Y:S01]  /*2dfa0*/  LDL.LU R17, [R1+0x328] ;  /* 0x0003280001117983 */ /* 0x000ea20000300800 */
[----:B------:R-:W-:-:S02]  /*2dfb0*/  PRMT R39, RZ, 0x7610, R39 ;  /* 0x00007610ff277816 */ /* 0x000fc40000000027 */
[----:B------:R-:W-:Y:S01]  /*2dfc0*/  PRMT R33, RZ, 0x7610, R33 ;  /* 0x00007610ff217816 */ /* 0x000fe20000000021 */
[----:B----4-:R-:W-:Y:S01]  /*2dfd0*/  IMAD.X R42, R9, 0x1, R42, P2 ;  /* 0x00000001092a7824 */ /* 0x010fe200010e062a */
[----:B------:R-:W-:-:S03]  /*2dfe0*/  IADD3 R25, P2, PT, R8, R25, RZ ;  /* 0x0000001908197210 */ /* 0x000fc60007f5e0ff */
[----:B------:R-:W-:Y:S02]  /*2dff0*/  @!P4 IMAD.MOV.U32 R11, RZ, RZ, R42 ;  /* 0x000000ffff0bc224 */ /* 0x000fe400078e002a */
[----:B---3--:R-:W-:-:S03]  /*2e000*/  IMAD.X R40, R9, 0x1, R40, P3 ;  /* 0x0000000109287824 */ /* 0x008fc600018e0628 */
[----:B------:R0:W3:Y:S01]  /*2e010*/  @!P4 LDG.E.U8 R41, desc[UR22][R10.64] ;  /* 0x000000160a29c981 */ /* 0x0000e2000c1e1100 */
[----:B------:R-:W-:Y:S02]  /*2e020*/  IMAD.X R38, R9, 0x1, R38, P2 ;  /* 0x0000000109267824 */ /* 0x000fe400010e0626 */
[----:B0-----:R-:W-:Y:S02]  /*2e030*/  @!P4 IMAD.MOV.U32 R10, RZ, RZ, R13 ;  /* 0x000000ffff0ac224 */ /* 0x001fe400078e000d */
[----:B------:R-:W-:Y:S01]  /*2e040*/  @!P4 IMAD.MOV.U32 R11, RZ, RZ, R40 ;  /* 0x000000ffff0bc224 */ /* 0x000fe200078e0028 */
[----:B------:R0:W-:Y:S04]  /*2e050*/  STL [R1+0x70], R12 ;  /* 0x0000700c01007387 */ /* 0x0001e80000100800 */
[----:B------:R1:W4:Y:S01]  /*2e060*/  @!P4 LDG.E.U8 R39, desc[UR22][R10.64] ;  /* 0x000000160a27c981 */ /* 0x000322000c1e1100 */
[----:B------:R-:W-:-:S03]  /*2e070*/  PRMT R34, RZ, 0x7610, R34 ;  /* 0x00007610ff227816 */ /* 0x000fc60000000022 */
[----:B0-----:R-:W3:Y:S01]  /*2e080*/  LDL.LU R12, [R1+0x330] ;  /* 0x00033000010c7983 */ /* 0x001ee20000300800 */
[----:B-1----:R-:W-:Y:S02]  /*2e090*/  @!P4 IMAD.MOV.U32 R10, RZ, RZ, R25 ;  /* 0x000000ffff0ac224 */ /* 0x002fe400078e0019 */
[----:B------:R-:W-:Y:S01]  /*2e0a0*/  @!P4 IMAD.MOV.U32 R11, RZ, RZ, R38 ;  /* 0x000000ffff0bc224 */ /* 0x000fe200078e0026 */
[----:B------:R0:W-:Y:S04]  /*2e0b0*/  STL [R1+0x2f0], R13 ;  /* 0x0002f00d01007387 */ /* 0x0001e80000100800 */
[----:B------:R-:W-:Y:S04]  /*2e0c0*/  STL [R1+0x2e4], R42 ;  /* 0x0002e42a01007387 */ /* 0x000fe80000100800 */
[----:B------:R1:W4:Y:S04]  /*2e0d0*/  @!P4 LDG.E.U8 R33, desc[UR22][R10.64] ;  /* 0x000000160a21c981 */ /* 0x000328000c1e1100 */
[----:B------:R0:W-:Y:S04]  /*2e0e0*/  STL [R1+0x308], R25 ;  /* 0x0003081901007387 */ /* 0x0001e80000100800 */
[----:B------:R-:W4:Y:S04]  /*2e0f0*/  LDL.LU R28, [R1+0x324] ;  /* 0x00032400011c7983 */ /* 0x000f280000300800 */
[----:B------:R-:W-:Y:S04]  /*2e100*/  STL [R1+0x2ec], R40 ;  /* 0x0002ec2801007387 */ /* 0x000fe80000100800 */
[----:B0-----:R-:W4:Y:S01]  /*2e110*/  LDL.LU R13, [R1+0x32c] ;  /* 0x00032c00010d7983 */ /* 0x001f220000300800 */
[----:B--2---:R-:W-:-:S05]  /*2e120*/  IADD3 R15, P2, PT, R8, R15, RZ ;  /* 0x0000000f080f7210 */ /* 0x004fca0007f5e0ff */
[----:B------:R-:W-:Y:S02]  /*2e130*/  IMAD.X R36, R9, 0x1, R36, P2 ;  /* 0x0000000109247824 */ /* 0x000fe400010e0624 */
[----:B-1----:R-:W-:Y:S02]  /*2e140*/  @!P4 IMAD.MOV.U32 R10, RZ, RZ, R15 ;  /* 0x000000ffff0ac224 */ /* 0x002fe400078e000f */
[----:B------:R-:W-:-:S05]  /*2e150*/  @!P4 IMAD.MOV.U32 R11, RZ, RZ, R36 ;  /* 0x000000ffff0bc224 */ /* 0x000fca00078e0024 */
[----:B------:R0:W2:Y:S01]  /*2e160*/  @!P4 LDG.E.U8 R34, desc[UR22][R10.64] ;  /* 0x000000160a22c981 */ /* 0x0000a2000c1e1100 */
[----:B------:R-:W-:-:S03]  /*2e170*/  IADD3 R17, P3, PT, R8, R17, RZ ;  /* 0x0000001108117210 */ /* 0x000fc60007f7e0ff */
[----:B------:R-:W-:Y:S04]  /*2e180*/  STL [R1+0x304], R38 ;  /* 0x0003042601007387 */ /* 0x000fe80000100800 */
[----:B------:R-:W2:Y:S04]  /*2e190*/  LDL.LU R25, [R1+0x348] ;  /* 0x0003480001197983 */ /* 0x000ea80000300800 */
[----:B------:R-:W-:Y:S01]  /*2e1a0*/  STL [R1+0x310], R15 ;  /* 0x0003100f01007387 */ /* 0x000fe20000100800 */
[----:B------:R-:W-:Y:S01]  /*2e1b0*/  PRMT R14, RZ, 0x7610, R14 ;  /* 0x00007610ff0e7816 */ /* 0x000fe2000000000e */
[----:B0-----:R-:W-:Y:S01]  /*2e1c0*/  @!P4 IMAD.MOV.U32 R10, RZ, RZ, R17 ;  /* 0x000000ffff0ac224 */ /* 0x001fe200078e0011 */
[----:B---3--:R-:W-:Y:S01]  /*2e1d0*/  IADD3 R12, P2, PT, R8, R12, RZ ;  /* 0x0000000c080c7210 */ /* 0x008fe20007f5e0ff */
[----:B----4-:R0:W-:Y:S01]  /*2e1e0*/  STL [R1+0x64], R33 ;  /* 0x0000642101007387 */ /* 0x0101e20000100800 */
[----:B------:R-:W-:-:S03]  /*2e1f0*/  IMAD.X R28, R9, 0x1, R28, P3 ;  /* 0x00000001091c7824 */ /* 0x000fc600018e061c */
[----:B0-----:R-:W3:Y:S04]  /*2e200*/  LDL.LU R33, [R1+0x350] ;  /* 0x0003500001217983 */ /* 0x001ee80000300800 */
[----:B------:R-:W-:Y:S01]  /*2e210*/  STL [R1+0x328], R17 ;  /* 0x0003281101007387 */ /* 0x000fe20000100800 */
[----:B------:R-:W-:-:S03]  /*2e220*/  @!P4 IMAD.MOV.U32 R11, RZ, RZ, R28 ;  /* 0x000000ffff0bc224 */ /* 0x000fc600078e001c */
[----:B------:R0:W-:Y:S04]  /*2e230*/  STL [R1+0x30c], R36 ;  /* 0x00030c2401007387 */ /* 0x0001e80000100800 */
[----:B------:R-:W-:Y:S01]  /*2e240*/  STL [R1+0x330], R12 ;  /* 0x0003300c01007387 */ /* 0x000fe20000100800 */
[----:B------:R-:W-:-:S03]  /*2e250*/  IMAD.X R13, R9, 0x1, R13, P2 ;  /* 0x00000001090d7824 */ /* 0x000fc600010e060d */
[----:B------:R1:W4:Y:S04]  /*2e260*/  @!P4 LDG.E.U8 R14, desc[UR22][R10.64] ;  /* 0x000000160a0ec981 */ /* 0x000328000c1e1100 */
[----:B0-----:R-:W4:Y:S04]  /*2e270*/  LDL.LU R36, [R1+0x344] ;  /* 0x0003440001247983 */ /* 0x001f280000300800 */
[----:B------:R-:W-:Y:S04]  /*2e280*/  STL [R1+0x324], R28 ;  /* 0x0003241c01007387 */ /* 0x000fe80000100800 */
[----:B------:R-:W4:Y:S04]  /*2e290*/  LDL.LU R15, [R1+0x368] ;  /* 0x00036800010f7983 */ /* 0x000f280000300800 */
[----:B--2---:R0:W-:Y:S04]  /*2e2a0*/  STL [R1+0x60], R34 ;  /* 0x0000602201007387 */ /* 0x0041e80000100800 */
[----:B------:R-:W-:Y:S04]  /*2e2b0*/  STL [R1+0x6c], R41 ;  /* 0x00006c2901007387 */ /* 0x000fe80000100800 */
[----:B0-----:R-:W2:Y:S04]  /*2e2c0*/  LDL.LU R34, [R1+0x34c] ;  /* 0x00034c0001227983 */ /* 0x001ea80000300800 */
[----:B------:R0:W-:Y:S04]  /*2e2d0*/  STL [R1+0x32c], R13 ;  /* 0x00032c0d01007387 */ /* 0x0001e80000100800 */
[----:B------:R-:W2:Y:S01]  /*2e2e0*/  LDL.LU R17, [R1+0x364] ;  /* 0x0003640001117983 */ /* 0x000ea20000300800 */
[----:B------:R-:W-:Y:S01]  /*2e2f0*/  IADD3 R25, P2, PT, R8, R25, RZ ;  /* 0x0000001908197210 */ /* 0x000fe20007f5e0ff */
[----:B-1----:R-:W-:Y:S01]  /*2e300*/  @!P4 IMAD.MOV.U32 R10, RZ, RZ, R12 ;  /* 0x000000ffff0ac224 */ /* 0x002fe200078e000c */
[----:B------:R-:W-:Y:S01]  /*2e310*/  PRMT R37, RZ, 0x7610, R37 ;  /* 0x00007610ff257816 */ /* 0x000fe20000000025 */
[----:B------:R-:W-:Y:S01]  /*2e320*/  STL [R1+0x68], R39 ;  /* 0x0000682701007387 */ /* 0x000fe20000100800 */
[----:B------:R-:W-:-:S03]  /*2e330*/  @!P4 IMAD.MOV.U32 R11, RZ, RZ, R13 ;  /* 0x000000ffff0bc224 */ /* 0x000fc600078e000d */
[----:B------:R-:W2:Y:S04]  /*2e340*/  LDL.LU R28, [R1+0x36c] ;  /* 0x00036c00011c7983 */ /* 0x000ea80000300800 */
[----:B------:R-:W-:Y:S01]  /*2e350*/  STL [R1+0x348], R25 ;  /* 0x0003481901007387 */ /* 0x000fe20000100800 */
[----:B------:R-:W-:-:S03]  /*2e360*/  PRMT R35, RZ, 0x7610, R35 ;  /* 0x00007610ff237816 */ /* 0x000fc60000000023 */
[----:B------:R-:W2:Y:S04]  /*2e370*/  LDL.LU R12, [R1+0x370] ;  /* 0x00037000010c7983 */ /* 0x000ea80000300800 */
[----:B------:R1:W2:Y:S04]  /*2e380*/  @!P4 LDG.E.U8 R37, desc[UR22][R10.64] ;  /* 0x000000160a25c981 */ /* 0x0002a8000c1e1100 */
[----:B0-----:R-:W2:Y:S01]  /*2e390*/  LDL.LU R13, [R1+0x388] ;  /* 0x00038800010d7983 */ /* 0x001ea20000300800 */
[----:B------:R-:W-:Y:S01]  /*2e3a0*/  PRMT R26, RZ, 0x7610, R26 ;  /* 0x00007610ff1a7816 */ /* 0x000fe2000000001a */
[----:B-1----:R-:W-:Y:S01]  /*2e3b0*/  @!P4 IMAD.MOV.U32 R10, RZ, RZ, R25 ;  /* 0x000000ffff0ac224 */ /* 0x002fe200078e0019 */
[----:B------:R-:W-:-:S02]  /*2e3c0*/  PRMT R30, RZ, 0x7610, R30 ;  /* 0x00007610ff1e7816 */ /* 0x000fc4000000001e */
[C---:B---3--:R-:W-:Y:S01]  /*2e3d0*/  IADD3 R33, P3, PT, R8.reuse, R33, RZ ;  /* 0x0000002108217210 */ /* 0x048fe20007f7e0ff */
[----:B----4-:R-:W-:Y:S01]  /*2e3e0*/  IMAD.X R36, R9, 0x1, R36, P2 ;  /* 0x0000000109247824 */ /* 0x010fe200010e0624 */
[----:B------:R0:W-:Y:S03]  /*2e3f0*/  STL [R1+0x5c], R14 ;  /* 0x00005c0e01007387 */ /* 0x0001e60000100800 */
[----:B------:R-:W-:Y:S01]  /*2e400*/  @!P4 IMAD.MOV.U32 R11, RZ, RZ, R36 ;  /* 0x000000ffff0bc224 */ /* 0x000fe200078e0024 */
[----:B------:R-:W-:-:S04]  /*2e410*/  IADD3 R15, P2, PT, R8, R15, RZ ;  /* 0x0000000f080f7210 */ /* 0x000fc80007f5e0ff */
[----:B------:R1:W3:Y:S04]  /*2e420*/  @!P4 LDG.E.U8 R35, desc[UR22][R10.64] ;  /* 0x000000160a23c981 */ /* 0x0002e8000c1e1100 */
[----:B0-----:R-:W4:Y:S04]  /*2e430*/  LDL.LU R14, [R1+0x390] ;  /* 0x00039000010e7983 */ /* 0x001f280000300800 */
[----:B------:R-:W-:Y:S01]  /*2e440*/  STL [R1+0x350], R33 ;  /* 0x0003502101007387 */ /* 0x000fe20000100800 */
[----:B-1----:R-:W-:-:S03]  /*2e450*/  @!P4 IMAD.MOV.U32 R10, RZ, RZ, R33 ;  /* 0x000000ffff0ac224 */ /* 0x002fc600078e0021 */
[----:B------:R-:W-:Y:S04]  /*2e460*/  STL [R1+0x344], R36 ;  /* 0x0003442401007387 */ /* 0x000fe80000100800 */
[----:B------:R0:W-:Y:S04]  /*2e470*/  STL [R1+0x368], R15 ;  /* 0x0003680f01007387 */ /* 0x0001e80000100800 */
[----:B------:R-:W3:Y:S01]  /*2e480*/  LDL.LU R25, [R1+0x384] ;  /* 0x0003840001197983 */ /* 0x000ee20000300800 */
[----:B--2---:R-:W-:-:S04]  /*2e490*/  IMAD.X R34, R9, 0x1, R34, P3 ;  /* 0x0000000109227824 */ /* 0x004fc800018e0622 */
[----:B------:R-:W-:Y:S02]  /*2e4a0*/  @!P4 IMAD.MOV.U32 R11, RZ, RZ, R34 ;  /* 0x000000ffff0bc224 */ /* 0x000fe400078e0022 */
[----:B------:R-:W-:-:S03]  /*2e4b0*/  IMAD.X R17, R9, 0x1, R17, P2 ;  /* 0x0000000109117824 */ /* 0x000fc600010e0611 */
[----:B------:R1:W2:Y:S02]  /*2e4c0*/  @!P4 LDG.E.U8 R26, desc[UR22][R10.64] ;  /* 0x000000160a1ac981 */ /* 0x0002a4000c1e1100 */
[----:B-1----:R-:W-:Y:S02]  /*2e4d0*/  @!P4 IMAD.MOV.U32 R10, RZ, RZ, R15 ;  /* 0x000000ffff0ac224 */ /* 0x002fe400078e000f */
[----:B------:R-:W-:-:S05]  /*2e4e0*/  @!P4 IMAD.MOV.U32 R11, RZ, RZ, R17 ;  /* 0x000000ffff0bc224 */ /* 0x000fca00078e0011 */
[----:B------:R1:W2:Y:S01]  /*2e4f0*/  @!P4 LDG.E.U8 R30, desc[UR22][R10.64] ;  /* 0x000000160a1ec981 */ /* 0x0002a2000c1e1100 */
[----:B------:R-:W-:Y:S02]  /*2e500*/  IADD3 R12, P2, PT, R8, R12, RZ ;  /* 0x0000000c080c7210 */ /* 0x000fe40007f5e0ff */
[----:B------:R-:W-:-:S03]  /*2e510*/  PRMT R32, RZ, 0x7610, R32 ;  /* 0x00007610ff207816 */ /* 0x000fc60000000020 */
[----:B------:R-:W-:Y:S01]  /*2e520*/  IMAD.X R28, R9, 0x1, R28, P2 ;  /* 0x00000001091c7824 */ /* 0x000fe200010e061c */
[----:B------:R-:W-:Y:S01]  /*2e530*/  IADD3 R13, P3, PT, R8, R13, RZ ;  /* 0x0000000d080d7210 */ /* 0x000fe20007f7e0ff */
[----:B-1----:R-:W-:Y:S02]  /*2e540*/  @!P4 IMAD.MOV.U32 R10, RZ, RZ, R12 ;  /* 0x000000ffff0ac224 */ /* 0x002fe400078e000c */
[----:B------:R-:W-:Y:S01]  /*2e550*/  @!P4 IMAD.MOV.U32 R11, RZ, RZ, R28 ;  /* 0x000000ffff0bc224 */ /* 0x000fe200078e001c */
[----:B------:R-:W-:Y:S01]  /*2e560*/  STL [R1+0x34c], R34 ;  /* 0x00034c2201007387 */ /* 0x000fe20000100800 */
[----:B------:R-:W-:-:S03]  /*2e570*/  PRMT R18, RZ, 0x7610, R18 ;  /* 0x00007610ff127816 */ /* 0x000fc60000000012 */
[----:B------:R-:W-:Y:S04]  /*2e580*/  STL [R1+0x364], R17 ;  /* 0x0003641101007387 */ /* 0x000fe80000100800 */
[----:B0-----:R-:W2:Y:S04]  /*2e590*/  LDL.LU R15, [R1+0x38c] ;  /* 0x00038c00010f7983 */ /* 0x001ea80000300800 */
[----:B------:R0:W2:Y:S02]  /*2e5a0*/  @!P4 LDG.E.U8 R32, desc[UR22][R10.64] ;  /* 0x000000160a20c981 */ /* 0x0000a4000c1e1100 */
[----:B0-----:R-:W-:Y:S01]  /*2e5b0*/  @!P4 IMAD.MOV.U32 R10, RZ, RZ, R13 ;  /* 0x000000ffff0ac224 */ /* 0x001fe200078e000d */
[----:B----4-:R-:W-:Y:S01]  /*2e5c0*/  IADD3 R14, P2, PT, R8, R14, RZ ;  /* 0x0000000e080e7210 */ /* 0x010fe20007f5e0ff */
[----:B---3--:R-:W-:-:S04]  /*2e5d0*/  IMAD.X R25, R9, 0x1, R25, P3 ;  /* 0x0000000109197824 */ /* 0x008fc800018e0619 */
[----:B------:R-:W-:-:S05]  /*2e5e0*/  @!P4 IMAD.MOV.U32 R11, RZ, RZ, R25 ;  /* 0x000000ffff0bc224 */ /* 0x000fca00078e0019 */
[----:B------:R0:W3:Y:S04]  /*2e5f0*/  @!P4 LDG.E.U8 R18, desc[UR22][R10.64] ;  /* 0x000000160a12c981 */ /* 0x0000e8000c1e1100 */
[----:B--2---:R1:W-:Y:S04]  /*2e600*/  STL [R1+0x50], R26 ;  /* 0x0000501a01007387 */ /* 0x0043e80000100800 */
[----:B-1----:R-:W2:Y:S04]  /*2e610*/  LDL.LU R26, [R1+0x3a8] ;  /* 0x0003a800011a7983 */ /* 0x002ea80000300800 */
[----:B------:R-:W-:Y:S04]  /*2e620*/  STL [R1+0x370], R12 ;  /* 0x0003700c01007387 */ /* 0x000fe80000100800 */
[----:B------:R-:W4:Y:S04]  /*2e630*/  LDL.LU R17, [R1+0x3b0] ;  /* 0x0003b00001117983 */ /* 0x000f280000300800 */
[----:B------:R-:W-:Y:S04]  /*2e640*/  STL [R1+0x388], R13 ;  /* 0x0003880d01007387 */ /* 0x000fe80000100800 */
[----:B------:R-:W-:Y:S04]  /*2e650*/  STL [R1+0x58], R37 ;  /* 0x0000582501007387 */ /* 0x000fe80000100800 */
[----:B------:R-:W-:Y:S04]  /*2e660*/  STL [R1+0x36c], R28 ;  /* 0x00036c1c01007387 */ /* 0x000fe80000100800 */
[----:B------:R-:W-:Y:S04]  /*2e670*/  STL [R1+0x390], R14 ;  /* 0x0003900e01007387 */ /* 0x000fe80000100800 */
[----:B------:R1:W-:Y:S04]  /*2e680*/  STL [R1+0x4c], R30 ;  /* 0x00004c1e01007387 */ /* 0x0003e80000100800 */
[----:B-1----:R-:W4:Y:S04]  /*2e690*/  LDL.LU R30, [R1+0x3a4] ;  /* 0x0003a400011e7983 */ /* 0x002f280000300800 */
[----:B------:R-:W-:Y:S04]  /*2e6a0*/  STL [R1+0x384], R25 ;  /* 0x0003841901007387 */ /* 0x000fe80000100800 */
[----:B------:R-:W4:Y:S04]  /*2e6b0*/  LDL.LU R28, [R1+0x3ac] ;  /* 0x0003ac00011c7983 */ /* 0x000f280000300800 */
[----:B------:R-:W4:Y:S01]  /*2e6c0*/  LDL.LU R12, [R1+0x3c8] ;  /* 0x0003c800010c7983 */ /* 0x000f220000300800 */
[----:B------:R-:W-:-:S03]  /*2e6d0*/  IMAD.X R15, R9, 0x1, R15, P2 ;  /* 0x00000001090f7824 */ /* 0x000fc600010e060f */
[----:B------:R-:W-:Y:S01]  /*2e6e0*/  STL [R1+0x54], R35 ;  /* 0x0000542301007387 */ /* 0x000fe20000100800 */
[----:B0-----:R-:W-:-:S03]  /*2e6f0*/  @!P4 IMAD.MOV.U32 R10, RZ, RZ, R14 ;  /* 0x000000ffff0ac224 */ /* 0x001fc600078e000e */
[----:B------:R-:W4:Y:S04]  /*2e700*/  LDL.LU R13, [R1+0x3c4] ;  /* 0x0003c400010d7983 */ /* 0x000f280000300800 */
[----:B------:R-:W-:Y:S01]  /*2e710*/  STL [R1+0x38c], R15 ;  /* 0x00038c0f01007387 */ /* 0x000fe20000100800 */
[----:B------:R-:W-:Y:S01]  /*2e720*/  PRMT R31, RZ, 0x7610, R31 ;  /* 0x00007610ff1f7816 */ /* 0x000fe2000000001f */
[----:B------:R-:W-:-:S05]  /*2e730*/  @!P4 IMAD.MOV.U32 R11, RZ, RZ, R15 ;  /* 0x000000ffff0bc224 */ /* 0x000fca00078e000f */
[----:B------:R0:W4:Y:S04]  /*2e740*/  @!P4 LDG.E.U8 R31, desc[UR22][R10.64] ;  /* 0x000000160a1fc981 */ /* 0x000128000c1e1100 */
[----:B---3--:R1:W-:Y:S04]  /*2e750*/  STL [R1+0x44], R18 ;  /* 0x0000441201007387 */ /* 0x0083e80000100800 */
[----:B-1----:R-:W3:Y:S04]  /*2e760*/  LDL.LU R18, [R1+0x3cc] ;  /* 0x0003cc0001127983 */ /* 0x002ee80000300800 */
[----:B------:R-:W3:Y:S01]  /*2e770*/  LDL.LU R14, [R1+0x3d0] ;  /* 0x0003d000010e7983 */ /* 0x000ee20000300800 */
[----:B--2---:R-:W-:-:S05]  /*2e780*/  IADD3 R26, P2, PT, R8, R26, RZ ;  /* 0x0000001a081a7210 */ /* 0x004fca0007f5e0ff */
[----:B------:R1:W-:Y:S01]  /*2e790*/  STL [R1+0x3a8], R26 ;  /* 0x0003a81a01007387 */ /* 0x0003e20000100800 */
[----:B----4-:R-:W-:-:S03]  /*2e7a0*/  IADD3 R17, P3, PT, R8, R17, RZ ;  /* 0x0000001108117210 */ /* 0x010fc60007f7e0ff */
[----:B------:R-:W2:Y:S01]  /*2e7b0*/  LDL.LU R25, [R1+0x3e8] ;  /* 0x0003e80001197983 */ /* 0x000ea20000300800 */
[----:B0-----:R-:W-:-:S03]  /*2e7c0*/  @!P4 IMAD.MOV.U32 R10, RZ, RZ, R26 ;  /* 0x000000ffff0ac224 */ /* 0x001fc600078e001a */
[----:B------:R-:W4:Y:S04]  /*2e7d0*/  LDL.LU R15, [R1+0x3f0] ;  /* 0x0003f000010f7983 */ /* 0x000f280000300800 */
[----:B------:R0:W-:Y:S01]  /*2e7e0*/  STL [R1+0x3b0], R17 ;  /* 0x0003b01101007387 */ /* 0x0001e20000100800 */
[----:B------:R-:W-:-:S05]  /*2e7f0*/  IMAD.X R30, R9, 0x1, R30, P2 ;  /* 0x00000001091e7824 */ /* 0x000fca00010e061e */
[----:B------:R-:W-:Y:S01]  /*2e800*/  STL [R1+0x3a4], R30 ;  /* 0x0003a41e01007387 */ /* 0x000fe20000100800 */
[----:B------:R-:W-:-:S05]  /*2e810*/  IADD3 R12, P2, PT, R8, R12, RZ ;  /* 0x0000000c080c7210 */ /* 0x000fca0007f5e0ff */
[----:B------:R-:W-:Y:S04]  /*2e820*/  STL [R1+0x3c8], R12 ;  /* 0x0003c80c01007387 */ /* 0x000fe80000100800 */
[----:B-1----:R-:W4:Y:S01]  /*2e830*/  LDL.LU R26, [R1+0x3e4] ;  /* 0x0003e400011a7983 */ /* 0x002f220000300800 */
[----:B------:R-:W-:Y:S01]  /*2e840*/  PRMT R29, RZ, 0x7610, R29 ;  /* 0x00007610ff1d7816 */ /* 0x000fe2000000001d */
[----:B------:R-:W-:Y:S02]  /*2e850*/  @!P4 IMAD.MOV.U32 R11, RZ, RZ, R30 ;  /* 0x000000ffff0bc224 */ /* 0x000fe400078e001e */
[C---:B------:R-:W-:Y:S01]  /*2e860*/  IMAD.X R28, R9.reuse, 0x1, R28, P3 ;  /* 0x00000001091c7824 */ /* 0x040fe200018e061c */
[----:B------:R-:W-:Y:S02]  /*2e870*/  PRMT R16, RZ, 0x7610, R16 ;  /* 0x00007610ff107816 */ /* 0x000fe40000000010 */
[----:B------:R1:W4:Y:S01]  /*2e880*/  @!P4 LDG.E.U8 R29, desc[UR22][R10.64] ;  /* 0x000000160a1dc981 */ /* 0x000322000c1e1100 */
[----:B------:R-:W-:-:S02]  /*2e890*/  IMAD.X R13, R9, 0x1, R13, P2 ;  /* 0x00000001090d7824 */ /* 0x000fc400010e060d */
[----:B-1----:R-:W-:Y:S02]  /*2e8a0*/  @!P4 IMAD.MOV.U32 R10, RZ, RZ, R17 ;  /* 0x000000ffff0ac224 */ /* 0x002fe400078e0011 */
[----:B------:R-:W-:Y:S01]  /*2e8b0*/  @!P4 IMAD.MOV.U32 R11, RZ, RZ, R28 ;  /* 0x000000ffff0bc224 */ /* 0x000fe200078e001c */
[----:B------:R-:W-:-:S04]  /*2e8c0*/  PRMT R22, RZ, 0x7610, R22 ;  /* 0x00007610ff167816 */ /* 0x000fc80000000016 */
[----:B------:R1:W4:Y:S01]  /*2e8d0*/  @!P4 LDG.E.U8 R16, desc[UR22][R10.64] ;  /* 0x000000160a10c981 */ /* 0x000322000c1e1100 */
[----:B------:R-:W-:-:S03]  /*2e8e0*/  PRMT R27, RZ, 0x7610, R27 ;  /* 0x00007610ff1b7816 */ /* 0x000fc6000000001b */
[----:B------:R-:W-:Y:S01]  /*2e8f0*/  STL [R1+0x3ac], R28 ;  /* 0x0003ac1c01007387 */ /* 0x000fe20000100800 */
[----:B-1----:R-:W-:Y:S02]  /*2e900*/  @!P4 IMAD.MOV.U32 R10, RZ, RZ, R12 ;  /* 0x000000ffff0ac224 */ /* 0x002fe400078e000c */
[----:B------:R-:W-:Y:S01]  /*2e910*/  @!P4 IMAD.MOV.U32 R11, RZ, RZ, R13 ;  /* 0x000000ffff0bc224 */ /* 0x000fe200078e000d */
[----:B------:R-:W-:Y:S04]  /*2e920*/  STL [R1+0x48], R32 ;  /* 0x0000482001007387 */ /* 0x000fe80000100800 */
[----:B------:R1:W4:Y:S04]  /*2e930*/  @!P4 LDG.E.U8 R22, desc[UR22][R10.64] ;  /* 0x000000160a16c981 */ /* 0x000328000c1e1100 */
[----:B0-----:R-:W4:Y:S01]  /*2e940*/  LDL.LU R17, [R1+0x3ec] ;  /* 0x0003ec0001117983 */ /* 0x001f220000300800 */
[----:B---3--:R-:W-:-:S05]  /*2e950*/  IADD3 R14, P2, PT, R8, R14, RZ ;  /* 0x0000000e080e7210 */ /* 0x008fca0007f5e0ff */
[----:B------:R-:W-:Y:S02]  /*2e960*/  IMAD.X R18, R9, 0x1, R18, P2 ;  /* 0x0000000109127824 */ /* 0x000fe400010e0612 */
[----:B-1----:R-:W-:Y:S02]  /*2e970*/  @!P4 IMAD.MOV.U32 R10, RZ, RZ, R14 ;  /* 0x000000ffff0ac224 */ /* 0x002fe400078e000e */
[----:B------:R-:W-:Y:S01]  /*2e980*/  @!P4 IMAD.MOV.U32 R11, RZ, RZ, R18 ;  /* 0x000000ffff0bc224 */ /* 0x000fe200078e0012 */
[----:B------:R-:W-:-:S04]  /*2e990*/  PRMT R19, RZ, 0x7610, R19 ;  /* 0x00007610ff137816 */ /* 0x000fc80000000013 */
[----:B------:R0:W3:Y:S01]  /*2e9a0*/  @!P4 LDG.E.U8 R27, desc[UR22][R10.64] ;  /* 0x000000160a1bc981 */ /* 0x0000e2000c1e1100 */
[----:B--2---:R-:W-:-:S05]  /*2e9b0*/  IADD3 R25, P3, PT, R8, R25, RZ ;  /* 0x0000001908197210 */ /* 0x004fca0007f7e0ff */
[----:B0-----:R-:W-:Y:S02]  /*2e9c0*/  @!P4 IMAD.MOV.U32 R10, RZ, RZ, R25 ;  /* 0x000000ffff0ac224 */ /* 0x001fe400078e0019 */
[----:B----4-:R-:W-:-:S04]  /*2e9d0*/  IMAD.X R26, R9, 0x1, R26, P3 ;  /* 0x00000001091a7824 */ /* 0x010fc800018e061a */
[----:B------:R-:W-:-:S05]  /*2e9e0*/  @!P4 IMAD.MOV.U32 R11, RZ, RZ, R26 ;  /* 0x000000ffff0bc224 */ /* 0x000fca00078e001a */
[----:B------:R0:W2:Y:S04]  /*2e9f0*/  @!P4 LDG.E.U8 R19, desc[UR22][R10.64] ;  /* 0x000000160a13c981 */ /* 0x0000a8000c1e1100 */
[----:B------:R-:W-:Y:S01]  /*2ea00*/  STL [R1+0x3c4], R13 ;  /* 0x0003c40d01007387 */ /* 0x000fe20000100800 */
[----:B------:R-:W-:-:S03]  /*2ea10*/  IADD3 R15, P2, PT, R8, R15, RZ ;  /* 0x0000000f080f7210 */ /* 0x000fc60007f5e0ff */
[----:B------:R1:W-:Y:S04]  /*2ea20*/  STL [R1+0x38], R16 ;  /* 0x0000381001007387 */ /* 0x0003e80000100800 */
[----:B-1----:R-:W4:Y:S04]  /*2ea30*/  LDL.LU R16, [R1+0x404] ;  /* 0x0004040001107983 */ /* 0x002f280000300800 */
[----:B------:R-:W3:Y:S04]  /*2ea40*/  LDL.LU R12, [R1+0x408] ;  /* 0x00040800010c7983 */ /* 0x000ee80000300800 */
[----:B------:R-:W-:Y:S04]  /*2ea50*/  STL [R1+0x3d0], R14 ;  /* 0x0003d00e01007387 */ /* 0x000fe80000100800 */
[----:B------:R-:W4:Y:S04]  /*2ea60*/  LDL.LU R13, [R1+0x410] ;  /* 0x00041000010d7983 */ /* 0x000f280000300800 */
[----:B------:R-:W-:Y:S04]  /*2ea70*/  STL [R1+0x40], R31 ;  /* 0x0000401f01007387 */ /* 0x000fe80000100800 */
[----:B------:R-:W-:Y:S04]  /*2ea80*/  STL [R1+0x3e8], R25 ;  /* 0x0003e81901007387 */ /* 0x000fe80000100800 */
[----:B------:R1:W-:Y:S01]  /*2ea90*/  STL [R1+0x3cc], R18 ;  /* 0x0003cc1201007387 */ /* 0x0003e20000100800 */
[----:B------:R-:W-:-:S03]  /*2eaa0*/  IMAD.X R17, R9, 0x1, R17, P2 ;  /* 0x0000000109117824 */ /* 0x000fc600010e0611 */
[----:B------:R-:W-:Y:S01]  /*2eab0*/  STL [R1+0x3f0], R15 ;  /* 0x0003f00f01007387 */ /* 0x000fe20000100800 */
[----:B------:R-:W-:-:S03]  /*2eac0*/  PRMT R20, RZ, 0x7610, R20 ;  /* 0x00007610ff147816 */ /* 0x000fc60000000014 */
[----:B-1----:R-:W4:Y:S04]  /*2ead0*/  LDL.LU R18, [R1+0x40c] ;  /* 0x00040c0001127983 */ /* 0x002f280000300800 */
[----:B------:R-:W-:Y:S04]  /*2eae0*/  STL [R1+0x3e4], R26 ;  /* 0x0003e41a01007387 */ /* 0x000fe80000100800 */
[----:B------:R1:W-:Y:S01]  /*2eaf0*/  STL [R1+0x34], R22 ;  /* 0x0000341601007387 */ /* 0x0003e20000100800 */
[----:B0-----:R-:W-:Y:S02]  /*2eb00*/  @!P4 IMAD.MOV.U32 R10, RZ, RZ, R15 ;  /* 0x000000ffff0ac224 */ /* 0x001fe400078e000f */
[----:B------:R-:W-:-:S05]  /*2eb10*/  @!P4 IMAD.MOV.U32 R11, RZ, RZ, R17 ;  /* 0x000000ffff0bc224 */ /* 0x000fca00078e0011 */
[----:B------:R0:W4:Y:S04]  /*2eb20*/  @!P4 LDG.E.U8 R20, desc[UR22][R10.64] ;  /* 0x000000160a14c981 */ /* 0x000128000c1e1100 */
[----:B-1----:R-:W4:Y:S04]  /*2eb30*/  LDL.LU R22, [R1+0x424] ;  /* 0x0004240001167983 */ /* 0x002f280000300800 */
[----:B------:R-:W4:Y:S04]  /*2eb40*/  LDL.LU R14, [R1+0x428] ;  /* 0x00042800010e7983 */ /* 0x000f280000300800 */
[----:B------:R-:W-:Y:S04]  /*2eb50*/  STL [R1+0x3c], R29 ;  /* 0x00003c1d01007387 */ /* 0x000fe80000100800 */
[----:B------:R-:W-:Y:S04]  /*2eb60*/  STL [R1+0x3ec], R17 ;  /* 0x0003ec1101007387 */ /* 0x000fe80000100800 */
[----:B--2---:R1:W-:Y:S04]  /*2eb70*/  STL [R1+0x2c], R19 ;  /* 0x00002c1301007387 */ /* 0x0043e80000100800 */
[----:B-1----:R-:W2:Y:S04]  /*2eb80*/  LDL.LU R19, [R1+0x42c] ;  /* 0x00042c0001137983 */ /* 0x002ea80000300800 */
[----:B------:R-:W2:Y:S01]  /*2eb90*/  LDL.LU R17, [R1+0x430] ;  /* 0x0004300001117983 */ /* 0x000ea20000300800 */
[----:B------:R-:W-:-:S02]  /*2eba0*/  PRMT R24, RZ, 0x7610, R24 ;  /* 0x00007610ff187816 */ /* 0x000fc40000000018 */
[----:B---3--:R-:W-:-:S05]  /*2ebb0*/  IADD3 R12, P2, PT, R8, R12, RZ ;  /* 0x0000000c080c7210 */ /* 0x008fca0007f5e0ff */
[----:B----4-:R-:W-:Y:S01]  /*2ebc0*/  IMAD.X R16, R9, 0x1, R16, P2 ;  /* 0x0000000109107824 */ /* 0x010fe200010e0610 */
[----:B------:R-:W-:Y:S01]  /*2ebd0*/  IADD3 R13, P3, PT, R8, R13, RZ ;  /* 0x0000000d080d7210 */ /* 0x000fe20007f7e0ff */
[----:B0-----:R-:W-:Y:S02]  /*2ebe0*/  @!P4 IMAD.MOV.U32 R10, RZ, RZ, R12 ;  /* 0x000000ffff0ac224 */ /* 0x001fe400078e000c */
[----:B------:R-:W-:Y:S01]  /*2ebf0*/  @!P4 IMAD.MOV.U32 R11, RZ, RZ, R16 ;  /* 0x000000ffff0bc224 */ /* 0x000fe200078e0010 */
[----:B------:R-:W-:Y:S01]  /*2ec00*/  PRMT R2, RZ, 0x7610, R2 ;  /* 0x00007610ff027816 */ /* 0x000fe20000000002 */
[----:B------:R-:W-:Y:S04]  /*2ec10*/  STL [R1+0x408], R12 ;  /* 0x0004080c01007387 */ /* 0x000fe80000100800 */
[----:B------:R0:W3:Y:S01]  /*2ec20*/  @!P4 LDG.E.U8 R24, desc[UR22][R10.64] ;  /* 0x000000160a18c981 */ /* 0x0000e2000c1e1100 */
[----:B------:R-:W-:-:S03]  /*2ec30*/  PRMT R21, RZ, 0x7610, R21 ;  /* 0x00007610ff157816 */ /* 0x000fc60000000015 */
[----:B------:R-:W4:Y:S01]  /*2ec40*/  LDL.LU R15, [R1+0x448] ;  /* 0x00044800010f7983 */ /* 0x000f220000300800 */
[----:B------:R-:W-:Y:S02]  /*2ec50*/  IMAD.X R18, R9, 0x1, R18, P3 ;  /* 0x0000000109127824 */ /* 0x000fe400018e0612 */
[----:B0-----:R-:W-:Y:S02]  /*2ec60*/  @!P4 IMAD.MOV.U32 R10, RZ, RZ, R13 ;  /* 0x000000ffff0ac224 */ /* 0x001fe400078e000d */
[----:B------:R-:W-:-:S05]  /*2ec70*/  @!P4 IMAD.MOV.U32 R11, RZ, RZ, R18 ;  /* 0x000000ffff0bc224 */ /* 0x000fca00078e0012 */
[----:B------:R0:W3:Y:S04]  /*2ec80*/  @!P4 LDG.E.U8 R2, desc[UR22][R10.64] ;  /* 0x000000160a02c981 */ /* 0x0000e8000c1e1100 */
[----:B------:R1:W-:Y:S01]  /*2ec90*/  STL [R1+0x28], R20 ;  /* 0x0000281401007387 */ /* 0x0003e20000100800 */
[----:B------:R-:W-:-:S03]  /*2eca0*/  IADD3 R14, P2, PT, R8, R14, RZ ;  /* 0x0000000e080e7210 */ /* 0x000fc60007f5e0ff */
[----:B-1----:R-:W3:Y:S02]  /*2ecb0*/  LDL.LU R20, [R1+0x444] ;  /* 0x0004440001147983 */ /* 0x002ee40000300800 */
[----:B------:R-:W-:Y:S02]  /*2ecc0*/  IMAD.X R22, R9, 0x1, R22, P2 ;  /* 0x0000000109167824 */ /* 0x000fe400010e0616 */
[----:B------:R-:W-:Y:S01]  /*2ecd0*/  STL [R1+0x410], R13 ;  /* 0x0004100d01007387 */ /* 0x000fe20000100800 */
[----:B0-----:R-:W-:Y:S02]  /*2ece0*/  @!P4 IMAD.MOV.U32 R10, RZ, RZ, R14 ;  /* 0x000000ffff0ac224 */ /* 0x001fe400078e000e */
[----:B------:R-:W-:Y:S01]  /*2ecf0*/  @!P4 IMAD.MOV.U32 R11, RZ, RZ, R22 ;  /* 0x000000ffff0bc224 */ /* 0x000fe200078e0016 */
[----:B------:R0:W-:Y:S04]  /*2ed00*/  STL [R1+0x404], R16 ;  /* 0x0004041001007387 */ /* 0x0001e80000100800 */
[----:B------:R-:W-:Y:S04]  /*2ed10*/  STL [R1+0x428], R14 ;  /* 0x0004280e01007387 */ /* 0x000fe80000100800 */
[----:B------:R1:W3:Y:S04]  /*2ed20*/  @!P4 LDG.E.U8 R21, desc[UR22][R10.64] ;  /* 0x000000160a15c981 */ /* 0x0002e8000c1e1100 */
[----:B0-----:R-:W3:Y:S04]  /*2ed30*/  LDL.LU R16, [R1+0x44c] ;  /* 0x00044c0001107983 */ /* 0x001ee80000300800 */
[----:B------:R0:W-:Y:S04]  /*2ed40*/  STL [R1+0x40c], R18 ;  /* 0x00040c1201007387 */ /* 0x0001e80000100800 */
[----:B------:R-:W3:Y:S01]  /*2ed50*/  LDL.LU R12, [R1+0x450] ;  /* 0x00045000010c7983 */ /* 0x000ee20000300800 */
[----:B------:R-:W-:-:S02]  /*2ed60*/  PRMT R3, RZ, 0x7610, R3 ;  /* 0x00007610ff037816 */ /* 0x000fc40000000003 */
[----:B--2---:R-:W-:-:S05]  /*2ed70*/  IADD3 R17, P2, PT, R8, R17, RZ ;  /* 0x0000001108117210 */ /* 0x004fca0007f5e0ff */
[----:B------:R-:W-:Y:S02]  /*2ed80*/  IMAD.X R19, R9, 0x1, R19, P2 ;  /* 0x0000000109137824 */ /* 0x000fe400010e0613 */
[----:B-1----:R-:W-:Y:S02]  /*2ed90*/  @!P4 IMAD.MOV.U32 R10, RZ, RZ, R17 ;  /* 0x000000ffff0ac224 */ /* 0x002fe400078e0011 */
[----:B------:R-:W-:-:S05]  /*2eda0*/  @!P4 IMAD.MOV.U32 R11, RZ, RZ, R19 ;  /* 0x000000ffff0bc224 */ /* 0x000fca00078e0013 */
[----:B------:R-:W2:Y:S04]  /*2edb0*/  @!P4 LDG.E.U8 R3, desc[UR22][R10.64] ;  /* 0x000000160a03c981 */ /* 0x000ea8000c1e1100 */
[----:B------:R-:W-:Y:S04]  /*2edc0*/  STL [R1+0x30], R27 ;  /* 0x0000301b01007387 */ /* 0x000fe80000100800 */
[----:B0-----:R-:W2:Y:S04]  /*2edd0*/  LDL.LU R18, [R1+0x468] ;  /* 0x0004680001127983 */ /* 0x001ea80000300800 */
[----:B------:R0:W-:Y:S04]  /*2ede0*/  STL [R1+0x424], R22 ;  /* 0x0004241601007387 */ /* 0x0001e80000100800 */
[----:B------:R-:W2:Y:S01]  /*2edf0*/  LDL.LU R13, [R1+0x470] ;  /* 0x00047000010d7983 */ /* 0x000ea20000300800 */
[----:B------:R-:W-:-:S02]  /*2ee00*/  PRMT R23, RZ, 0x7610, R23 ;  /* 0x00007610ff177816 */ /* 0x000fc40000000017 */
[----:B----4-:R-:W-:Y:S01]  /*2ee10*/  IADD3 R15, P3, PT, R8, R15, RZ ;  /* 0x0000000f080f7210 */ /* 0x010fe20007f7e0ff */
[----:B---3--:R-:W-:Y:S04]  /*2ee20*/  STL [R1+0xce4], R2 ;  /* 0x000ce40201007387 */ /* 0x008fe80000100800 */
[----:B------:R-:W3:Y:S04]  /*2ee30*/  LDL.LU R14, [R1+0x488] ;  /* 0x00048800010e7983 */ /* 0x000ee80000300800 */
[----:B------:R-:W-:Y:S04]  /*2ee40*/  STL [R1+0x430], R17 ;  /* 0x0004301101007387 */ /* 0x000fe80000100800 */
[----:B0-----:R-:W4:Y:S01]  /*2ee50*/  LDL.LU R22, [R1+0x464] ;  /* 0x0004640001167983 */ /* 0x001f220000300800 */
[----:B------:R-:W-:-:S03]  /*2ee60*/  IMAD.X R20, R9, 0x1, R20, P3 ;  /* 0x0000000109147824 */ /* 0x000fc600018e0614 */
[----:B------:R0:W-:Y:S04]  /*2ee70*/  STL [R1+0x1c], R21 ;  /* 0x00001c1501007387 */ /* 0x0001e80000100800 */
[----:B0-----:R-:W3:Y:S01]  /*2ee80*/  LDL.LU R21, [R1+0x46c] ;  /* 0x00046c0001157983 */ /* 0x001ee20000300800 */
[----:B------:R-:W-:-:S03]  /*2ee90*/  IADD3 R12, P2, PT, R8, R12, RZ ;  /* 0x0000000c080c7210 */ /* 0x000fc60007f5e0ff */
[----:B------:R-:W-:Y:S04]  /*2eea0*/  STL [R1+0x448], R15 ;  /* 0x0004480f01007387 */ /* 0x000fe80000100800 */
[----:B------:R0:W-:Y:S04]  /*2eeb0*/  STL [R1+0x42c], R19 ;  /* 0x00042c1301007387 */ /* 0x0001e80000100800 */
[----:B------:R-:W-:Y:S04]  /*2eec0*/  STL.S16 [R1+0x14], R23 ;  /* 0x0000141701007387 */ /* 0x000fe80000100600 */
[----:B------:R-:W-:Y:S04]  /*2eed0*/  STL [R1+0x450], R12 ;  /* 0x0004500c01007387 */ /* 0x000fe80000100800 */
[----:B------:R-:W3:Y:S04]  /*2eee0*/  LDL.LU R17, [R1+0x484] ;  /* 0x0004840001117983 */ /* 0x000ee80000300800 */
[----:B------:R-:W-:Y:S04]  /*2eef0*/  STL [R1+0x444], R20 ;  /* 0x0004441401007387 */ /* 0x000fe80000100800 */
[----:B0-----:R-:W3:Y:S04]  /*2ef00*/  LDL.LU R19, [R1+0x490] ;  /* 0x0004900001137983 */ /* 0x001ee80000300800 */
[----:B------:R-:W-:Y:S04]  /*2ef10*/  STL [R1+0x24], R24 ;  /* 0x0000241801007387 */ /* 0x000fe80000100800 */
[----:B--2---:R0:W-:Y:S04]  /*2ef20*/  STL [R1+0xce8], R3 ;  /* 0x000ce80301007387 */ /* 0x0041e80000100800 */
[----:B0-----:R-:W2:Y:S01]  /*2ef30*/  LDL.LU R3, [R1+0x14] ;  /* 0x0000140001037983 */ /* 0x001ea20000300800 */
[----:B------:R-:W-:-:S02]  /*2ef40*/  @!P4 IMAD.MOV.U32 R10, RZ, RZ, R15 ;  /* 0x000000ffff0ac224 */ /* 0x000fc400078e000f */
[----:B------:R-:W-:Y:S01]  /*2ef50*/  @!P4 IMAD.MOV.U32 R11, RZ, RZ, R20 ;  /* 0x000000ffff0bc224 */ /* 0x000fe200078e0014 */
[----:B------:R-:W-:Y:S01]  /*2ef60*/  PRMT R7, RZ, 0x7610, R7 ;  /* 0x00007610ff077816 */ /* 0x000fe20000000007 */
[C---:B------:R-:W-:Y:S01]  /*2ef70*/  IMAD.X R16, R9.reuse, 0x1, R16, P2 ;  /* 0x0000000109107824 */ /* 0x040fe200010e0610 */
[C---:B------:R-:W-:Y:S01]  /*2ef80*/  IADD3 R18, P2, PT, R8.reuse, R18, RZ ;  /* 0x0000001208127210 */ /* 0x040fe20007f5e0ff */
[----:B------:R-:W2:Y:S01]  /*2ef90*/  LDL.LU R15, [R1+0x4a8] ;  /* 0x0004a800010f7983 */ /* 0x000ea20000300800 */
[----:B------:R-:W-:Y:S02]  /*2efa0*/  IADD3 R13, P3, PT, R8, R13, RZ ;  /* 0x0000000d080d7210 */ /* 0x000fe40007f7e0ff */
[----:B------:R-:W-:Y:S02]  /*2efb0*/  PRMT R2, RZ, 0x7610, R2 ;  /* 0x00007610ff027816 */ /* 0x000fe40000000002 */
[----:B------:R-:W-:Y:S01]  /*2efc0*/  PRMT R0, RZ, 0x7610, R0 ;  /* 0x00007610ff007816 */ /* 0x000fe20000000000 */
[----:B----4-:R-:W-:-:S02]  /*2efd0*/  IMAD.X R22, R9, 0x1, R22, P2 ;  /* 0x0000000109167824 */ /* 0x010fc400010e0616 */
[----:B---3--:R-:W-:Y:S01]  /*2efe0*/  IMAD.X R21, R9, 0x1, R21, P3 ;  /* 0x0000000109157824 */ /* 0x008fe200018e0615 */
[----:B--2---:R0:W2:Y:S02]  /*2eff0*/  @!P4 LDG.E.U8 R3, desc[UR22][R10.64] ;  /* 0x000000160a03c981 */ /* 0x0040a4000c1e1100 */
[----:B0-----:R-:W-:Y:S02]  /*2f000*/  @!P4 IMAD.MOV.U32 R10, RZ, RZ, R12 ;  /* 0x000000ffff0ac224 */ /* 0x001fe400078e000c */
[----:B------:R-:W-:-:S05]  /*2f010*/  @!P4 IMAD.MOV.U32 R11, RZ, RZ, R16 ;  /* 0x000000ffff0bc224 */ /* 0x000fca00078e0010 */
[----:B------:R0:W3:Y:S02]  /*2f020*/  @!P4 LDG.E.U8 R7, desc[UR22][R10.64] ;  /* 0x000000160a07c981 */ /* 0x0000e4000c1e1100 */
[----:B0-----:R-:W-:Y:S02]  /*2f030*/  @!P4 IMAD.MOV.U32 R10, RZ, RZ, R18 ;  /* 0x000000ffff0ac224 */ /* 0x001fe400078e0012 */
[----:B------:R-:W-:-:S05]  /*2f040*/  @!P4 IMAD.MOV.U32 R11, RZ, RZ, R22 ;  /* 0x000000ffff0bc224 */ /* 0x000fca00078e0016 */
[----:B------:R0:W4:Y:S02]  /*2f050*/  @!P4 LDG.E.U8 R2, desc[UR22][R10.64] ;  /* 0x000000160a02c981 */ /* 0x000124000c1e1100 */
[----:B0-----:R-:W-:Y:S02]  /*2f060*/  @!P4 IMAD.MOV.U32 R10, RZ, RZ, R13 ;  /* 0x000000ffff0ac224 */ /* 0x001fe400078e000d */
[----:B------:R-:W-:-:S05]  /*2f070*/  @!P4 IMAD.MOV.U32 R11, RZ, RZ, R21 ;  /* 0x000000ffff0bc224 */ /* 0x000fca00078e0015 */
[----:B------:R0:W4:Y:S04]  /*2f080*/  @!P4 LDG.E.U8 R0, desc[UR22][R10.64] ;  /* 0x000000160a00c981 */ /* 0x000128000c1e1100 */
[----:B------:R1:W-:Y:S01]  /*2f090*/  STL [R1+0x44c], R16 ;  /* 0x00044c1001007387 */ /* 0x0003e20000100800 */
[----:B------:R-:W-:-:S05]  /*2f0a0*/  IADD3 R14, P2, PT, R8, R14, RZ ;  /* 0x0000000e080e7210 */ /* 0x000fca0007f5e0ff */
[----:B------:R-:W-:Y:S01]  /*2f0b0*/  IMAD.X R17, R9, 0x1, R17, P2 ;  /* 0x0000000109117824 */ /* 0x000fe200010e0611 */
[----:B------:R-:W-:Y:S01]  /*2f0c0*/  PRMT R6, RZ, 0x7610, R6 ;  /* 0x00007610ff067816 */ /* 0x000fe20000000006 */
[----:B0-----:R-:W-:Y:S02]  /*2f0d0*/  @!P4 IMAD.MOV.U32 R10, RZ, RZ, R14 ;  /* 0x000000ffff0ac224 */ /* 0x001fe400078e000e */
[----:B------:R-:W-:-:S05]  /*2f0e0*/  @!P4 IMAD.MOV.U32 R11, RZ, RZ, R17 ;  /* 0x000000ffff0bc224 */ /* 0x000fca00078e0011 */
[----:B------:R0:W4:Y:S04]  /*2f0f0*/  @!P4 LDG.E.U8 R6, desc[UR22][R10.64] ;  /* 0x000000160a06c981 */ /* 0x000128000c1e1100 */
[----:B--2---:R2:W-:Y:S04]  /*2f100*/  STL [R1+0xcec], R3 ;  /* 0x000cec0301007387 */ /* 0x0045e80000100800 */
[----:B------:R-:W4:Y:S04]  /*2f110*/  LDL.LU R20, [R1+0x48c] ;  /* 0x00048c0001147983 */ /* 0x000f280000300800 */
[----:B-1----:R-:W4:Y:S04]  /*2f120*/  LDL.LU R16, [R1+0x4a4] ;  /* 0x0004a40001107983 */ /* 0x002f280000300800 */
[----:B------:R1:W-:Y:S04]  /*2f130*/  STL [R1+0x468], R18 ;  /* 0x0004681201007387 */ /* 0x0003e80000100800 */
[----:B------:R-:W4:Y:S04]  /*2f140*/  LDL.LU R12, [R1+0x4ac] ;  /* 0x0004ac00010c7983 */ /* 0x000f280000300800 */
[----:B--2---:R-:W2:Y:S04]  /*2f150*/  LDL.LU R3, [R1+0x4b0] ;  /* 0x0004b00001037983 */ /* 0x004ea80000300800 */
[----:B---3--:R-:W-:Y:S04]  /*2f160*/  STL [R1+0xcf0], R7 ;  /* 0x000cf00701007387 */ /* 0x008fe80000100800 */
[----:B------:R3:W-:Y:S04]  /*2f170*/  STL [R1+0x470], R13 ;  /* 0x0004700d01007387 */ /* 0x0007e80000100800 */
[----:B------:R-:W-:Y:S04]  /*2f180*/  STL [R1+0x464], R22 ;  /* 0x0004641601007387 */ /* 0x000fe80000100800 */
[----:B------:R-:W-:Y:S04]  /*2f190*/  STL [R1+0x488], R14 ;  /* 0x0004880e01007387 */ /* 0x000fe80000100800 */
[----:B-1----:R-:W2:Y:S04]  /*2f1a0*/  LDL.LU R18, [R1+0x4c8] ;  /* 0x0004c80001127983 */ /* 0x002ea80000300800 */
[----:B------:R-:W-:Y:S04]  /*2f1b0*/  STL [R1+0x46c], R21 ;  /* 0x00046c1501007387 */ /* 0x000fe80000100800 */
[----:B----4-:R1:W-:Y:S04]  /*2f1c0*/  STL [R1+0xcf4], R2 ;  /* 0x000cf40201007387 */ /* 0x0103e80000100800 */
[----:B---3--:R-:W3:Y:S04]  /*2f1d0*/  LDL.LU R13, [R1+0x4d0] ;  /* 0x0004d000010d7983 */ /* 0x008ee80000300800 */
[----:B------:R-:W-:Y:S04]  /*2f1e0*/  STL [R1+0x484], R17 ;  /* 0x0004841101007387 */ /* 0x000fe80000100800 */
[----:B------:R4:W-:Y:S04]  /*2f1f0*/  STL [R1+0xcf8], R0 ;  /* 0x000cf80001007387 */ /* 0x0009e80000100800 */
[----:B-1----:R-:W3:Y:S04]  /*2f200*/  LDL.LU R2, [R1+0x4c4] ;  /* 0x0004c40001027983 */ /* 0x002ee80000300800 */
[----:B----4-:R-:W4:Y:S01]  /*2f210*/  LDL.LU R0, [R1+0x4cc] ;  /* 0x0004cc0001007983 */ /* 0x010f220000300800 */
[----:B------:R-:W-:-:S02]  /*2f220*/  IADD3 R19, P2, PT, R8, R19, RZ ;  /* 0x0000001308137210 */ /* 0x000fc40007f5e0ff */
[----:B------:R-:W-:Y:S02]  /*2f230*/  IADD3 R15, P3, PT, R8, R15, RZ ;  /* 0x0000000f080f7210 */ /* 0x000fe40007f7e0ff */
[----:B------:R-:W-:Y:S01]  /*2f240*/  PRMT R4, RZ, 0x7610, R4 ;  /* 0x00007610ff047816 */ /* 0x000fe20000000004 */
[----:B0-----:R-:W-:Y:S01]  /*2f250*/  @!P4 IMAD.MOV.U32 R10, RZ, RZ, R19 ;  /* 0x000000ffff0ac224 */ /* 0x001fe200078e0013 */
[----:B------:R-:W-:Y:S01]  /*2f260*/  STL [R1+0x490], R19 ;  /* 0x0004901301007387 */ /* 0x000fe20000100800 */
[----:B------:R-:W-:-:S03]  /*2f270*/  PRMT R92, RZ, 0x7610, R92 ;  /* 0x00007610ff5c7816 */ /* 0x000fc6000000005c */
[----:B------:R-:W4:Y:S04]  /*2f280*/  LDL.LU R17, [R1+0x4e4] ;  /* 0x0004e40001117983 */ /* 0x000f280000300800 */
[----:B------:R-:W4:Y:S01]  /*2f290*/  LDL.LU R14, [R1+0x4e8] ;  /* 0x0004e800010e7983 */ /* 0x000f220000300800 */
[----:B------:R-:W-:Y:S02]  /*2f2a0*/  PRMT R90, RZ, 0x7610, R90 ;  /* 0x00007610ff5a7816 */ /* 0x000fe4000000005a */
[----:B------:R-:W-:Y:S02]  /*2f2b0*/  PRMT R88, RZ, 0x7610, R88 ;  /* 0x00007610ff587816 */ /* 0x000fe40000000058 */
[----:B------:R-:W-:Y:S01]  /*2f2c0*/  PRMT R86, RZ, 0x7610, R86 ;  /* 0x00007610ff567816 */ /* 0x000fe20000000056 */
[----:B------:R-:W-:Y:S04]  /*2f2d0*/  STL [R1+0xcfc], R6 ;  /* 0x000cfc0601007387 */ /* 0x000fe80000100800 */
[----:B------:R-:W-:Y:S01]  /*2f2e0*/  STL [R1+0x4a8], R15 ;  /* 0x0004a80f01007387 */ /* 0x000fe20000100800 */
[----:B------:R-:W-:-:S04]  /*2f2f0*/  IMAD.X R20, R9, 0x1, R20, P2 ;  /* 0x0000000109147824 */ /* 0x000fc800010e0614 */
[----:B------:R-:W-:Y:S02]  /*2f300*/  @!P4 IMAD.MOV.U32 R11, RZ, RZ, R20 ;  /* 0x000000ffff0bc224 */ /* 0x000fe400078e0014 */
[----:B------:R-:W-:-:S03]  /*2f310*/  IMAD.X R16, R9, 0x1, R16, P3 ;  /* 0x0000000109107824 */ /* 0x000fc600018e0610 */
[----:B------:R0:W4:Y:S02]  /*2f320*/  @!P4 LDG.E.U8 R4, desc[UR22][R10.64] ;  /* 0x000000160a04c981 */ /* 0x000124000c1e1100 */
[----:B0-----:R-:W-:Y:S02]  /*2f330*/  @!P4 IMAD.MOV.U32 R10, RZ, RZ, R15 ;  /* 0x000000ffff0ac224 */ /* 0x001fe400078e000f */
[----:B------:R-:W-:Y:S01]  /*2f340*/  @!P4 IMAD.MOV.U32 R11, RZ, RZ, R16 ;  /* 0x000000ffff0bc224 */ /* 0x000fe200078e0010 */
[----:B--2---:R-:W-:-:S04]  /*2f350*/  IADD3 R3, P2, PT, R8, R3, RZ ;  /* 0x0000000308037210 */ /* 0x004fc80007f5e0ff */
[----:B------:R0:W2:Y:S01]  /*2f360*/  @!P4 LDG.E.U8 R92, desc[UR22][R10.64] ;  /* 0x000000160a5cc981 */ /* 0x0000a2000c1e1100 */
[----:B------:R-:W-:Y:S01]  /*2f370*/  IMAD.X R12, R9, 0x1, R12, P2 ;  /* 0x00000001090c7824 */ /* 0x000fe200010e060c */
[----:B------:R-:W-:Y:S01]  /*2f380*/  IADD3 R18, P2, PT, R8, R18, RZ ;  /* 0x0000001208127210 */ /* 0x000fe20007f5e0ff */
[----:B0-----:R-:W-:Y:S02]  /*2f390*/  @!P4 IMAD.MOV.U32 R10, RZ, RZ, R3 ;  /* 0x000000ffff0ac224 */ /* 0x001fe400078e0003 */
[----:B------:R-:W-:-:S05]  /*2f3a0*/  @!P4 IMAD.MOV.U32 R11, RZ, RZ, R12 ;  /* 0x000000ffff0bc224 */ /* 0x000fca00078e000c */
[----:B------:R0:W2:Y:S01]  /*2f3b0*/  @!P4 LDG.E.U8 R90, desc[UR22][R10.64] ;  /* 0x000000160a5ac981 */ /* 0x0000a2000c1e1100 */
[----:B---3--:R-:W-:Y:S01]  /*2f3c0*/  IADD3 R13, P3, PT, R8, R13, RZ ;  /* 0x0000000d080d7210 */ /* 0x008fe20007f7e0ff */
[----:B0-----:R-:W-:Y:S02]  /*2f3d0*/  @!P4 IMAD.MOV.U32 R10, RZ, RZ, R18 ;  /* 0x000000ffff0ac224 */ /* 0x001fe400078e0012 */
[----:B------:R-:W-:-:S04]  /*2f3e0*/  IMAD.X R2, R9, 0x1, R2, P2 ;  /* 0x0000000109027824 */ /* 0x000fc800010e0602 */
[----:B------:R-:W-:Y:S02]  /*2f3f0*/  @!P4 IMAD.MOV.U32 R11, RZ, RZ, R2 ;  /* 0x000000ffff0bc224 */ /* 0x000fe400078e0002 */
[----:B----4-:R-:W-:-:S03]  /*2f400*/  IMAD.X R0, R9, 0x1, R0, P3 ;  /* 0x0000000109007824 */ /* 0x010fc600018e0600 */
[----:B------:R0:W3:Y:S02]  /*2f410*/  @!P4 LDG.E.U8 R88, desc[UR22][R10.64] ;  /* 0x000000160a58c981 */ /* 0x0000e4000c1e1100 */
[----:B0-----:R-:W-:Y:S02]  /*2f420*/  @!P4 IMAD.MOV.U32 R10, RZ, RZ, R13 ;  /* 0x000000ffff0ac224 */ /* 0x001fe400078e000d */
[----:B------:R-:W-:-:S05]  /*2f430*/  @!P4 IMAD.MOV.U32 R11, RZ, RZ, R0 ;  /* 0x000000ffff0bc224 */ /* 0x000fca00078e0000 */
[----:B------:R0:W4:Y:S04]  /*2f440*/  @!P4 LDG.E.U8 R86, desc[UR22][R10.64] ;  /* 0x000000160a56c981 */ /* 0x000128000c1e1100 */
[----:B------:R-:W-:Y:S04]  /*2f450*/  STL [R1+0x48c], R20 ;  /* 0x00048c1401007387 */ /* 0x000fe80000100800 */
[----:B------:R-:W-:Y:S04]  /*2f460*/  STL [R1+0x4b0], R3 ;  /* 0x0004b00301007387 */ /* 0x000fe80000100800 */
[----:B------:R-:W4:Y:S01]  /*2f470*/  LDL.LU R7, [R1+0x4f0] ;  /* 0x0004f00001077983 */ /* 0x000f220000300800 */
[----:B------:R-:W-:-:S03]  /*2f480*/  IADD3 R14, P2, PT, R8, R14, RZ ;  /* 0x0000000e080e7210 */ /* 0x000fc60007f5e0ff */
[----:B------:R1:W-:Y:S02]  /*2f490*/  STL [R1+0x4a4], R16 ;  /* 0x0004a41001007387 */ /* 0x0003e40000100800 */
[----:B------:R-:W-:Y:S01]  /*2f4a0*/  IMAD.X R17, R9, 0x1, R17, P2 ;  /* 0x0000000109117824 */ /* 0x000fe200010e0611 */
[----:B------:R-:W-:Y:S01]  /*2f4b0*/  PRMT R84, RZ, 0x7610, R84 ;  /* 0x00007610ff547816 */ /* 0x000fe20000000054 */
[----:B0-----:R-:W-:Y:S02]  /*2f4c0*/  @!P4 IMAD.MOV.U32 R10, RZ, RZ, R14 ;  /* 0x000000ffff0ac224 */ /* 0x001fe400078e000e */
[----:B------:R-:W-:-:S05]  /*2f4d0*/  @!P4 IMAD.MOV.U32 R11, RZ, RZ, R17 ;  /* 0x000000ffff0bc224 */ /* 0x000fca00078e0011 */
[----:B------:R0:W4:Y:S04]  /*2f4e0*/  @!P4 LDG.E.U8 R84, desc[UR22][R10.64] ;  /* 0x000000160a54c981 */ /* 0x000128000c1e1100 */
[----:B------:R-:W-:Y:S04]  /*2f4f0*/  STL [R1+0xd00], R4 ;  /* 0x000d000401007387 */ /* 0x000fe80000100800 */
[----:B------:R0:W-:Y:S04]  /*2f500*/  STL [R1+0x4ac], R12 ;  /* 0x0004ac0c01007387 */ /* 0x0001e80000100800 */
[----:B--2---:R-:W-:Y:S04]  /*2f510*/  STL [R1+0xd04], R92 ;  /* 0x000d045c01007387 */ /* 0x004fe80000100800 */
[----:B-1----:R-:W2:Y:S04]  /*2f520*/  LDL.LU R16, [R1+0x4ec] ;  /* 0x0004ec0001107983 */ /* 0x002ea80000300800 */
[----:B------:R-:W2:Y:S04]  /*2f530*/  LDL.LU R15, [R1+0x504] ;  /* 0x00050400010f7983 */ /* 0x000ea80000300800 */
[----:B------:R-:W-:Y:S04]  /*2f540*/  STL [R1+0x4c8], R18 ;  /* 0x0004c81201007387 */ /* 0x000fe80000100800 */
[----:B------:R-:W2:Y:S04]  /*2f550*/  LDL.LU R3, [R1+0x508] ;  /* 0x0005080001037983 */ /* 0x000ea80000300800 */
[----:B0-----:R-:W2:Y:S04]  /*2f560*/  LDL.LU R12, [R1+0x50c] ;  /* 0x00050c00010c7983 */ /* 0x001ea80000300800 */
[----:B------:R-:W2:Y:S04]  /*2f570*/  LDL.LU R6, [R1+0x510] ;  /* 0x0005100001067983 */ /* 0x000ea80000300800 */
[----:B------:R-:W-:Y:S04]  /*2f580*/  STL [R1+0xd08], R90 ;  /* 0x000d085a01007387 */ /* 0x000fe80000100800 */
[----:B------:R-:W-:Y:S04]  /*2f590*/  STL [R1+0x4d0], R13 ;  /* 0x0004d00d01007387 */ /* 0x000fe80000100800 */
[----:B------:R0:W-:Y:S04]  /*2f5a0*/  STL [R1+0x4c4], R2 ;  /* 0x0004c40201007387 */ /* 0x0001e80000100800 */
[----:B------:R-:W-:Y:S04]  /*2f5b0*/  STL [R1+0x4e8], R14 ;  /* 0x0004e80e01007387 */ /* 0x000fe80000100800 */
[----:B0-----:R-:W2:Y:S04]  /*2f5c0*/  LDL.LU R2, [R1+0x528] ;  /* 0x0005280001027983 */ /* 0x001ea80000300800 */
[----:B------:R0:W-:Y:S04]  /*2f5d0*/  STL [R1+0x4cc], R0 ;  /* 0x0004cc0001007387 */ /* 0x0001e80000100800 */
[----:B---3--:R-:W-:Y:S04]  /*2f5e0*/  STL [R1+0xd0c], R88 ;  /* 0x000d0c5801007387 */ /* 0x008fe80000100800 */
[----:B------:R-:W3:Y:S04]  /*2f5f0*/  LDL.LU R18, [R1+0x524] ;  /* 0x0005240001127983 */ /* 0x000ee80000300800 */
[----:B------:R1:W-:Y:S04]  /*2f600*/  STL [R1+0x4e4], R17 ;  /* 0x0004e41101007387 */ /* 0x0003e80000100800 */
[----:B0-----:R-:W3:Y:S04]  /*2f610*/  LDL.LU R0, [R1+0x530] ;  /* 0x0005300001007983 */ /* 0x001ee80000300800 */
[----:B------:R-:W3:Y:S04]  /*2f620*/  LDL.LU R13, [R1+0x548] ;  /* 0x00054800010d7983 */ /* 0x000ee80000300800 */
[----:B----4-:R-:W-:Y:S04]  /*2f630*/  STL [R1+0xd10], R86 ;  /* 0x000d105601007387 */ /* 0x010fe80000100800 */
[----:B-1----:R-:W4:Y:S04]  /*2f640*/  LDL.LU R17, [R1+0x52c] ;  /* 0x00052c0001117983 */ /* 0x002f280000300800 */
[----:B------:R-:W4:Y:S01]  /*2f650*/  LDL.LU R14, [R1+0x544] ;  /* 0x00054400010e7983 */ /* 0x000f220000300800 */
[----:B------:R-:W-:-:S05]  /*2f660*/  IADD3 R7, P2, PT, R8, R7, RZ ;  /* 0x0000000708077210 */ /* 0x000fca0007f5e0ff */
[----:B------:R0:W-:Y:S04]  /*2f670*/  STL [R1+0x4f0], R7 ;  /* 0x0004f00701007387 */ /* 0x0001e80000100800 */
[----:B------:R-:W4:Y:S01]  /*2f680*/  LDL.LU R4, [R1+0x550] ;  /* 0x0005500001047983 */ /* 0x000f220000300800 */
[----:B------:R-:W-:Y:S01]  /*2f690*/  PRMT R82, RZ, 0x7610, R82 ;  /* 0x00007610ff527816 */ /* 0x000fe20000000052 */
[----:B------:R-:W-:Y:S02]  /*2f6a0*/  @!P4 IMAD.MOV.U32 R10, RZ, RZ, R7 ;  /* 0x000000ffff0ac224 */ /* 0x000fe400078e0007 */
[----:B------:R-:W-:Y:S01]  /*2f6b0*/  STL [R1+0xd14], R84 ;  /* 0x000d145401007387 */ /* 0x000fe20000100800 */
[----:B------:R-:W-:Y:S02]  /*2f6c0*/  PRMT R80, RZ, 0x7610, R80 ;  /* 0x00007610ff507816 */ /* 0x000fe40000000050 */
[----:B------:R-:W-:-:S02]  /*2f6d0*/  PRMT R78, RZ, 0x7610, R78 ;  /* 0x00007610ff4e7816 */ /* 0x000fc4000000004e */
[----:B------:R-:W-:Y:S02]  /*2f6e0*/  PRMT R76, RZ, 0x7610, R76 ;  /* 0x00007610ff4c7816 */ /* 0x000fe4000000004c */
[----:B------:R-:W-:Y:S01]  /*2f6f0*/  PRMT R74, RZ, 0x7610, R74 ;  /* 0x00007610ff4a7816 */ /* 0x000fe2000000004a */
[----:B--2---:R-:W-:-:S04]  /*2f700*/  IMAD.X R16, R9, 0x1, R16, P2 ;  /* 0x0000000109107824 */ /* 0x004fc800010e0610 */
[----:B------:R-:W-:-:S05]  /*2f710*/  @!P4 IMAD.MOV.U32 R11, RZ, RZ, R16 ;  /* 0x000000ffff0bc224 */ /* 0x000fca00078e0010 */
[----:B------:R1:W2:Y:S01]  /*2f720*/  @!P4 LDG.E.U8 R82, desc[UR22][R10.64] ;  /* 0x000000160a52c981 */ /* 0x0002a2000c1e1100 */
[----:B------:R-:W-:-:S05]  /*2f730*/  IADD3 R3, P3, PT, R8, R3, RZ ;  /* 0x0000000308037210 */ /* 0x000fca0007f7e0ff */
[C---:B------:R-:W-:Y:S01]  /*2f740*/  IMAD.X R15, R9.reuse, 0x1, R15, P3 ;  /* 0x00000001090f7824 */ /* 0x040fe200018e060f */
[----:B------:R-:W-:Y:S01]  /*2f750*/  IADD3 R6, P2, PT, R8, R6, RZ ;  /* 0x0000000608067210 */ /* 0x000fe20007f5e0ff */
[----:B------:R-:W-:Y:S04]  /*2f760*/  STL [R1+0x508], R3 ;  /* 0x0005080301007387 */ /* 0x000fe80000100800 */
[----:B------:R0:W-:Y:S01]  /*2f770*/  STL [R1+0x4ec], R16 ;  /* 0x0004ec1001007387 */ /* 0x0001e20000100800 */
[----:B------:R-:W-:-:S03]  /*2f780*/  IMAD.X R12, R9, 0x1, R12, P2 ;  /* 0x00000001090c7824 */ /* 0x000fc600010e060c */
[----:B------:R-:W-:Y:S01]  /*2f790*/  STL [R1+0x510], R6 ;  /* 0x0005100601007387 */ /* 0x000fe20000100800 */
[----:B-1----:R-:W-:-:S03]  /*2f7a0*/  @!P4 IMAD.MOV.U32 R10, RZ, RZ, R3 ;  /* 0x000000ffff0ac224 */ /* 0x002fc600078e0003 */
[----:B0-----:R-:W2:Y:S01]  /*2f7b0*/  LDL.LU R7, [R1+0x568] ;  /* 0x0005680001077983 */ /* 0x001ea20000300800 */
[----:B------:R-:W-:-:S03]  /*2f7c0*/  @!P4 IMAD.MOV.U32 R11, RZ, RZ, R15 ;  /* 0x000000ffff0bc224 */ /* 0x000fc600078e000f */
[----:B------:R0:W-:Y:S04]  /*2f7d0*/  STL [R1+0x504], R15 ;  /* 0x0005040f01007387 */ /* 0x0001e80000100800 */
[----:B------:R-:W2:Y:S01]  /*2f7e0*/  LDL.LU R16, [R1+0x54c] ;  /* 0x00054c0001107983 */ /* 0x000ea20000300800 */
[----:B------:R-:W-:-:S03]  /*2f7f0*/  IADD3 R2, P2, PT, R8, R2, RZ ;  /* 0x0000000208027210 */ /* 0x000fc60007f5e0ff */
[----:B------:R1:W-:Y:S04]  /*2f800*/  STL [R1+0x50c], R12 ;  /* 0x00050c0c01007387 */ /* 0x0003e80000100800 */
[----:B------:R-:W2:Y:S04]  /*2f810*/  LDL.LU R3, [R1+0x570] ;  /* 0x0005700001037983 */ /* 0x000ea80000300800 */
[----:B------:R1:W2:Y:S01]  /*2f820*/  @!P4 LDG.E.U8 R80, desc[UR22][R10.64] ;  /* 0x000000160a50c981 */ /* 0x0002a2000c1e1100 */
[----:B---3--:R-:W-:-:S03]  /*2f830*/  IMAD.X R18, R9, 0x1, R18, P2 ;  /* 0x0000000109127824 */ /* 0x008fc600010e0612 */
[----:B0-----:R-:W3:Y:S01]  /*2f840*/  LDL.LU R15, [R1+0x564] ;  /* 0x00056400010f7983 */ /* 0x001ee20000300800 */
[C---:B------:R-:W-:Y:S01]  /*2f850*/  IADD3 R0, P3, PT, R8.reuse, R0, RZ ;  /* 0x0000000008007210 */ /* 0x040fe20007f7e0ff */
[----:B-1----:R-:W-:Y:S02]  /*2f860*/  @!P4 IMAD.MOV.U32 R10, RZ, RZ, R6 ;  /* 0x000000ffff0ac224 */ /* 0x002fe400078e0006 */
[----:B------:R-:W-:Y:S01]  /*2f870*/  @!P4 IMAD.MOV.U32 R11, RZ, RZ, R12 ;  /* 0x000000ffff0bc224 */ /* 0x000fe200078e000c */
[----:B------:R-:W-:Y:S01]  /*2f880*/  IADD3 R13, P2, PT, R8, R13, RZ ;  /* 0x0000000d080d7210 */ /* 0x000fe20007f5e0ff */
[----:B------:R-:W3:Y:S04]  /*2f890*/  LDL.LU R12, [R1+0x56c] ;  /* 0x00056c00010c7983 */ /* 0x000ee80000300800 */
[----:B------:R0:W-:Y:S01]  /*2f8a0*/  STL [R1+0x528], R2 ;  /* 0x0005280201007387 */ /* 0x0001e20000100800 */
[----:B----4-:R-:W-:-:S03]  /*2f8b0*/  IMAD.X R17, R9, 0x1, R17, P3 ;  /* 0x0000000109117824 */ /* 0x010fc600018e0611 */
[----:B------:R1:W4:Y:S04]  /*2f8c0*/  @!P4 LDG.E.U8 R78, desc[UR22][R10.64] ;  /* 0x000000160a4ec981 */ /* 0x000328000c1e1100 */
[----:B------:R-:W4:Y:S01]  /*2f8d0*/  LDL.LU R6, [R1+0x588] ;  /* 0x0005880001067983 */ /* 0x000f220000300800 */
[----:B------:R-:W-:-:S03]  /*2f8e0*/  IMAD.X R14, R9, 0x1, R14, P2 ;  /* 0x00000001090e7824 */ /* 0x000fc600010e060e */
[----:B------:R-:W-:Y:S01]  /*2f8f0*/  STL [R1+0x530], R0 ;  /* 0x0005300001007387 */ /* 0x000fe20000100800 */
[----:B-1----:R-:W-:Y:S02]  /*2f900*/  @!P4 IMAD.MOV.U32 R10, RZ, RZ, R2 ;  /* 0x000000ffff0ac224 */ /* 0x002fe400078e0002 */
[----:B------:R-:W-:Y:S01]  /*2f910*/  @!P4 IMAD.MOV.U32 R11, RZ, RZ, R18 ;  /* 0x000000ffff0bc224 */ /* 0x000fe200078e0012 */
[----:B------:R1:W-:Y:S04]  /*2f920*/  STL [R1+0x524], R18 ;  /* 0x0005241201007387 */ /* 0x0003e80000100800 */
[----:B------:R-:W-:Y:S04]  /*2f930*/  STL [R1+0x548], R13 ;  /* 0x0005480d01007387 */ /* 0x000fe80000100800 */
[----:B0-----:R-:W4:Y:S04]  /*2f940*/  LDL.LU R2, [R1+0x590] ;  /* 0x0005900001027983 */ /* 0x001f280000300800 */
[----:B------:R0:W-:Y:S04]  /*2f950*/  STL [R1+0x52c], R17 ;  /* 0x00052c1101007387 */ /* 0x0001e80000100800 */
[----:B------:R0:W4:Y:S04]  /*2f960*/  @!P4 LDG.E.U8 R76, desc[UR22][R10.64] ;  /* 0x000000160a4cc981 */ /* 0x000128000c1e1100 */
[----:B-1----:R-:W4:Y:S04]  /*2f970*/  LDL.LU R18, [R1+0x584] ;  /* 0x0005840001127983 */ /* 0x002f280000300800 */
[----:B------:R1:W-:Y:S01]  /*2f980*/  STL [R1+0x544], R14 ;  /* 0x0005440e01007387 */ /* 0x0003e20000100800 */
[----:B0-----:R-:W-:-:S02]  /*2f990*/  @!P4 IMAD.MOV.U32 R10, RZ, RZ, R0 ;  /* 0x000000ffff0ac224 */ /* 0x001fc400078e0000 */
[----:B------:R-:W-:Y:S01]  /*2f9a0*/  @!P4 IMAD.MOV.U32 R11, RZ, RZ, R17 ;  /* 0x000000ffff0bc224 */ /* 0x000fe200078e0011 */
[----:B------:R-:W4:Y:S04]  /*2f9b0*/  LDL.LU R0, [R1+0x5a8] ;  /* 0x0005a80001007983 */ /* 0x000f280000300800 */
[----:B------:R0:W4:Y:S04]  /*2f9c0*/  @!P4 LDG.E.U8 R74, desc[UR22][R10.64] ;  /* 0x000000160a4ac981 */ /* 0x000128000c1e1100 */
[----:B------:R-:W4:Y:S01]  /*2f9d0*/  LDL.LU R17, [R1+0x58c] ;  /* 0x00058c0001117983 */ /* 0x000f220000300800 */
[----:B0-----:R-:W-:-:S03]  /*2f9e0*/  @!P4 IMAD.MOV.U32 R10, RZ, RZ, R13 ;  /* 0x000000ffff0ac224 */ /* 0x001fc600078e000d */
[----:B------:R-:W4:Y:S01]  /*2f9f0*/  LDL.LU R13, [R1+0x5a4] ;  /* 0x0005a400010d7983 */ /* 0x000f220000300800 */
[----:B------:R-:W-:Y:S01]  /*2fa00*/  IADD3 R4, P2, PT, R8, R4, RZ ;  /* 0x0000000408047210 */ /* 0x000fe20007f5e0ff */
[----:B------:R-:W-:-:S04]  /*2fa10*/  @!P4 IMAD.MOV.U32 R11, RZ, RZ, R14 ;  /* 0x000000ffff0bc224 */ /* 0x000fc800078e000e */
[----:B------:R0:W-:Y:S04]  /*2fa20*/  STL [R1+0x550], R4 ;  /* 0x0005500401007387 */ /* 0x0001e80000100800 */
[----:B-1----:R-:W4:Y:S01]  /*2fa30*/  LDL.LU R14, [R1+0x5b0] ;  /* 0x0005b000010e7983 */ /* 0x002f220000300800 */
[----:B------:R-:W-:Y:S02]  /*2fa40*/  PRMT R72, RZ, 0x7610, R72 ;  /* 0x00007610ff487816 */ /* 0x000fe40000000048 */
[----:B------:R-:W-:-:S04]  /*2fa50*/  PRMT R70, RZ, 0x7610, R70 ;  /* 0x00007610ff467816 */ /* 0x000fc80000000046 */
[----:B------:R1:W4:Y:S01]  /*2fa60*/  @!P4 LDG.E.U8 R72, desc[UR22][R10.64] ;  /* 0x000000160a48c981 */ /* 0x000322000c1e1100 */
[----:B------:R-:W-:Y:S01]  /*2fa70*/  PRMT R68, RZ, 0x7610, R68 ;  /* 0x00007610ff447816 */ /* 0x000fe20000000044 */
[----:B-1----:R-:W-:Y:S01]  /*2fa80*/  @!P4 IMAD.MOV.U32 R10, RZ, RZ, R4 ;  /* 0x000000ffff0ac224 */ /* 0x002fe200078e0004 */
[----:B------:R-:W-:Y:S02]  /*2fa90*/  PRMT R66, RZ, 0x7610, R66 ;  /* 0x00007610ff427816 */ /* 0x000fe40000000042 */
[----:B------:R-:W-:Y:S02]  /*2faa0*/  PRMT R64, RZ, 0x7610, R64 ;  /* 0x00007610ff407816 */ /* 0x000fe40000000040 */
[----:B------:R-:W-:Y:S02]  /*2fab0*/  PRMT R62, RZ, 0x7610, R62 ;  /* 0x00007610ff3e7816 */ /* 0x000fe4000000003e */
[----:B--2---:R-:W-:Y:S01]  /*2fac0*/  IADD3 R7, P3, PT, R8, R7, RZ ;  /* 0x0000000708077210 */ /* 0x004fe20007f7e0ff */
[----:B------:R-:W-:-:S04]  /*2fad0*/  IMAD.X R16, R9, 0x1, R16, P2 ;  /* 0x0000000109107824 */ /* 0x000fc800010e0610 */
[----:B------:R-:W-:Y:S01]  /*2fae0*/  STL [R1+0x568], R7 ;  /* 0x0005680701007387 */ /* 0x000fe20000100800 */
[----:B------:R-:W-:Y:S01]  /*2faf0*/  @!P4 IMAD.MOV.U32 R11, RZ, RZ, R16 ;  /* 0x000000ffff0bc224 */ /* 0x000fe200078e0010 */
[----:B------:R-:W-:Y:S02]  /*2fb00*/  IADD3 R3, P2, PT, R8, R3, RZ ;  /* 0x0000000308037210 */ /* 0x000fe40007f5e0ff */
[----:B------:R1:W-:Y:S04]  /*2fb10*/  STL [R1+0x54c], R16 ;  /* 0x00054c1001007387 */ /* 0x0003e80000100800 */
[----:B------:R-:W-:Y:S01]  /*2fb20*/  STL [R1+0x570], R3 ;  /* 0x0005700301007387 */ /* 0x000fe20000100800 */
[----:B---3--:R-:W-:-:S03]  /*2fb30*/  IMAD.X R15, R9, 0x1, R15, P3 ;  /* 0x00000001090f7824 */ /* 0x008fc600018e060f */
[----:B0-----:R-:W2:Y:S04]  /*2fb40*/  LDL.LU R4, [R1+0x5c8] ;  /* 0x0005c80001047983 */ /* 0x001ea80000300800 */
[----:B------:R0:W3:Y:S04]  /*2fb50*/  @!P4 LDG.E.U8 R70, desc[UR22][R10.64] ;  /* 0x000000160a46c981 */ /* 0x0000e8000c1e1100 */
[----:B------:R-:W-:Y:S01]  /*2fb60*/  STL [R1+0x564], R15 ;  /* 0x0005640f01007387 */ /* 0x000fe20000100800 */
[----:B------:R-:W-:-:S03]  /*2fb70*/  IMAD.X R12, R9, 0x1, R12, P2 ;  /* 0x00000001090c7824 */ /* 0x000fc600010e060c */
[----:B-1----:R-:W3:Y:S01]  /*2fb80*/  LDL.LU R16, [R1+0x5ac] ;  /* 0x0005ac0001107983 */ /* 0x002ee20000300800 */
[----:B0-----:R-:W-:Y:S02]  /*2fb90*/  @!P4 IMAD.MOV.U32 R10, RZ, RZ, R7 ;  /* 0x000000ffff0ac224 */ /* 0x001fe400078e0007 */
[----:B------:R-:W-:Y:S01]  /*2fba0*/  @!P4 IMAD.MOV.U32 R11, RZ, RZ, R15 ;  /* 0x000000ffff0bc224 */ /* 0x000fe200078e000f */
[----:B------:R0:W-:Y:S01]  /*2fbb0*/  STL [R1+0x56c], R12 ;  /* 0x00056c0c01007387 */ /* 0x0001e20000100800 */
[----:B----4-:R-:W-:-:S03]  /*2fbc0*/  IADD3 R6, P2, PT, R8, R6, RZ ;  /* 0x0000000608067210 */ /* 0x010fc60007f5e0ff */
[----:B------:R1:W4:Y:S04]  /*2fbd0*/  @!P4 LDG.E.U8 R68, desc[UR22][R10.64] ;  /* 0x000000160a44c981 */ /* 0x000328000c1e1100 */
[----:B------:R-:W4:Y:S01]  /*2fbe0*/  LDL.LU R7, [R1+0x5d0] ;  /* 0x0005d00001077983 */ /* 0x000f220000300800 */
[----:B-1----:R-:W-:Y:S02]  /*2fbf0*/  @!P4 IMAD.MOV.U32 R11, RZ, RZ, R12 ;  /* 0x000000ffff0bc224 */ /* 0x002fe400078e000c */
[----:B------:R-:W-:Y:S01]  /*2fc00*/  @!P4 IMAD.MOV.U32 R10, RZ, RZ, R3 ;  /* 0x000000ffff0ac224 */ /* 0x000fe200078e0003 */
[----:B0-----:R-:W4:Y:S01]  /*2fc10*/  LDL.LU R12, [R1+0x5c4] ;  /* 0x0005c400010c7983 */ /* 0x001f220000300800 */
[----:B------:R-:W-:-:S03]  /*2fc20*/  IADD3 R2, P3, PT, R8, R2, RZ ;  /* 0x0000000208027210 */ /* 0x000fc60007f7e0ff */
[----:B------:R-:W4:Y:S04]  /*2fc30*/  LDL.LU R15, [R1+0x5cc] ;  /* 0x0005cc00010f7983 */ /* 0x000f280000300800 */
[----:B------:R0:W-:Y:S04]  /*2fc40*/  STL [R1+0x588], R6 ;  /* 0x0005880601007387 */ /* 0x0001e80000100800 */
[----:B------:R1:W4:Y:S01]  /*2fc50*/  @!P4 LDG.E.U8 R66, desc[UR22][R10.64] ;  /* 0x000000160a42c981 */ /* 0x000322000c1e1100 */
[----:B------:R-:W-:-:S03]  /*2fc60*/  IMAD.X R18, R9, 0x1, R18, P2 ;  /* 0x0000000109127824 */ /* 0x000fc600010e0612 */
[----:B------:R-:W4:Y:S04]  /*2fc70*/  LDL.LU R3, [R1+0x5e8] ;  /* 0x0005e80001037983 */ /* 0x000f280000300800 */
[----:B------:R-:W-:Y:S01]  /*2fc80*/  STL [R1+0x590], R2 ;  /* 0x0005900201007387 */ /* 0x000fe20000100800 */
[----:B------:R-:W-:Y:S01]  /*2fc90*/  IADD3 R0, P2, PT, R8, R0, RZ ;  /* 0x0000000008007210 */ /* 0x000fe20007f5e0ff */
[----:B-1----:R-:W-:Y:S02]  /*2fca0*/  @!P4 IMAD.MOV.U32 R10, RZ, RZ, R6 ;  /* 0x000000ffff0ac224 */ /* 0x002fe400078e0006 */
[----:B------:R-:W-:Y:S01]  /*2fcb0*/  @!P4 IMAD.MOV.U32 R11, RZ, RZ, R18 ;  /* 0x000000ffff0bc224 */ /* 0x000fe200078e0012 */
[----:B------:R1:W-:Y:S01]  /*2fcc0*/  STL [R1+0x584], R18 ;  /* 0x0005841201007387 */ /* 0x0003e20000100800 */
[----:B------:R-:W-:-:S03]  /*2fcd0*/  IMAD.X R17, R9, 0x1, R17, P3 ;  /* 0x0000000109117824 */ /* 0x000fc600018e0611 */
[----:B------:R-:W-:Y:S04]  /*2fce0*/  STL [R1+0x5a8], R0 ;  /* 0x0005a80001007387 */ /* 0x000fe80000100800 */
[----:B0-----:R-:W4:Y:S01]  /*2fcf0*/  LDL.LU R6, [R1+0x5f0] ;  /* 0x0005f00001067983 */ /* 0x001f220000300800 */
[----:B------:R-:W-:-:S03]  /*2fd00*/  IMAD.X R13, R9, 0x1, R13, P2 ;  /* 0x00000001090d7824 */ /* 0x000fc600010e060d */
        /* <DEDUP_REMOVED lines=9> */
[----:B------:R-:W-:Y:S01]  /*2fda0*/  IADD3 R14, P2, PT, R8, R14, RZ ;  /* 0x0000000e080e7210 */ /* 0x000fe20007f5e0ff */
[----:B0-----:R-:W-:-:S02]  /*2fdb0*/  @!P4 IMAD.MOV.U32 R11, RZ, RZ, R13 ;  /* 0x000000ffff0bc224 */ /* 0x001fc400078e000d */
[----:B-1----:R-:W4:Y:S01]  /*2fdc0*/  LDL.LU R13, [R1+0x604] ;  /* 0x00060400010d7983 */ /* 0x002f220000300800 */
[----:B------:R-:W-:-:S03]  /*2fdd0*/  @!P4 IMAD.MOV.U32 R10, RZ, RZ, R0 ;  /* 0x000000ffff0ac224 */ /* 0x000fc600078e0000 */
[----:B------:R0:W-:Y:S04]  /*2fde0*/  STL [R1+0x5b0], R14 ;  /* 0x0005b00e01007387 */ /* 0x0001e80000100800 */
[----:B------:R-:W4:Y:S01]  /*2fdf0*/  LDL.LU R0, [R1+0x610] ;  /* 0x0006100001007983 */ /* 0x000f220000300800 */
        /* <DEDUP_REMOVED lines=9> */
[----:B---3--:R-:W-:-:S04]  /*2fe90*/  IMAD.X R16, R9, 0x1, R16, P2 ;  /* 0x0000000109107824 */ /* 0x008fc800010e0610 */
[----:B------:R-:W-:Y:S01]  /*2fea0*/  @!P4 IMAD.MOV.U32 R11, RZ, RZ, R16 ;  /* 0x000000ffff0bc224 */ /* 0x000fe200078e0010 */
[----:B------:R-:W-:Y:S04]  /*2feb0*/  STL [R1+0x5c8], R4 ;  /* 0x0005c80401007387 */ /* 0x000fe80000100800 */
[----:B------:R1:W2:Y:S01]  /*2fec0*/  @!P4 LDG.E.U8 R58, desc[UR22][R10.64] ;  /* 0x000000160a3ac981 */ /* 0x0002a2000c1e1100 */
[----:B----4-:R-:W-:-:S03]  /*2fed0*/  IADD3 R7, P2, PT, R8, R7, RZ ;  /* 0x0000000708077210 */ /* 0x010fc60007f5e0ff */
[----:B------:R-:W-:Y:S01]  /*2fee0*/  STL [R1+0x5ac], R16 ;  /* 0x0005ac1001007387 */ /* 0x000fe20000100800 */
[----:B-1----:R-:W-:Y:S02]  /*2fef0*/  @!P4 IMAD.MOV.U32 R10, RZ, RZ, R4 ;  /* 0x000000ffff0ac224 */ /* 0x002fe400078e0004 */
[C---:B------:R-:W-:Y:S01]  /*2ff00*/  IMAD.X R12, R9.reuse, 0x1, R12, P3 ;  /* 0x00000001090c7824 */ /* 0x040fe200018e060c */
[----:B------:R-:W-:Y:S03]  /*2ff10*/  STL [R1+0x5d0], R7 ;  /* 0x0005d00701007387 */ /* 0x000fe60000100800 */
[----:B------:R-:W-:Y:S01]  /*2ff20*/  @!P4 IMAD.MOV.U32 R11, RZ, RZ, R12 ;  /* 0x000000ffff0bc224 */ /* 0x000fe200078e000c */
[----:B0-----:R-:W3:Y:S01]  /*2ff30*/  LDL.LU R14, [R1+0x628] ;  /* 0x00062800010e7983 */ /* 0x001ee20000300800 */
[----:B------:R-:W-:-:S03]  /*2ff40*/  IMAD.X R15, R9, 0x1, R15, P2 ;  /* 0x00000001090f7824 */ /* 0x000fc600010e060f */
[----:B------:R0:W-:Y:S04]  /*2ff50*/  STL [R1+0x5c4], R12 ;  /* 0x0005c40c01007387 */ /* 0x0001e80000100800 */
[----:B------:R1:W4:Y:S01]  /*2ff60*/  @!P4 LDG.E.U8 R56, desc[UR22][R10.64] ;  /* 0x000000160a38c981 */ /* 0x000322000c1e1100 */
[----:B------:R-:W-:-:S03]  /*2ff70*/  IADD3 R3, P2, PT, R8, R3, RZ ;  /* 0x0000000308037210 */ /* 0x000fc60007f5e0ff */
[----:B0-----:R-:W2:Y:S01]  /*2ff80*/  LDL.LU R12, [R1+0x60c] ;  /* 0x00060c00010c7983 */ /* 0x001ea20000300800 */
[----:B-1----:R-:W-:-:S03]  /*2ff90*/  @!P4 IMAD.MOV.U32 R10, RZ, RZ, R7 ;  /* 0x000000ffff0ac224 */ /* 0x002fc600078e0007 */
[----:B------:R0:W-:Y:S01]  /*2ffa0*/  STL [R1+0x5cc], R15 ;  /* 0x0005cc0f01007387 */ /* 0x0001e20000100800 */
[----:B------:R-:W-:-:S03]  /*2ffb0*/  @!P4 IMAD.MOV.U32 R11, RZ, RZ, R15 ;  /* 0x000000ffff0bc224 */ /* 0x000fc600078e000f */
[----:B------:R-:W4:Y:S04]  /*2ffc0*/  LDL.LU R4, [R1+0x630] ;  /* 0x0006300001047983 */ /* 0x000f280000300800 */
[----:B------:R1:W4:Y:S04]  /*2ffd0*/  @!P4 LDG.E.U8 R54, desc[UR22][R10.64] ;  /* 0x000000160a36c981 */ /* 0x000328000c1e1100 */
[----:B0-----:R-:W4:Y:S01]  /*2ffe0*/  LDL.LU R15, [R1+0x624] ;  /* 0x00062400010f7983 */ /* 0x001f220000300800 */
[----:B------:R-:W-:-:S03]  /*2fff0*/  IADD3 R6, P3, PT, R8, R6, RZ ;  /* 0x0000000608067210 */ /* 0x000fc60007f7e0ff */
[----:B------:R-:W4:Y:S01]  /*30000*/  LDL.LU R7, [R1+0x62c] ;  /* 0x00062c0001077983 */ /* 0x000f220000300800 */
[----:B-1----:R-:W-:-:S03]  /*30010*/  @!P4 IMAD.MOV.U32 R10, RZ, RZ, R3 ;  /* 0x000000ffff0ac224 */ /* 0x002fc600078e0003 */
[----:B------:R0:W-:Y:S04]  /*30020*/  STL [R1+0x5e8], R3 ;  /* 0x0005e80301007387 */ /* 0x0001e80000100800 */
[----:B------:R-:W4:Y:S01]  /*30030*/  LDL.LU R16, [R1+0x648] ;  /* 0x0006480001107983 */ /* 0x000f220000300800 */
[----:B------:R-:W-:-:S04]  /*30040*/  IMAD.X R18, R9, 0x1, R18, P2 ;  /* 0x0000000109127824 */ /* 0x000fc800010e0612 */
[----:B------:R-:W-:Y:S01]  /*30050*/  @!P4 IMAD.MOV.U32 R11, RZ, RZ, R18 ;  /* 0x000000ffff0bc224 */ /* 0x000fe200078e0012 */
[----:B------:R-:W-:Y:S01]  /*30060*/  STL [R1+0x5f0], R6 ;  /* 0x0005f00601007387 */ /* 0x000fe20000100800 */
[----:B------:R-:W-:-:S03]  /*30070*/  IADD3 R2, P2, PT, R8, R2, RZ ;  /* 0x0000000208027210 */ /* 0x000fc60007f5e0ff */
[----:B------:R-:W-:Y:S04]  /*30080*/  STL [R1+0x5e4], R18 ;  /* 0x0005e41201007387 */ /* 0x000fe80000100800 */
[----:B------:R-:W-:Y:S01]  /*30090*/  STL [R1+0x608], R2 ;  /* 0x0006080201007387 */ /* 0x000fe20000100800 */
[----:B------:R-:W-:-:S03]  /*300a0*/  IMAD.X R17, R9, 0x1, R17, P3 ;  /* 0x0000000109117824 */ /* 0x000fc600018e0611 */
[----:B0-----:R-:W4:Y:S04]  /*300b0*/  LDL.LU R3, [R1+0x650] ;  /* 0x0006500001037983 */ /* 0x001f280000300800 */
[----:B------:R0:W4:Y:S01]  /*300c0*/  @!P4 LDG.E.U8 R52, desc[UR22][R10.64] ;  /* 0x000000160a34c981 */ /* 0x000122000c1e1100 */
[----:B------:R-:W-:-:S03]  /*300d0*/  IMAD.X R13, R9, 0x1, R13, P2 ;  /* 0x00000001090d7824 */ /* 0x000fc600010e060d */
[----:B------:R1:W-:Y:S01]  /*300e0*/  STL [R1+0x5ec], R17 ;  /* 0x0005ec1101007387 */ /* 0x0003e20000100800 */
[----:B0-----:R-:W-:Y:S02]  /*300f0*/  @!P4 IMAD.MOV.U32 R11, RZ, RZ, R17 ;  /* 0x000000ffff0bc224 */ /* 0x001fe400078e0011 */
[----:B------:R-:W-:Y:S01]  /*30100*/  @!P4 IMAD.MOV.U32 R10, RZ, RZ, R6 ;  /* 0x000000ffff0ac224 */ /* 0x000fe200078e0006 */
[----:B-1----:R-:W4:Y:S04]  /*30110*/  LDL.LU R17, [R1+0x644] ;  /* 0x0006440001117983 */ /* 0x002f280000300800 */
[----:B------:R0:W-:Y:S01]  /*30120*/  STL [R1+0x604], R13 ;  /* 0x0006040d01007387 */ /* 0x0001e20000100800 */
[----:B------:R-:W-:-:S03]  /*30130*/  IADD3 R0, P2, PT, R8, R0, RZ ;  /* 0x0000000008007210 */ /* 0x000fc60007f5e0ff */
[----:B------:R-:W4:Y:S04]  /*30140*/  LDL.LU R6, [R1+0x668] ;  /* 0x0006680001067983 */ /* 0x000f280000300800 */
[----:B------:R-:W4:Y:S04]  /*30150*/  LDL.LU R20, [R1+0x64c] ;  /* 0x00064c0001147983 */ /* 0x000f280000300800 */
[----:B------:R-:W4:Y:S04]  /*30160*/  LDL.LU R19, [R1+0x664] ;  /* 0x0006640001137983 */ /* 0x000f280000300800 */
[----:B------:R1:W4:Y:S04]  /*30170*/  @!P4 LDG.E.U8 R50, desc[UR22][R10.64] ;  /* 0x000000160a32c981 */ /* 0x000328000c1e1100 */
[----:B------:R-:W-:Y:S01]  /*30180*/  STL [R1+0x610], R0 ;  /* 0x0006100001007387 */ /* 0x000fe20000100800 */
[----:B-1----:R-:W-:-:S03]  /*30190*/  @!P4 IMAD.MOV.U32 R10, RZ, RZ, R2 ;  /* 0x000000ffff0ac224 */ /* 0x002fc600078e0002 */
[----:B------:R-:W4:Y:S01]  /*301a0*/  LDL.LU R2, [R1+0x670] ;  /* 0x0006700001027983 */ /* 0x000f220000300800 */
[----:B------:R-:W-:Y:S01]  /*301b0*/  PRMT R48, RZ, 0x7610, R48 ;  /* 0x00007610ff307816 */ /* 0x000fe20000000030 */
[----:B------:R-:W-:-:S05]  /*301c0*/  @!P4 IMAD.MOV.U32 R11, RZ, RZ, R13 ;  /* 0x000000ffff0bc224 */ /* 0x000fca00078e000d */
[----:B------:R1:W4:Y:S02]  /*301d0*/  @!P4 LDG.E.U8 R48, desc[UR22][R10.64] ;  /* 0x000000160a30c981 */ /* 0x000324000c1e1100 */
[----:B-1----:R-:W-:Y:S02]  /*301e0*/  PRMT R10, RZ, 0x7610, R10 ;  /* 0x00007610ff0a7816 */ /* 0x002fe4000000000a */
[----:B------:R-:W-:Y:S02]  /*301f0*/  PRMT R11, RZ, 0x7610, R11 ;  /* 0x00007610ff0b7816 */ /* 0x000fe4000000000b */
[----:B---3--:R-:W-:-:S05]  /*30200*/  IADD3 R14, P3, PT, R8, R14, RZ ;  /* 0x0000000e080e7210 */ /* 0x008fca0007f7e0ff */
[----:B------:R-:W-:Y:S01]  /*30210*/  STL [R1+0x628], R14 ;  /* 0x0006280e01007387 */ /* 0x000fe20000100800 */
[----:B--2---:R-:W-:-:S04]  /*30220*/  IMAD.X R12, R9, 0x1, R12, P2 ;  /* 0x00000001090c7824 */ /* 0x004fc800010e060c */
[----:B0-----:R-:W-:Y:S01]  /*30230*/  @!P4 IMAD.MOV.U32 R13, RZ, RZ, R12 ;  /* 0x000000ffff0dc224 */ /* 0x001fe200078e000c */
[----:B------:R0:W-:Y:S01]  /*30240*/  STL [R1+0x60c], R12 ;  /* 0x00060c0c01007387 */ /* 0x0001e20000100800 */
[----:B----4-:R-:W-:Y:S01]  /*30250*/  IADD3 R4, P2, PT, R8, R4, RZ ;  /* 0x0000000408047210 */ /* 0x010fe20007f5e0ff */
[----:B0-----:R-:W-:Y:S02]  /*30260*/  @!P4 IMAD.MOV.U32 R12, RZ, RZ, R0 ;  /* 0x000000ffff0cc224 */ /* 0x001fe400078e0000 */
[C---:B------:R-:W-:Y:S02]  /*30270*/  IMAD.X R15, R9.reuse, 0x1, R15, P3 ;  /* 0x00000001090f7824 */ /* 0x040fe400018e060f */
[----:B------:R-:W-:Y:S01]  /*30280*/  STL [R1+0x630], R4 ;  /* 0x0006300401007387 */ /* 0x000fe20000100800 */
[----:B------:R-:W-:-:S03]  /*30290*/  IMAD.X R7, R9, 0x1, R7, P2 ;  /* 0x0000000109077824 */ /* 0x000fc600010e0607 */
[----:B------:R-:W2:Y:S04]  /*302a0*/  LDL.LU R0, [R1+0x688] ;  /* 0x0006880001007983 */ /* 0x000ea80000300800 */
[----:B------:R0:W-:Y:S01]  /*302b0*/  STL [R1+0x624], R15 ;  /* 0x0006240f01007387 */ /* 0x0001e20000100800 */
[----:B------:R-:W-:-:S03]  /*302c0*/  IADD3 R16, P2, PT, R8, R16, RZ ;  /* 0x0000001008107210 */ /* 0x000fc60007f5e0ff */
[----:B------:R1:W3:Y:S04]  /*302d0*/  @!P4 LDG.E.U8 R10, desc[UR22][R12.64] ;  /* 0x000000160c0ac981 */ /* 0x0002e8000c1e1100 */
[----:B------:R-:W4:Y:S04]  /*302e0*/  LDL.LU R18, [R1+0x66c] ;  /* 0x00066c0001127983 */ /* 0x000f280000300800 */
[----:B------:R0:W3:Y:S01]  /*302f0*/  @!P4 LDG.E.U8 R11, desc[UR22][R14.64] ;  /* 0x000000160e0bc981 */ /* 0x0000e2000c1e1100 */
[----:B-1----:R-:W-:-:S03]  /*30300*/  PRMT R12, RZ, 0x7610, R12 ;  /* 0x00007610ff0c7816 */ /* 0x002fc6000000000c */
[----:B------:R1:W-:Y:S01]  /*30310*/  STL [R1+0x62c], R7 ;  /* 0x00062c0701007387 */ /* 0x0003e20000100800 */
[----:B------:R-:W-:Y:S02]  /*30320*/  PRMT R13, RZ, 0x7610, R13 ;  /* 0x00007610ff0d7816 */ /* 0x000fe4000000000d */
[----:B------:R-:W-:Y:S01]  /*30330*/  IADD3 R3, P3, PT, R8, R3, RZ ;  /* 0x0000000308037210 */ /* 0x000fe20007f7e0ff */
[----:B0-----:R-:W-:Y:S02]  /*30340*/  @!P4 IMAD.MOV.U32 R14, RZ, RZ, R4 ;  /* 0x000000ffff0ec224 */ /* 0x001fe400078e0004 */
[----:B------:R-:W-:Y:S01]  /*30350*/  @!P4 IMAD.MOV.U32 R15, RZ, RZ, R7 ;  /* 0x000000ffff0fc224 */ /* 0x000fe200078e0007 */
[----:B------:R-:W3:Y:S04]  /*30360*/  LDL.LU R4, [R1+0x684] ;  /* 0x0006840001047983 */ /* 0x000ee80000300800 */
[----:B------:R-:W3:Y:S04]  /*30370*/  LDL.LU R27, [R1+0x68c] ;  /* 0x00068c00011b7983 */ /* 0x000ee80000300800 */
[----:B------:R0:W-:Y:S04]  /*30380*/  STL [R1+0x648], R16 ;  /* 0x0006481001007387 */ /* 0x0001e80000100800 */
[----:B------:R-:W3:Y:S01]  /*30390*/  LDL.LU R23, [R1+0x690] ;  /* 0x0006900001177983 */ /* 0x000ee20000300800 */
[----:B------:R-:W-:-:S03]  /*303a0*/  IMAD.X R17, R9, 0x1, R17, P2 ;  /* 0x0000000109117824 */ /* 0x000fc600010e0611 */
[----:B-1----:R-:W3:Y:S04]  /*303b0*/  LDL.LU R7, [R1+0x6a8] ;  /* 0x0006a80001077983 */ /* 0x002ee80000300800 */
[----:B------:R1:W3:Y:S01]  /*303c0*/  @!P4 LDG.E.U8 R12, desc[UR22][R14.64] ;  /* 0x000000160e0cc981 */ /* 0x0002e2000c1e1100 */
[----:B------:R-:W-:-:S03]  /*303d0*/  IADD3 R6, P2, PT, R8, R6, RZ ;  /* 0x0000000608067210 */ /* 0x000fc60007f5e0ff */
[----:B------:R-:W-:Y:S01]  /*303e0*/  STL [R1+0x650], R3 ;  /* 0x0006500301007387 */ /* 0x000fe20000100800 */
[----:B------:R-:W-:-:S03]  /*303f0*/  IMAD.X R20, R9, 0x1, R20, P3 ;  /* 0x0000000109147824 */ /* 0x000fc600018e0614 */
[----:B------:R0:W-:Y:S01]  /*30400*/  STL [R1+0x644], R17 ;  /* 0x0006441101007387 */ /* 0x0001e20000100800 */
[----:B-1----:R-:W-:Y:S01]  /*30410*/  PRMT R14, RZ, 0x7610, R14 ;  /* 0x00007610ff0e7816 */ /* 0x002fe2000000000e */
[----:B------:R-:W-:Y:S02]  /*30420*/  IMAD.X R19, R9, 0x1, R19, P2 ;  /* 0x0000000109137824 */ /* 0x000fe400010e0613 */
[----:B------:R0:W3:Y:S04]  /*30430*/  @!P4 LDG.E.U8 R13, desc[UR22][R16.64] ;  /* 0x00000016100dc981 */ /* 0x0000e8000c1e1100 */
[----:B------:R1:W-:Y:S01]  /*30440*/  STL [R1+0x668], R6 ;  /* 0x0006680601007387 */ /* 0x0003e20000100800 */
[----:B0-----:R-:W-:Y:S02]  /*30450*/  @!P4 IMAD.MOV.U32 R16, RZ, RZ, R3 ;  /* 0x000000ffff10c224 */ /* 0x001fe400078e0003 */
[----:B------:R-:W-:Y:S01]  /*30460*/  @!P4 IMAD.MOV.U32 R17, RZ, RZ, R20 ;  /* 0x000000ffff11c224 */ /* 0x000fe200078e0014 */
[----:B------:R-:W-:Y:S01]  /*30470*/  STL [R1+0x64c], R20 ;  /* 0x00064c1401007387 */ /* 0x000fe20000100800 */
[----:B------:R-:W-:-:S03]  /*30480*/  IADD3 R2, P2, PT, R8, R2, RZ ;  /* 0x0000000208027210 */ /* 0x000fc60007f5e0ff */
[----:B------:R-:W3:Y:S04]  /*30490*/  LDL.LU R22, [R1+0x6a4] ;  /* 0x0006a40001167983 */ /* 0x000ee80000300800 */
[----:B------:R0:W-:Y:S04]  /*304a0*/  STL [R1+0x664], R19 ;  /* 0x0006641301007387 */ /* 0x0001e80000100800 */
[----:B------:R0:W3:Y:S04]  /*304b0*/  @!P4 LDG.E.U8 R14, desc[UR22][R16.64] ;  /* 0x00000016100ec981 */ /* 0x0000e8000c1e1100 */
[----:B------:R-:W3:Y:S01]  /*304c0*/  LDL.LU R3, [R1+0x6b0] ;  /* 0x0006b00001037983 */ /* 0x000ee20000300800 */
[----:B0-----:R-:W-:-:S03]  /*304d0*/  @!P4 IMAD.MOV.U32 R16, RZ, RZ, R6 ;  /* 0x000000ffff10c224 */ /* 0x001fc600078e0006 */
[----:B-1----:R-:W3:Y:S04]  /*304e0*/  LDL.LU R6, [R1+0x6ac] ;  /* 0x0006ac0001067983 */ /* 0x002ee80000300800 */
[----:B------:R-:W3:Y:S04]  /*304f0*/  LDL.LU R25, [R1+0x6c4] ;  /* 0x0006c40001197983 */ /* 0x000ee80000300800 */
[----:B------:R-:W-:Y:S04]  /*30500*/  STL [R1+0x670], R2 ;  /* 0x0006700201007387 */ /* 0x000fe80000100800 */
[----:B------:R-:W3:Y:S01]  /*30510*/  LDL.LU R24, [R1+0x6c8] ;  /* 0x0006c80001187983 */ /* 0x000ee20000300800 */
[----:B------:R-:W-:Y:S01]  /*30520*/  PRMT R15, RZ, 0x7610, R15 ;  /* 0x00007610ff0f7816 */ /* 0x000fe2000000000f */
[----:B------:R-:W-:-:S05]  /*30530*/  @!P4 IMAD.MOV.U32 R17, RZ, RZ, R19 ;  /* 0x000000ffff11c224 */ /* 0x000fca00078e0013 */
[----:B------:R0:W3:Y:S02]  /*30540*/  @!P4 LDG.E.U8 R15, desc[UR22][R16.64] ;  /* 0x00000016100fc981 */ /* 0x0000e4000c1e1100 */
[----:B0-----:R-:W-:Y:S02]  /*30550*/  PRMT R17, RZ, 0x7610, R17 ;  /* 0x00007610ff117816 */ /* 0x001fe40000000011 */
[----:B--2---:R-:W-:-:S05]  /*30560*/  IADD3 R0, P3, PT, R8, R0, RZ ;  /* 0x0000000008007210 */ /* 0x004fca0007f7e0ff */
[----:B------:R-:W-:Y:S01]  /*30570*/  STL [R1+0x688], R0 ;  /* 0x0006880001007387 */ /* 0x000fe20000100800 */
[----:B----4-:R-:W-:-:S04]  /*30580*/  IMAD.X R18, R9, 0x1, R18, P2 ;  /* 0x0000000109127824 */ /* 0x010fc800010e0612 */
[----:B------:R-:W-:Y:S01]  /*30590*/  @!P4 IMAD.MOV.U32 R19, RZ, RZ, R18 ;  /* 0x000000ffff13c224 */ /* 0x000fe200078e0012 */
[----:B------:R0:W-:Y:S01]  /*305a0*/  STL [R1+0x66c], R18 ;  /* 0x00066c1201007387 */ /* 0x0001e20000100800 */
[----:B------:R-:W-:Y:S02]  /*305b0*/  @!P4 IMAD.MOV.U32 R20, RZ, RZ, R0 ;  /* 0x000000ffff14c224 */ /* 0x000fe400078e0000 */
[----:B0-----:R-:W-:Y:S02]  /*305c0*/  @!P4 IMAD.MOV.U32 R18, RZ, RZ, R2 ;  /* 0x000000ffff12c224 */ /* 0x001fe400078e0002 */
[----:B---3--:R-:W-:-:S04]  /*305d0*/  IMAD.X R4, R9, 0x1, R4, P3 ;  /* 0x0000000109047824 */ /* 0x008fc800018e0604 */
[----:B------:R-:W-:-:S05]  /*305e0*/  @!P4 IMAD.MOV.U32 R21, RZ, RZ, R4 ;  /* 0x000000ffff15c224 */ /* 0x000fca00078e0004 */
[----:B------:R0:W2:Y:S01]  /*305f0*/  @!P4 LDG.E.U8 R17, desc[UR22][R20.64] ;  /* 0x000000161411c981 */ /* 0x0000a2000c1e1100 */
[----:B------:R-:W-:-:S05]  /*30600*/  IADD3 R23, P2, PT, R8, R23, RZ ;  /* 0x0000001708177210 */ /* 0x000fca0007f5e0ff */
[----:B------:R-:W-:Y:S01]  /*30610*/  IMAD.X R27, R9, 0x1, R27, P2 ;  /* 0x00000001091b7824 */ /* 0x000fe200010e061b */
[----:B------:R-:W-:Y:S01]  /*30620*/  STL [R1+0x690], R23 ;  /* 0x0006901701007387 */ /* 0x000fe20000100800 */
[----:B------:R-:W-:-:S03]  /*30630*/  IADD3 R7, P2, PT, R8, R7, RZ ;  /* 0x0000000708077210 */ /* 0x000fc60007f5e0ff */
[----:B------:R-:W3:Y:S04]  /*30640*/  LDL.LU R2, [R1+0x6d0] ;  /* 0x0006d00001027983 */ /* 0x000ee80000300800 */
[----:B------:R1:W-:Y:S01]  /*30650*/  STL [R1+0x684], R4 ;  /* 0x0006840401007387 */ /* 0x0003e20000100800 */
[----:B0-----:R-:W-:-:S03]  /*30660*/  @!P4 IMAD.MOV.U32 R20, RZ, RZ, R23 ;  /* 0x000000ffff14c224 */ /* 0x001fc600078e0017 */
[----:B-1----:R-:W4:Y:S04]  /*30670*/  LDL.LU R4, [R1+0x6cc] ;  /* 0x0006cc0001047983 */ /* 0x002f280000300800 */
[----:B------:R-:W-:Y:S04]  /*30680*/  STL [R1+0x68c], R27 ;  /* 0x00068c1b01007387 */ /* 0x000fe80000100800 */
[----:B------:R-:W2:Y:S04]  /*30690*/  LDL.LU R26, [R1+0x6e4] ;  /* 0x0006e400011a7983 */ /* 0x000ea80000300800 */
[----:B------:R-:W2:Y:S01]  /*306a0*/  LDL.LU R0, [R1+0x6e8] ;  /* 0x0006e80001007983 */ /* 0x000ea20000300800 */
[----:B------:R-:W-:-:S03]  /*306b0*/  IMAD.X R22, R9, 0x1, R22, P2 ;  /* 0x0000000109167824 */ /* 0x000fc600010e0616 */
[----:B------:R-:W2:Y:S01]  /*306c0*/  LDL.LU R28, [R1+0x6ec] ;  /* 0x0006ec00011c7983 */ /* 0x000ea20000300800 */
[----:B------:R-:W-:-:S03]  /*306d0*/  @!P4 IMAD.MOV.U32 R23, RZ, RZ, R22 ;  /* 0x000000ffff17c224 */ /* 0x000fc600078e0016 */
[----:B------:R-:W-:Y:S01]  /*306e0*/  STL [R1+0x6a8], R7 ;  /* 0x0006a80701007387 */ /* 0x000fe20000100800 */
[----:B------:R-:W-:-:S05]  /*306f0*/  IADD3 R3, P3, PT, R8, R3, RZ ;  /* 0x0000000308037210 */ /* 0x000fca0007f7e0ff */
[----:B------:R-:W-:Y:S04]  /*30700*/  STL [R1+0x6b0], R3 ;  /* 0x0006b00301007387 */ /* 0x000fe80000100800 */
[----:B------:R0:W-:Y:S01]  /*30710*/  STL [R1+0x6a4], R22 ;  /* 0x0006a41601007387 */ /* 0x0001e20000100800 */
[----:B------:R-:W-:Y:S01]  /*30720*/  IADD3 R24, P2, PT, R8, R24, RZ ;  /* 0x0000001808187210 */ /* 0x000fe20007f5e0ff */
[----:B0-----:R-:W-:-:S04]  /*30730*/  @!P4 IMAD.MOV.U32 R22, RZ, RZ, R7 ;  /* 0x000000ffff16c224 */ /* 0x001fc800078e0007 */
[----:B------:R-:W-:Y:S04]  /*30740*/  STL [R1+0x6c8], R24 ;  /* 0x0006c81801007387 */ /* 0x000fe80000100800 */
[----:B------:R-:W2:Y:S01]  /*30750*/  LDL.LU R7, [R1+0x6f0] ;  /* 0x0006f00001077983 */ /* 0x000ea20000300800 */
[----:B------:R-:W-:Y:S01]  /*30760*/  PRMT R16, RZ, 0x7610, R16 ;  /* 0x00007610ff107816 */ /* 0x000fe20000000010 */
[----:B------:R-:W-:-:S05]  /*30770*/  IMAD.X R6, R9, 0x1, R6, P3 ;  /* 0x0000000109067824 */ /* 0x000fca00018e0606 */
[----:B------:R0:W2:Y:S01]  /*30780*/  @!P4 LDG.E.U8 R16, desc[UR22][R18.64] ;  /* 0x000000161210c981 */ /* 0x0000a2000c1e1100 */
[----:B------:R-:W-:Y:S02]  /*30790*/  @!P4 IMAD.MOV.U32 R21, RZ, RZ, R27 ;  /* 0x000000ffff15c224 */ /* 0x000fe400078e001b */
[----:B------:R-:W-:Y:S01]  /*307a0*/  IMAD.X R25, R9, 0x1, R25, P2 ;  /* 0x0000000109197824 */ /* 0x000fe200010e0619 */
[----:B0-----:R-:W-:Y:S02]  /*307b0*/  PRMT R19, RZ, 0x7610, R19 ;  /* 0x00007610ff137816 */ /* 0x001fe40000000013 */
[----:B------:R-:W-:Y:S01]  /*307c0*/  PRMT R18, RZ, 0x7610, R18 ;  /* 0x00007610ff127816 */ /* 0x000fe20000000012 */
[----:B------:R0:W-:Y:S04]  /*307d0*/  STL [R1+0x6ac], R6 ;  /* 0x0006ac0601007387 */ /* 0x0001e80000100800 */
[----:B------:R1:W2:Y:S04]  /*307e0*/  @!P4 LDG.E.U8 R19, desc[UR22][R22.64] ;  /* 0x000000161613c981 */ /* 0x0002a8000c1e1100 */
[----:B------:R0:W2:Y:S01]  /*307f0*/  @!P4 LDG.E.U8 R18, desc[UR22][R20.64] ;  /* 0x000000161412c981 */ /* 0x0000a2000c1e1100 */
[----:B-1----:R-:W-:-:S03]  /*30800*/  @!P4 IMAD.MOV.U32 R23, RZ, RZ, R6 ;  /* 0x000000ffff17c224 */ /* 0x002fc600078e0006 */
[----:B0-----:R-:W2:Y:S01]  /*30810*/  LDL.LU R6, [R1+0x704] ;  /* 0x0007040001067983 */ /* 0x001ea20000300800 */
[----:B------:R-:W-:Y:S01]  /*30820*/  @!P4 IMAD.MOV.U32 R22, RZ, RZ, R3 ;  /* 0x000000ffff16c224 */ /* 0x000fe200078e0003 */
[----:B------:R-:W-:Y:S02]  /*30830*/  PRMT R20, RZ, 0x7610, R20 ;  /* 0x00007610ff147816 */ /* 0x000fe40000000014 */
[----:B------:R0:W-:Y:S04]  /*30840*/  STL [R1+0x6c4], R25 ;  /* 0x0006c41901007387 */ /* 0x0001e80000100800 */
[----:B------:R-:W2:Y:S04]  /*30850*/  LDL.LU R3, [R1+0x708] ;  /* 0x0007080001037983 */ /* 0x000ea80000300800 */
[----:B------:R-:W2:Y:S04]  /*30860*/  LDL.LU R33, [R1+0x70c] ;  /* 0x00070c0001217983 */ /* 0x000ea80000300800 */
[----:B------:R-:W2:Y:S04]  /*30870*/  LDL.LU R31, [R1+0x710] ;  /* 0x00071000011f7983 */ /* 0x000ea80000300800 */
[----:B------:R1:W2:Y:S02]  /*30880*/  @!P4 LDG.E.U8 R20, desc[UR22][R22.64] ;  /* 0x000000161614c981 */ /* 0x0002a4000c1e1100 */
[----:B-1----:R-:W-:-:S02]  /*30890*/  @!P4 IMAD.MOV.U32 R23, RZ, RZ, R25 ;  /* 0x000000ffff17c224 */ /* 0x002fc400078e0019 */
[----:B------:R-:W-:Y:S01]  /*308a0*/  @!P4 IMAD.MOV.U32 R22, RZ, RZ, R24 ;  /* 0x000000ffff16c224 */ /* 0x000fe200078e0018 */
[----:B---3--:R-:W-:-:S05]  /*308b0*/  IADD3 R2, P2, PT, R8, R2, RZ ;  /* 0x0000000208027210 */ /* 0x008fca0007f5e0ff */
[----:B------:R-:W-:Y:S01]  /*308c0*/  STL [R1+0x6d0], R2 ;  /* 0x0006d00201007387 */ /* 0x000fe20000100800 */
[----:B------:R-:W-:Y:S02]  /*308d0*/  @!P4 IMAD.MOV.U32 R24, RZ, RZ, R2 ;  /* 0x000000ffff18c224 */ /* 0x000fe400078e0002 */
[----:B----4-:R-:W-:-:S04]  /*308e0*/  IMAD.X R4, R9, 0x1, R4, P2 ;  /* 0x0000000109047824 */ /* 0x010fc800010e0604 */
[----:B0-----:R-:W-:Y:S01]  /*308f0*/  @!P4 IMAD.MOV.U32 R25, RZ, RZ, R4 ;  /* 0x000000ffff19c224 */ /* 0x001fe200078e0004 */
[----:B--2---:R-:W-:-:S05]  /*30900*/  IADD3 R0, P3, PT, R8, R0, RZ ;  /* 0x0000000008007210 */ /* 0x004fca0007f7e0ff */
[----:B------:R-:W-:Y:S01]  /*30910*/  IMAD.X R26, R9, 0x1, R26, P3 ;  /* 0x00000001091a7824 */ /* 0x000fe200018e061a */
[----:B------:R-:W-:Y:S04]  /*30920*/  STL [R1+0x6e8], R0 ;  /* 0x0006e80001007387 */ /* 0x000fe80000100800 */
[----:B------:R0:W-:Y:S01]  /*30930*/  STL [R1+0x6cc], R4 ;  /* 0x0006cc0401007387 */ /* 0x0001e20000100800 */
[----:B------:R-:W-:Y:S01]  /*30940*/  @!P4 IMAD.MOV.U32 R27, RZ, RZ, R26 ;  /* 0x000000ffff1bc224 */ /* 0x000fe200078e001a */
[----:B------:R-:W-:-:S05]  /*30950*/  IADD3 R7, P2, PT, R8, R7, RZ ;  /* 0x0000000708077210 */ /* 0x000fca0007f5e0ff */
[----:B------:R-:W-:Y:S04]  /*30960*/  STL [R1+0x6f0], R7 ;  /* 0x0006f00701007387 */ /* 0x000fe80000100800 */
[----:B0-----:R-:W2:Y:S04]  /*30970*/  LDL.LU R4, [R1+0x724] ;  /* 0x0007240001047983 */ /* 0x001ea80000300800 */
[----:B------:R0:W-:Y:S04]  /*30980*/  STL [R1+0x6e4], R26 ;  /* 0x0006e41a01007387 */ /* 0x0001e80000100800 */
[----:B------:R-:W3:Y:S04]  /*30990*/  LDL.LU R2, [R1+0x728] ;  /* 0x0007280001027983 */ /* 0x000ee80000300800 */
[----:B------:R-:W4:Y:S01]  /*309a0*/  LDL.LU R30, [R1+0x72c] ;  /* 0x00072c00011e7983 */ /* 0x000f220000300800 */
[----:B0-----:R-:W-:-:S03]  /*309b0*/  @!P4 IMAD.MOV.U32 R26, RZ, RZ, R0 ;  /* 0x000000ffff1ac224 */ /* 0x001fc600078e0000 */
[----:B------:R-:W4:Y:S01]  /*309c0*/  LDL.LU R0, [R1+0x730] ;  /* 0x0007300001007983 */ /* 0x000f220000300800 */
[----:B------:R-:W-:Y:S01]  /*309d0*/  PRMT R21, RZ, 0x7610, R21 ;  /* 0x00007610ff157816 */ /* 0x000fe20000000015 */
[----:B------:R-:W-:-:S05]  /*309e0*/  IMAD.X R28, R9, 0x1, R28, P2 ;  /* 0x00000001091c7824 */ /* 0x000fca00010e061c */
[----:B------:R0:W4:Y:S02]  /*309f0*/  @!P4 LDG.E.U8 R21, desc[UR22][R22.64] ;  /* 0x000000161615c981 */ /* 0x000124000c1e1100 */
[----:B0-----:R-:W-:Y:S02]  /*30a00*/  PRMT R22, RZ, 0x7610, R22 ;  /* 0x00007610ff167816 */ /* 0x001fe40000000016 */
[C---:B------:R-:W-:Y:S02]  /*30a10*/  IADD3 R3, P3, PT, R8.reuse, R3, RZ ;  /* 0x0000000308037210 */ /* 0x040fe40007f7e0ff */
[----:B------:R-:W-:Y:S01]  /*30a20*/  PRMT R23, RZ, 0x7610, R23 ;  /* 0x00007610ff177816 */ /* 0x000fe20000000017 */
[----:B------:R0:W-:Y:S02]  /*30a30*/  STL [R1+0x6ec], R28 ;  /* 0x0006ec1c01007387 */ /* 0x0001e40000100800 */
[----:B------:R-:W-:Y:S02]  /*30a40*/  IMAD.X R6, R9, 0x1, R6, P3 ;  /* 0x0000000109067824 */ /* 0x000fe400018e0606 */
[----:B------:R1:W4:Y:S01]  /*30a50*/  @!P4 LDG.E.U8 R22, desc[UR22][R24.64] ;  /* 0x000000161816c981 */ /* 0x000322000c1e1100 */
[----:B------:R-:W-:Y:S01]  /*30a60*/  IADD3 R31, P2, PT, R8, R31, RZ ;  /* 0x0000001f081f7210 */ /* 0x000fe20007f5e0ff */
[----:B------:R-:W-:-:S02]  /*30a70*/  @!P4 IMAD.MOV.U32 R29, RZ, RZ, R6 ;  /* 0x000000ffff1dc224 */ /* 0x000fc400078e0006 */
[----:B------:R0:W4:Y:S02]  /*30a80*/  @!P4 LDG.E.U8 R23, desc[UR22][R26.64] ;  /* 0x000000161a17c981 */ /* 0x000124000c1e1100 */
[----:B------:R-:W-:Y:S02]  /*30a90*/  IMAD.X R33, R9, 0x1, R33, P2 ;  /* 0x0000000109217824 */ /* 0x000fe400010e0621 */
[----:B------:R-:W4:Y:S01]  /*30aa0*/  LDL.LU R32, [R1+0x744] ;  /* 0x0007440001207983 */ /* 0x000f220000300800 */
[----:B-1----:R-:W-:Y:S02]  /*30ab0*/  PRMT R24, RZ, 0x7610, R24 ;  /* 0x00007610ff187816 */ /* 0x002fe40000000018 */
[----:B------:R-:W-:Y:S01]  /*30ac0*/  PRMT R25, RZ, 0x7610, R25 ;  /* 0x00007610ff197816 */ /* 0x000fe20000000019 */
[----:B------:R-:W-:Y:S01]  /*30ad0*/  STL [R1+0x708], R3 ;  /* 0x0007080301007387 */ /* 0x000fe20000100800 */
[----:B0-----:R-:W-:Y:S02]  /*30ae0*/  @!P4 IMAD.MOV.U32 R26, RZ, RZ, R7 ;  /* 0x000000ffff1ac224 */ /* 0x001fe400078e0007 */
[----:B------:R-:W-:Y:S01]  /*30af0*/  @!P4 IMAD.MOV.U32 R27, RZ, RZ, R28 ;  /* 0x000000ffff1bc224 */ /* 0x000fe200078e001c */
[----:B------:R-:W4:Y:S01]  /*30b00*/  LDL.LU R7, [R1+0x748] ;  /* 0x0007480001077983 */ /* 0x000f220000300800 */
[----:B------:R-:W-:-:S03]  /*30b10*/  @!P4 IMAD.MOV.U32 R28, RZ, RZ, R3 ;  /* 0x000000ffff1cc224 */ /* 0x000fc600078e0003 */
[----:B------:R-:W-:Y:S04]  /*30b20*/  STL [R1+0x710], R31 ;  /* 0x0007101f01007387 */ /* 0x000fe80000100800 */
[----:B------:R0:W4:Y:S04]  /*30b30*/  @!P4 LDG.E.U8 R24, desc[UR22][R26.64] ;  /* 0x000000161a18c981 */ /* 0x000128000c1e1100 */
[----:B------:R1:W-:Y:S04]  /*30b40*/  STL [R1+0x704], R6 ;  /* 0x0007040601007387 */ /* 0x0003e80000100800 */
[----:B------:R-:W-:Y:S01]  /*30b50*/  STL [R1+0x70c], R33 ;  /* 0x00070c2101007387 */ /* 0x000fe20000100800 */
[----:B0-----:R-:W-:-:S03]  /*30b60*/  PRMT R26, RZ, 0x7610, R26 ;  /* 0x00007610ff1a7816 */ /* 0x001fc6000000001a */
[----:B------:R0:W4:Y:S04]  /*30b70*/  @!P4 LDG.E.U8 R25, desc[UR22][R28.64] ;  /* 0x000000161c19c981 */ /* 0x000128000c1e1100 */
[----:B-1----:R-:W4:Y:S04]  /*30b80*/  LDL.LU R6, [R1+0x74c] ;  /* 0x00074c0001067983 */ /* 0x002f280000300800 */
[----:B------:R-:W4:Y:S01]  /*30b90*/  LDL.LU R3, [R1+0x750] ;  /* 0x0007500001037983 */ /* 0x000f220000300800 */
[----:B0-----:R-:W-:Y:S02]  /*30ba0*/  @!P4 IMAD.MOV.U32 R28, RZ, RZ, R31 ;  /* 0x000000ffff1cc224 */ /* 0x001fe400078e001f */
[----:B------:R-:W-:-:S05]  /*30bb0*/  @!P4 IMAD.MOV.U32 R29, RZ, RZ, R33 ;  /* 0x000000ffff1dc224 */ /* 0x000fca00078e0021 */
[----:B------:R0:W4:Y:S01]  /*30bc0*/  @!P4 LDG.E.U8 R26, desc[UR22][R28.64] ;  /* 0x000000161c1ac981 */ /* 0x000122000c1e1100 */
[----:B---3--:R-:W-:-:S05]  /*30bd0*/  IADD3 R2, P2, PT, R8, R2, RZ ;  /* 0x0000000208027210 */ /* 0x008fca0007f5e0ff */
[C---:B--2---:R-:W-:Y:S01]  /*30be0*/  IMAD.X R4, R9.reuse, 0x1, R4, P2 ;  /* 0x0000000109047824 */ /* 0x044fe200010e0604 */
[----:B------:R-:W-:Y:S01]  /*30bf0*/  STL [R1+0x728], R2 ;  /* 0x0007280201007387 */ /* 0x000fe20000100800 */
[----:B----4-:R-:W-:Y:S02]  /*30c00*/  IADD3 R0, P2, PT, R8, R0, RZ ;  /* 0x0000000008007210 */ /* 0x010fe40007f5e0ff */
[----:B0-----:R-:W-:Y:S01]  /*30c10*/  @!P4 IMAD.MOV.U32 R29, RZ, RZ, R4 ;  /* 0x000000ffff1dc224 */ /* 0x001fe200078e0004 */
[----:B------:R-:W2:Y:S04]  /*30c20*/  LDL.LU R34, [R1+0x764] ;  /* 0x0007640001227983 */ /* 0x000ea80000300800 */
[----:B------:R0:W-:Y:S01]  /*30c30*/  STL [R1+0x724], R4 ;  /* 0x0007240401007387 */ /* 0x0001e20000100800 */
[----:B------:R-:W-:-:S02]  /*30c40*/  IMAD.X R30, R9, 0x1, R30, P2 ;  /* 0x00000001091e7824 */ /* 0x000fc400010e061e */
[----:B------:R-:W-:Y:S01]  /*30c50*/  @!P4 IMAD.MOV.U32 R28, RZ, RZ, R2 ;  /* 0x000000ffff1cc224 */ /* 0x000fe200078e0002 */
[----:B0-----:R-:W3:Y:S01]  /*30c60*/  LDL.LU R4, [R1+0x768] ;  /* 0x0007680001047983 */ /* 0x001ee20000300800 */
[----:B------:R-:W-:-:S03]  /*30c70*/  @!P4 IMAD.MOV.U32 R31, RZ, RZ, R30 ;  /* 0x000000ffff1fc224 */ /* 0x000fc600078e001e */
[----:B------:R-:W4:Y:S04]  /*30c80*/  LDL.LU R2, [R1+0x76c] ;  /* 0x00076c0001027983 */ /* 0x000f280000300800 */
[----:B------:R-:W-:Y:S04]  /*30c90*/  STL [R1+0x730], R0 ;  /* 0x0007300001007387 */ /* 0x000fe80000100800 */
[----:B------:R0:W-:Y:S02]  /*30ca0*/  STL [R1+0x72c], R30 ;  /* 0x00072c1e01007387 */ /* 0x0001e40000100800 */
[----:B0-----:R-:W-:-:S02]  /*30cb0*/  @!P4 IMAD.MOV.U32 R30, RZ, RZ, R0 ;  /* 0x000000ffff1ec224 */ /* 0x001fc400078e0000 */
[----:B------:R-:W4:Y:S01]  /*30cc0*/  LDL.LU R0, [R1+0x770] ;  /* 0x0007700001007983 */ /* 0x000f220000300800 */
[----:B------:R-:W-:Y:S02]  /*30cd0*/  PRMT R27, RZ, 0x7610, R27 ;  /* 0x00007610ff1b7816 */ /* 0x000fe4000000001b */
[----:B------:R-:W-:-:S04]  /*30ce0*/  IADD3 R7, P2, PT, R8, R7, RZ ;  /* 0x0000000708077210 */ /* 0x000fc80007f5e0ff */
[----:B------:R0:W4:Y:S01]  /*30cf0*/  @!P4 LDG.E.U8 R27, desc[UR22][R28.64] ;  /* 0x000000161c1bc981 */ /* 0x000122000c1e1100 */
[----:B------:R-:W-:-:S03]  /*30d00*/  IMAD.X R32, R9, 0x1, R32, P2 ;  /* 0x0000000109207824 */ /* 0x000fc600010e0620 */
[----:B------:R1:W-:Y:S01]  /*30d10*/  STL [R1+0x748], R7 ;  /* 0x0007480701007387 */ /* 0x0003e20000100800 */
[----:B0-----:R-:W-:-:S03]  /*30d20*/  PRMT R28, RZ, 0x7610, R28 ;  /* 0x00007610ff1c7816 */ /* 0x001fc6000000001c */
[----:B------:R0:W-:Y:S01]  /*30d30*/  STL [R1+0x744], R32 ;  /* 0x0007442001007387 */ /* 0x0001e20000100800 */
[----:B------:R-:W-:-:S03]  /*30d40*/  PRMT R29, RZ, 0x7610, R29 ;  /* 0x00007610ff1d7816 */ /* 0x000fc6000000001d */
[----:B------:R-:W4:Y:S04]  /*30d50*/  LDL.LU R36, [R1+0x784] ;  /* 0x0007840001247983 */ /* 0x000f280000300800 */
[----:B------:R0:W4:Y:S01]  /*30d60*/  @!P4 LDG.E.U8 R28, desc[UR22][R30.64] ;  /* 0x000000161e1cc981 */ /* 0x000122000c1e1100 */
[----:B------:R-:W-:Y:S01]  /*30d70*/  IADD3 R3, P2, PT, R8, R3, RZ ;  /* 0x0000000308037210 */ /* 0x000fe20007f5e0ff */
[----:B0-----:R-:W-:Y:S02]  /*30d80*/  @!P4 IMAD.MOV.U32 R30, RZ, RZ, R7 ;  /* 0x000000ffff1ec224 */ /* 0x001fe400078e0007 */
[----:B------:R-:W-:Y:S01]  /*30d90*/  @!P4 IMAD.MOV.U32 R31, RZ, RZ, R32 ;  /* 0x000000ffff1fc224 */ /* 0x000fe200078e0020 */
[----:B-1----:R-:W4:Y:S01]  /*30da0*/  LDL.LU R7, [R1+0x788] ;  /* 0x0007880001077983 */ /* 0x002f220000300800 */
[----:B------:R-:W-:-:S03]  /*30db0*/  IMAD.X R6, R9, 0x1, R6, P2 ;  /* 0x0000000109067824 */ /* 0x000fc600010e0606 */
[----:B------:R0:W4:Y:S01]  /*30dc0*/  @!P4 LDG.E.U8 R29, desc[UR22][R30.64] ;  /* 0x000000161e1dc981 */ /* 0x000122000c1e1100 */
[----:B------:R-:W-:-:S03]  /*30dd0*/  @!P4 IMAD.MOV.U32 R33, RZ, RZ, R6 ;  /* 0x000000ffff21c224 */ /* 0x000fc600078e0006 */
[----:B------:R-:W-:Y:S01]  /*30de0*/  STL [R1+0x750], R3 ;  /* 0x0007500301007387 */ /* 0x000fe20000100800 */
[----:B------:R-:W-:-:S03]  /*30df0*/  @!P4 IMAD.MOV.U32 R32, RZ, RZ, R3 ;  /* 0x000000ffff20c224 */ /* 0x000fc600078e0003 */
[----:B------:R1:W-:Y:S01]  /*30e00*/  STL [R1+0x74c], R6 ;  /* 0x00074c0601007387 */ /* 0x0003e20000100800 */
[----:B0-----:R-:W-:-:S06]  /*30e10*/  PRMT R30, RZ, 0x7610, R30 ;  /* 0x00007610ff1e7816 */ /* 0x001fcc000000001e */
[----:B------:R0:W4:Y:S04]  /*30e20*/  @!P4 LDG.E.U8 R30, desc[UR22][R32.64] ;  /* 0x00000016201ec981 */ /* 0x000128000c1e1100 */
[----:B-1----:R-:W4:Y:S04]  /*30e30*/  LDL.LU R6, [R1+0x78c] ;  /* 0x00078c0001067983 */ /* 0x002f280000300800 */
[----:B------:R-:W4:Y:S01]  /*30e40*/  LDL.LU R3, [R1+0x790] ;  /* 0x0007900001037983 */ /* 0x000f220000300800 */
[----:B---3--:R-:W-:-:S05]  /*30e50*/  IADD3 R4, P2, PT, R8, R4, RZ ;  /* 0x0000000408047210 */ /* 0x008fca0007f5e0ff */
[----:B--2---:R-:W-:Y:S01]  /*30e60*/  IMAD.X R34, R9, 0x1, R34, P2 ;  /* 0x0000000109227824 */ /* 0x004fe200010e0622 */
[----:B------:R1:W-:Y:S01]  /*30e70*/  STL [R1+0x768], R4 ;  /* 0x0007680401007387 */ /* 0x0003e20000100800 */
[----:B0-----:R-:W-:-:S03]  /*30e80*/  @!P4 IMAD.MOV.U32 R32, RZ, RZ, R4 ;  /* 0x000000ffff20c224 */ /* 0x001fc600078e0004 */
[----:B------:R0:W-:Y:S04]  /*30e90*/  STL [R1+0x764], R34 ;  /* 0x0007642201007387 */ /* 0x0001e80000100800 */
[----:B------:R-:W2:Y:S04]  /*30ea0*/  LDL.LU R38, [R1+0x7a4] ;  /* 0x0007a40001267983 */ /* 0x000ea80000300800 */
[----:B-1----:R-:W3:Y:S01]  /*30eb0*/  LDL.LU R4, [R1+0x7a8] ;  /* 0x0007a80001047983 */ /* 0x002ee20000300800 */
[----:B----4-:R-:W-:-:S05]  /*30ec0*/  IADD3 R0, P2, PT, R8, R0, RZ ;  /* 0x0000000008007210 */ /* 0x010fca0007f5e0ff */
[----:B------:R-:W-:Y:S01]  /*30ed0*/  IMAD.X R2, R9, 0x1, R2, P2 ;  /* 0x0000000109027824 */ /* 0x000fe200010e0602 */
[----:B------:R-:W-:Y:S01]  /*30ee0*/  STL [R1+0x770], R0 ;  /* 0x0007700001007387 */ /* 0x000fe20000100800 */
[----:B------:R-:W-:Y:S02]  /*30ef0*/  @!P4 IMAD.MOV.U32 R33, RZ, RZ, R34 ;  /* 0x000000ffff21c224 */ /* 0x000fe400078e0022 */
[----:B------:R-:W-:Y:S01]  /*30f00*/  @!P4 IMAD.MOV.U32 R35, RZ, RZ, R2 ;  /* 0x000000ffff23c224 */ /* 0x000fe200078e0002 */
[----:B------:R1:W-:Y:S01]  /*30f10*/  STL [R1+0x76c], R2 ;  /* 0x00076c0201007387 */ /* 0x0003e20000100800 */
[----:B0-----:R-:W-:-:S03]  /*30f20*/  @!P4 IMAD.MOV.U32 R34, RZ, RZ, R0 ;  /* 0x000000ffff22c224 */ /* 0x001fc600078e0000 */
[----:B-1----:R-:W4:Y:S04]  /*30f30*/  LDL.LU R2, [R1+0x7ac] ;  /* 0x0007ac0001027983 */ /* 0x002f280000300800 */
[----:B------:R-:W4:Y:S01]  /*30f40*/  LDL.LU R0, [R1+0x7b0] ;  /* 0x0007b00001007983 */ /* 0x000f220000300800 */
[----:B------:R-:W-:-:S06]  /*30f50*/  PRMT R31, RZ, 0x7610, R31 ;  /* 0x00007610ff1f7816 */ /* 0x000fcc000000001f */
[----:B------:R0:W4:Y:S01]  /*30f60*/  @!P4 LDG.E.U8 R31, desc[UR22][R32.64] ;  /* 0x00000016201fc981 */ /* 0x000122000c1e1100 */
[----:B------:R-:W-:Y:S02]  /*30f70*/  IADD3 R7, P2, PT, R8, R7, RZ ;  /* 0x0000000708077210 */ /* 0x000fe40007f5e0ff */
[----:B0-----:R-:W-:-:S03]  /*30f80*/  PRMT R32, RZ, 0x7610, R32 ;  /* 0x00007610ff207816 */ /* 0x001fc60000000020 */
[----:B------:R-:W-:Y:S01]  /*30f90*/  IMAD.X R36, R9, 0x1, R36, P2 ;  /* 0x0000000109247824 */ /* 0x000fe200010e0624 */
[----:B------:R-:W-:Y:S02]  /*30fa0*/  PRMT R33, RZ, 0x7610, R33 ;  /* 0x00007610ff217816 */ /* 0x000fe40000000021 */
[----:B------:R0:W4:Y:S04]  /*30fb0*/  @!P4 LDG.E.U8 R32, desc[UR22][R34.64] ;  /* 0x000000162220c981 */ /* 0x000128000c1e1100 */
[----:B------:R1:W-:Y:S01]  /*30fc0*/  STL [R1+0x788], R7 ;  /* 0x0007880701007387 */ /* 0x0003e20000100800 */
[----:B0-----:R-:W-:Y:S02]  /*30fd0*/  @!P4 IMAD.MOV.U32 R34, RZ, RZ, R7 ;  /* 0x000000ffff22c224 */ /* 0x001fe400078e0007 */
[----:B------:R-:W-:Y:S01]  /*30fe0*/  @!P4 IMAD.MOV.U32 R35, RZ, RZ, R36 ;  /* 0x000000ffff23c224 */ /* 0x000fe200078e0024 */
[----:B------:R0:W-:Y:S04]  /*30ff0*/  STL [R1+0x784], R36 ;  /* 0x0007842401007387 */ /* 0x0001e80000100800 */
[----:B-1----:R-:W4:Y:S01]  /*31000*/  LDL.LU R7, [R1+0x7c4] ;  /* 0x0007c40001077983 */ /* 0x002f220000300800 */
[----:B------:R-:W-:-:S03]  /*31010*/  IADD3 R3, P2, PT, R8, R3, RZ ;  /* 0x0000000308037210 */ /* 0x000fc60007f5e0ff */
[----:B------:R1:W4:Y:S02]  /*31020*/  @!P4 LDG.E.U8 R33, desc[UR22][R34.64] ;  /* 0x000000162221c981 */ /* 0x000324000c1e1100 */
[----:B------:R-:W-:Y:S02]  /*31030*/  IMAD.X R6, R9, 0x1, R6, P2 ;  /* 0x0000000109067824 */ /* 0x000fe400010e0606 */
[----:B------:R1:W-:Y:S01]  /*31040*/  STL [R1+0x790], R3 ;  /* 0x0007900301007387 */ /* 0x0003e20000100800 */
[----:B0-----:R-:W-:Y:S02]  /*31050*/  @!P4 IMAD.MOV.U32 R36, RZ, RZ, R3 ;  /* 0x000000ffff24c224 */ /* 0x001fe400078e0003 */
[----:B------:R-:W-:Y:S01]  /*31060*/  @!P4 IMAD.MOV.U32 R37, RZ, RZ, R6 ;  /* 0x000000ffff25c224 */ /* 0x000fe200078e0006 */
[----:B------:R0:W-:Y:S01]  /*31070*/  STL [R1+0x78c], R6 ;  /* 0x00078c0601007387 */ /* 0x0001e20000100800 */
[----:B-1----:R-:W-:-:S03]  /*31080*/  PRMT R34, RZ, 0x7610, R34 ;  /* 0x00007610ff227816 */ /* 0x002fc60000000022 */
[----:B------:R-:W4:Y:S04]  /*31090*/  LDL.LU R3, [R1+0x7c8] ;  /* 0x0007c80001037983 */ /* 0x000f280000300800 */
[----:B0-----:R-:W4:Y:S04]  /*310a0*/  LDL.LU R6, [R1+0x7cc] ;  /* 0x0007cc0001067983 */ /* 0x001f280000300800 */
[----:B------:R0:W4:Y:S01]  /*310b0*/  @!P4 LDG.E.U8 R34, desc[UR22][R36.64] ;  /* 0x000000162422c981 */ /* 0x000122000c1e1100 */
[----:B---3--:R-:W-:-:S05]  /*310c0*/  IADD3 R4, P2, PT, R8, R4, RZ ;  /* 0x0000000408047210 */ /* 0x008fca0007f5e0ff */
[----:B--2---:R-:W-:Y:S01]  /*310d0*/  IMAD.X R38, R9, 0x1, R38, P2 ;  /* 0x0000000109267824 */ /* 0x004fe200010e0626 */
[----:B------:R1:W-:Y:S01]  /*310e0*/  STL [R1+0x7a8], R4 ;  /* 0x0007a80401007387 */ /* 0x0003e20000100800 */
[----:B0-----:R-:W-:-:S03]  /*310f0*/  @!P4 IMAD.MOV.U32 R36, RZ, RZ, R4 ;  /* 0x000000ffff24c224 */ /* 0x001fc600078e0004 */
[----:B------:R0:W-:Y:S04]  /*31100*/  STL [R1+0x7a4], R38 ;  /* 0x0007a42601007387 */ /* 0x0001e80000100800 */
[----:B-1----:R-:W2:Y:S01]  /*31110*/  LDL.LU R4, [R1+0x7d0] ;  /* 0x0007d00001047983 */ /* 0x002ea20000300800 */
[----:B------:R-:W-:Y:S01]  /*31120*/  @!P4 IMAD.MOV.U32 R37, RZ, RZ, R38 ;  /* 0x000000ffff25c224 */ /* 0x000fe200078e0026 */
[----:B----4-:R-:W-:-:S05]  /*31130*/  IADD3 R0, P2, PT, R8, R0, RZ ;  /* 0x0000000008007210 */ /* 0x010fca0007f5e0ff */
[----:B------:R-:W-:Y:S01]  /*31140*/  IMAD.X R2, R9, 0x1, R2, P2 ;  /* 0x0000000109027824 */ /* 0x000fe200010e0602 */
[----:B------:R-:W-:Y:S01]  /*31150*/  STL [R1+0x7b0], R0 ;  /* 0x0007b00001007387 */ /* 0x000fe20000100800 */
[----:B0-----:R-:W-:Y:S02]  /*31160*/  @!P4 IMAD.MOV.U32 R38, RZ, RZ, R0 ;  /* 0x000000ffff26c224 */ /* 0x001fe400078e0000 */
[----:B------:R-:W-:Y:S01]  /*31170*/  @!P4 IMAD.MOV.U32 R39, RZ, RZ, R2 ;  /* 0x000000ffff27c224 */ /* 0x000fe200078e0002 */
[----:B------:R0:W-:Y:S04]  /*31180*/  STL [R1+0x7ac], R2 ;  /* 0x0007ac0201007387 */ /* 0x0001e80000100800 */
[----:B0-----:R-:W3:Y:S04]  /*31190*/  LDL.LU R2, [R1+0x7e4] ;  /* 0x0007e40001027983 */ /* 0x001ee80000300800 */
[----:B------:R-:W4:Y:S01]  /*311a0*/  LDL.LU R0, [R1+0x7e8] ;  /* 0x0007e80001007983 */ /* 0x000f220000300800 */
[----:B------:R-:W-:-:S06]  /*311b0*/  PRMT R35, RZ, 0x7610, R35 ;  /* 0x00007610ff237816 */ /* 0x000fcc0000000023 */
[----:B------:R0:W3:Y:S02]  /*311c0*/  @!P4 LDG.E.U8 R35, desc[UR22][R36.64] ;  /* 0x000000162423c981 */ /* 0x0000e4000c1e1100 */
[----:B0-----:R-:W-:-:S06]  /*311d0*/  PRMT R36, RZ, 0x7610, R36 ;  /* 0x00007610ff247816 */ /* 0x001fcc0000000024 */
[----:B------:R0:W3:Y:S01]  /*311e0*/  @!P4 LDG.E.U8 R36, desc[UR22][R38.64] ;  /* 0x000000162624c981 */ /* 0x0000e2000c1e1100 */
[----:B------:R-:W-:-:S05]  /*311f0*/  IADD3 R3, P2, PT, R8, R3, RZ ;  /* 0x0000000308037210 */ /* 0x000fca0007f5e0ff */
[----:B------:R-:W-:Y:S01]  /*31200*/  IMAD.X R7, R9, 0x1, R7, P2 ;  /* 0x0000000109077824 */ /* 0x000fe200010e0607 */
[----:B------:R-:W-:Y:S01]  /*31210*/  STL [R1+0x7c8], R3 ;  /* 0x0007c80301007387 */ /* 0x000fe20000100800 */
[----:B0-----:R-:W-:Y:S02]  /*31220*/  @!P4 IMAD.MOV.U32 R38, RZ, RZ, R3 ;  /* 0x000000ffff26c224 */ /* 0x001fe400078e0003 */
[----:B------:R-:W-:Y:S01]  /*31230*/  @!P4 IMAD.MOV.U32 R39, RZ, RZ, R7 ;  /* 0x000000ffff27c224 */ /* 0x000fe200078e0007 */
[----:B------:R0:W-:Y:S01]  /*31240*/  STL [R1+0x7c4], R7 ;  /* 0x0007c40701007387 */ /* 0x0001e20000100800 */
[----:B------:R-:W-:-:S06]  /*31250*/  PRMT R37, RZ, 0x7610, R37 ;  /* 0x00007610ff257816 */ /* 0x000fcc0000000025 */
[----:B------:R1:W3:Y:S04]  /*31260*/  @!P4 LDG.E.U8 R37, desc[UR22][R38.64] ;  /* 0x000000162625c981 */ /* 0x0002e8000c1e1100 */
[----:B0-----:R-:W3:Y:S04]  /*31270*/  LDL.LU R7, [R1+0x7ec] ;  /* 0x0007ec0001077983 */ /* 0x001ee80000300800 */
[----:B------:R-:W3:Y:S01]  /*31280*/  LDL.LU R3, [R1+0x7f0] ;  /* 0x0007f00001037983 */ /* 0x000ee20000300800 */
[----:B-1----:R-:W-:Y:S02]  /*31290*/  PRMT R38, RZ, 0x7610, R38 ;  /* 0x00007610ff267816 */ /* 0x002fe40000000026 */
[----:B--2---:R-:W-:-:S05]  /*312a0*/  IADD3 R4, P2, PT, R8, R4, RZ ;  /* 0x0000000408047210 */ /* 0x004fca0007f5e0ff */
[----:B------:R-:W-:Y:S01]  /*312b0*/  IMAD.X R6, R9, 0x1, R6, P2 ;  /* 0x0000000109067824 */ /* 0x000fe200010e0606 */
[----:B------:R-:W-:Y:S01]  /*312c0*/  STL [R1+0x7d0], R4 ;  /* 0x0007d00401007387 */ /* 0x000fe20000100800 */
[----:B------:R-:W-:Y:S02]  /*312d0*/  @!P4 IMAD.MOV.U32 R40, RZ, RZ, R4 ;  /* 0x000000ffff28c224 */ /* 0x000fe400078e0004 */
[----:B------:R-:W-:Y:S01]  /*312e0*/  @!P4 IMAD.MOV.U32 R41, RZ, RZ, R6 ;  /* 0x000000ffff29c224 */ /* 0x000fe200078e0006 */
[----:B------:R0:W-:Y:S04]  /*312f0*/  STL [R1+0x7cc], R6 ;  /* 0x0007cc0601007387 */ /* 0x0001e80000100800 */
[----:B------:R1:W2:Y:S04]  /*31300*/  @!P4 LDG.E.U8 R38, desc[UR22][R40.64] ;  /* 0x000000162826c981 */ /* 0x0002a8000c1e1100 */
[----:B0-----:R-:W2:Y:S04]  /*31310*/  LDL.LU R6, [R1+0x804] ;  /* 0x0008040001067983 */ /* 0x001ea80000300800 */
[----:B------:R-:W2:Y:S01]  /*31320*/  LDL.LU R4, [R1+0x808] ;  /* 0x0008080001047983 */ /* 0x000ea20000300800 */
[----:B----4-:R-:W-:-:S05]  /*31330*/  IADD3 R0, P2, PT, R8, R0, RZ ;  /* 0x0000000008007210 */ /* 0x010fca0007f5e0ff */
[----:B---3--:R-:W-:Y:S01]  /*31340*/  IMAD.X R2, R9, 0x1, R2, P2 ;  /* 0x0000000109027824 */ /* 0x008fe200010e0602 */
[----:B------:R-:W-:Y:S01]  /*31350*/  STL [R1+0x7e8], R0 ;  /* 0x0007e80001007387 */ /* 0x000fe20000100800 */
[----:B-1----:R-:W-:Y:S02]  /*31360*/  @!P4 IMAD.MOV.U32 R40, RZ, RZ, R0 ;  /* 0x000000ffff28c224 */ /* 0x002fe400078e0000 */
[----:B------:R-:W-:Y:S01]  /*31370*/  @!P4 IMAD.MOV.U32 R41, RZ, RZ, R2 ;  /* 0x000000ffff29c224 */ /* 0x000fe200078e0002 */
[----:B------:R0:W-:Y:S04]  /*31380*/  STL [R1+0x7e4], R2 ;  /* 0x0007e40201007387 */ /* 0x0001e80000100800 */
[----:B0-----:R-:W3:Y:S04]  /*31390*/  LDL.LU R2, [R1+0x80c] ;  /* 0x00080c0001027983 */ /* 0x001ee80000300800 */
[----:B------:R-:W4:Y:S01]  /*313a0*/  LDL.LU R0, [R1+0x810] ;  /* 0x0008100001007983 */ /* 0x000f220000300800 */
[----:B------:R-:W-:-:S06]  /*313b0*/  PRMT R39, RZ, 0x7610, R39 ;  /* 0x00007610ff277816 */ /* 0x000fcc0000000027 */
[----:B------:R0:W3:Y:S02]  /*313c0*/  @!P4 LDG.E.U8 R39, desc[UR22][R40.64] ;  /* 0x000000162827c981 */ /* 0x0000e4000c1e1100 */
[----:B0-----:R-:W-:Y:S02]  /*313d0*/  PRMT R40, RZ, 0x7610, R40 ;  /* 0x00007610ff287816 */ /* 0x001fe40000000028 */
[----:B------:R-:W-:-:S05]  /*313e0*/  IADD3 R3, P2, PT, R8, R3, RZ ;  /* 0x0000000308037210 */ /* 0x000fca0007f5e0ff */
[----:B------:R-:W-:Y:S01]  /*313f0*/  IMAD.X R7, R9, 0x1, R7, P2 ;  /* 0x0000000109077824 */ /* 0x000fe200010e0607 */
[----:B------:R-:W-:Y:S01]  /*31400*/  STL [R1+0x7f0], R3 ;  /* 0x0007f00301007387 */ /* 0x000fe20000100800 */
[----:B------:R-:W-:Y:S02]  /*31410*/  @!P4 IMAD.MOV.U32 R42, RZ, RZ, R3 ;  /* 0x000000ffff2ac224 */ /* 0x000fe400078e0003 */
[----:B------:R-:W-:Y:S01]  /*31420*/  @!P4 IMAD.MOV.U32 R43, RZ, RZ, R7 ;  /* 0x000000ffff2bc224 */ /* 0x000fe200078e0007 */
[----:B------:R0:W-:Y:S04]  /*31430*/  STL [R1+0x7ec], R7 ;  /* 0x0007ec0701007387 */ /* 0x0001e80000100800 */
[----:B------:R-:W3:Y:S04]  /*31440*/  LDL.LU R46, [R1+0x824] ;  /* 0x00082400012e7983 */ /* 0x000ee80000300800 */
[----:B------:R1:W3:Y:S04]  /*31450*/  @!P4 LDG.E.U8 R40, desc[UR22][R42.64] ;  /* 0x000000162a28c981 */ /* 0x0002e8000c1e1100 */
[----:B0-----:R-:W3:Y:S01]  /*31460*/  LDL.LU R7, [R1+0x828] ;  /* 0x0008280001077983 */ /* 0x001ee20000300800 */
[----:B------:R-:W-:Y:S01]  /*31470*/  IMAD.MOV.U32 R3, RZ, RZ, R44 ;  /* 0x000000ffff037224 */ /* 0x000fe200078e002c */
        /* <DEDUP_REMOVED lines=8> */
[----:B----4-:R-:W-:-:S05]  /*31500*/  IADD3 R0, P2, PT, R8, R0, RZ ;  /* 0x0000000008007210 */ /* 0x010fca0007f5e0ff */
[----:B---3--:R-:W-:Y:S01]  /*31510*/  IMAD.X R2, R9, 0x1, R2, P2 ;  /* 0x0000000109027824 */ /* 0x008fe200010e0602 */
[----:B------:R-:W-:Y:S01]  /*31520*/  STL [R1+0x810], R0 ;  /* 0x0008100001007387 */ /* 0x000fe20000100800 */
[----:B------:R-:W-:Y:S02]  /*31530*/  @!P4 IMAD.MOV.U32 R44, RZ, RZ, R0 ;  /* 0x000000ffff2cc224 */ /* 0x000fe400078e0000 */
[----:B------:R-:W-:Y:S01]  /*31540*/  @!P4 IMAD.MOV.U32 R45, RZ, RZ, R2 ;  /* 0x000000ffff2dc224 */ /* 0x000fe200078e0002 */
[----:B------:R0:W-:Y:S04]  /*31550*/  STL [R1+0x80c], R2 ;  /* 0x00080c0201007387 */ /* 0x0001e80000100800 */
[----:B0-----:R-:W3:Y:S04]  /*31560*/  LDL.LU R2, [R1+0x844] ;  /* 0x0008440001027983 */ /* 0x001ee80000300800 */
[----:B------:R-:W4:Y:S01]  /*31570*/  LDL.LU R0, [R1+0x848] ;  /* 0x0008480001007983 */ /* 0x000f220000300800 */
[----:B------:R-:W-:-:S06]  /*31580*/  PRMT R41, RZ, 0x7610, R41 ;  /* 0x00007610ff297816 */ /* 0x000fcc0000000029 */
[----:B------:R0:W3:Y:S02]  /*31590*/  @!P4 LDG.E.U8 R41, desc[UR22][R42.64] ;  /* 0x000000162a29c981 */ /* 0x0000e4000c1e1100 */
[----:B0-----:R-:W-:Y:S02]  /*315a0*/  PRMT R42, RZ, 0x7610, R42 ;  /* 0x00007610ff2a7816 */ /* 0x001fe4000000002a */
[----:B------:R-:W-:-:S04]  /*315b0*/  PRMT R43, RZ, 0x7610, R43 ;  /* 0x00007610ff2b7816 */ /* 0x000fc8000000002b */
[----:B------:R0:W3:Y:S01]  /*315c0*/  @!P4 LDG.E.U8 R42, desc[UR22][R44.64] ;  /* 0x000000162c2ac981 */ /* 0x0000e2000c1e1100 */
[----:B------:R-:W-:-:S05]  /*315d0*/  IADD3 R7, P2, PT, R8, R7, RZ ;  /* 0x0000000708077210 */ /* 0x000fca0007f5e0ff */
[----:B------:R-:W-:Y:S01]  /*315e0*/  IMAD.X R46, R9, 0x1, R46, P2 ;  /* 0x00000001092e7824 */ /* 0x000fe200010e062e */
[----:B------:R1:W-:Y:S01]  /*315f0*/  STL [R1+0x828], R7 ;  /* 0x0008280701007387 */ /* 0x0003e20000100800 */
[----:B0-----:R-:W-:-:S03]  /*31600*/  @!P4 IMAD.MOV.U32 R44, RZ, RZ, R7 ;  /* 0x000000ffff2cc224 */ /* 0x001fc600078e0007 */
[----:B------:R0:W-:Y:S04]  /*31610*/  STL [R1+0x824], R46 ;  /* 0x0008242e01007387 */ /* 0x0001e80000100800 */
[----:B------:R-:W3:Y:S01]  /*31620*/  LDL.LU R84, [R1+0x84c] ;  /* 0x00084c0001547983 */ /* 0x000ee20000300800 */
[----:B------:R-:W-:-:S03]  /*31630*/  @!P4 IMAD.MOV.U32 R45, RZ, RZ, R46 ;  /* 0x000000ffff2dc224 */ /* 0x000fc600078e002e */
[----:B-1----:R-:W3:Y:S04]  /*31640*/  LDL.LU R7, [R1+0x850] ;  /* 0x0008500001077983 */ /* 0x002ee80000300800 */
[----:B------:R1:W3:Y:S02]  /*31650*/  @!P4 LDG.E.U8 R43, desc[UR22][R44.64] ;  /* 0x000000162c2bc981 */ /* 0x0002e4000c1e1100 */
[----:B-1----:R-:W-:Y:S02]  /*31660*/  PRMT R44, RZ, 0x7610, R44 ;  /* 0x00007610ff2c7816 */ /* 0x002fe4000000002c */
[----:B--2---:R-:W-:-:S05]  /*31670*/  IADD3 R4, P2, PT, R8, R4, RZ ;  /* 0x0000000408047210 */ /* 0x004fca0007f5e0ff */
[----:B------:R-:W-:Y:S01]  /*31680*/  IMAD.X R6, R9, 0x1, R6, P2 ;  /* 0x0000000109067824 */ /* 0x000fe200010e0606 */
[----:B------:R-:W-:Y:S01]  /*31690*/  STL [R1+0x830], R4 ;  /* 0x0008300401007387 */ /* 0x000fe20000100800 */
[----:B0-----:R-:W-:Y:S02]  /*316a0*/  @!P4 IMAD.MOV.U32 R46, RZ, RZ, R4 ;  /* 0x000000ffff2ec224 */ /* 0x001fe400078e0004 */
        /* <DEDUP_REMOVED lines=13> */
[----:B------:R-:W-:-:S02]  /*31780*/  PRMT R45, RZ, 0x7610, R45 ;  /* 0x00007610ff2d7816 */ /* 0x000fc4000000002d */
[----:B------:R-:W-:-:S04]  /*31790*/  PRMT R49, RZ, 0x7610, R49 ;  /* 0x00007610ff317816 */ /* 0x000fc80000000031 */
[----:B------:R0:W3:Y:S01]  /*317a0*/  @!P4 LDG.E.U8 R45, desc[UR22][R46.64] ;  /* 0x000000162e2dc981 */ /* 0x0000e2000c1e1100 */
[----:B------:R-:W-:-:S05]  /*317b0*/  IADD3 R7, P2, PT, R8, R7, RZ ;  /* 0x0000000708077210 */ /* 0x000fca0007f5e0ff */
[----:B------:R-:W-:Y:S01]  /*317c0*/  IMAD.X R84, R9, 0x1, R84, P2 ;  /* 0x0000000109547824 */ /* 0x000fe200010e0654 */
[----:B------:R-:W-:Y:S01]  /*317d0*/  STL [R1+0x850], R7 ;  /* 0x0008500701007387 */ /* 0x000fe20000100800 */
[----:B0-----:R-:W-:Y:S02]  /*317e0*/  @!P4 IMAD.MOV.U32 R46, RZ, RZ, R7 ;  /* 0x000000ffff2ec224 */ /* 0x001fe400078e0007 */
[----:B------:R-:W-:Y:S01]  /*317f0*/  @!P4 IMAD.MOV.U32 R47, RZ, RZ, R84 ;  /* 0x000000ffff2fc224 */ /* 0x000fe200078e0054 */
[----:B------:R0:W-:Y:S04]  /*31800*/  STL [R1+0x84c], R84 ;  /* 0x00084c5401007387 */ /* 0x0001e80000100800 */
[----:B------:R1:W3:Y:S04]  /*31810*/  @!P4 LDG.E.U8 R49, desc[UR22][R46.64] ;  /* 0x000000162e31c981 */ /* 0x0002e8000c1e1100 */
[----:B0-----:R-:W3:Y:S04]  /*31820*/  LDL.LU R84, [R1+0x884] ;  /* 0x0008840001547983 */ /* 0x001ee80000300800 */
[----:B------:R-:W3:Y:S01]  /*31830*/  LDL.LU R7, [R1+0x888] ;  /* 0x0008880001077983 */ /* 0x000ee20000300800 */
[----:B------:R-:W-:-:S02]  /*31840*/  PRMT R51, RZ, 0x7610, R51 ;  /* 0x00007610ff337816 */ /* 0x000fc40000000033 */
[----:B--2---:R-:W-:-:S05]  /*31850*/  IADD3 R4, P2, PT, R8, R4, RZ ;  /* 0x0000000408047210 */ /* 0x004fca0007f5e0ff */
[----:B------:R-:W-:Y:S01]  /*31860*/  IMAD.X R6, R9, 0x1, R6, P2 ;  /* 0x0000000109067824 */ /* 0x000fe200010e0606 */
[----:B------:R-:W-:Y:S01]  /*31870*/  STL [R1+0x868], R4 ;  /* 0x0008680401007387 */ /* 0x000fe20000100800 */
[----:B-1----:R-:W-:Y:S02]  /*31880*/  @!P4 IMAD.MOV.U32 R46, RZ, RZ, R4 ;  /* 0x000000ffff2ec224 */ /* 0x002fe400078e0004 */
        /* <DEDUP_REMOVED lines=108> */
[----:B------:R-:W-:Y:S04]  /*31f50*/  STL [R1+0x928], R7 ;  /* 0x0009280701007387 */ /* 0x000fe80000100800 */
[----:B------:R1:W-:Y:S04]  /*31f60*/  STL [R1+0x924], R84 ;  /* 0x0009245401007387 */ /* 0x0003e80000100800 */
[----:B------:R-:W3:Y:S04]  /*31f70*/  LDL.LU R88, [R1+0x974] ;  /* 0x0009740001587983 */ /* 0x000ee80000300800 */
[----:B------:R-:W3:Y:S01]  /*31f80*/  LDL.LU R86, [R1+0x978] ;  /* 0x0009780001567983 */ /* 0x000ee20000300800 */
[----:B0-----:R-:W-:-:S02]  /*31f90*/  @!P4 IMAD.MOV.U32 R46, RZ, RZ, R7 ;  /* 0x000000ffff2ec224 */ /* 0x001fc400078e0007 */
[----:B------:R-:W-:Y:S01]  /*31fa0*/  @!P4 IMAD.MOV.U32 R47, RZ, RZ, R84 ;  /* 0x000000ffff2fc224 */ /* 0x000fe200078e0054 */
[----:B------:R-:W-:-:S04]  /*31fb0*/  PRMT R75, RZ, 0x7610, R75 ;  /* 0x00007610ff4b7816 */ /* 0x000fc8000000004b */
[----:B------:R0:W3:Y:S01]  /*31fc0*/  @!P4 LDG.E.U8 R73, desc[UR22][R46.64] ;  /* 0x000000162e49c981 */ /* 0x0000e2000c1e1100 */
[----:B--2---:R-:W-:-:S05]  /*31fd0*/  IADD3 R4, P2, PT, R8, R4, RZ ;  /* 0x0000000408047210 */ /* 0x004fca0007f5e0ff */
[----:B------:R-:W-:Y:S01]  /*31fe0*/  IMAD.X R6, R9, 0x1, R6, P2 ;  /* 0x0000000109067824 */ /* 0x000fe200010e0606 */
[----:B------:R-:W-:Y:S04]  /*31ff0*/  STL [R1+0x948], R4 ;  /* 0x0009480401007387 */ /* 0x000fe80000100800 */
[----:B------:R2:W-:Y:S04]  /*32000*/  STL [R1+0x944], R6 ;  /* 0x0009440601007387 */ /* 0x0005e80000100800 */
[----:B-1----:R-:W3:Y:S04]  /*32010*/  LDL.LU R84, [R1+0x98c] ;  /* 0x00098c0001547983 */ /* 0x002ee80000300800 */
[----:B------:R-:W3:Y:S01]  /*32020*/  LDL.LU R7, [R1+0x990] ;  /* 0x0009900001077983 */ /* 0x000ee20000300800 */
[----:B0-----:R-:W-:-:S02]  /*32030*/  @!P4 IMAD.MOV.U32 R46, RZ, RZ, R4 ;  /* 0x000000ffff2ec224 */ /* 0x001fc400078e0004 */
[----:B------:R-:W-:Y:S02]  /*32040*/  @!P4 IMAD.MOV.U32 R47, RZ, RZ, R6 ;  /* 0x000000ffff2fc224 */ /* 0x000fe400078e0006 */
[----:B--2---:R-:W2:Y:S04]  /*32050*/  LDL.LU R6, [R1+0x90c] ;  /* 0x00090c0001067983 */ /* 0x004ea80000300800 */
[----:B------:R-:W2:Y:S04]  /*32060*/  LDL.LU R4, [R1+0x910] ;  /* 0x0009100001047983 */ /* 0x000ea80000300800 */
[----:B------:R0:W2:Y:S01]  /*32070*/  @!P4 LDG.E.U8 R75, desc[UR22][R46.64] ;  /* 0x000000162e4bc981 */ /* 0x0000a2000c1e1100 */
[----:B----4-:R-:W-:-:S05]  /*32080*/  IADD3 R0, P2, PT, R8, R0, RZ ;  /* 0x0000000008007210 */ /* 0x010fca0007f5e0ff */
[----:B---3--:R-:W-:Y:S01]  /*32090*/  IMAD.X R2, R9, 0x1, R2, P2 ;  /* 0x0000000109027824 */ /* 0x008fe200010e0602 */
[----:B------:R-:W-:Y:S01]  /*320a0*/  STL [R1+0x960], R0 ;  /* 0x0009600001007387 */ /* 0x000fe20000100800 */
[----:B0-----:R-:W-:Y:S02]  /*320b0*/  @!P4 IMAD.MOV.U32 R46, RZ, RZ, R0 ;  /* 0x000000ffff2ec224 */ /* 0x001fe400078e0000 */
        /* <DEDUP_REMOVED lines=8> */
[----:B------:R-:W-:Y:S02]  /*32140*/  IMAD.X R88, R9, 0x1, R88, P2 ;  /* 0x0000000109587824 */ /* 0x000fe400010e0658 */
[----:B0-----:R-:W-:Y:S02]  /*32150*/  @!P4 IMAD.MOV.U32 R46, RZ, RZ, R86 ;  /* 0x000000ffff2ec224 */ /* 0x001fe400078e0056 */
[----:B------:R-:W-:Y:S01]  /*32160*/  @!P4 IMAD.MOV.U32 R47, RZ, RZ, R88 ;  /* 0x000000ffff2fc224 */ /* 0x000fe200078e0058 */
[----:B------:R-:W-:Y:S01]  /*32170*/  PRMT R81, RZ, 0x7610, R81 ;  /* 0x00007610ff517816 */ /* 0x000fe20000000051 */
[----:B------:R0:W-:Y:S04]  /*32180*/  STL [R1+0x978], R86 ;  /* 0x0009785601007387 */ /* 0x0001e80000100800 */
[----:B------:R1:W3:Y:S04]  /*32190*/  @!P4 LDG.E.U8 R79, desc[UR22][R46.64] ;  /* 0x000000162e4fc981 */ /* 0x0002e8000c1e1100 */
[----:B------:R0:W-:Y:S01]  /*321a0*/  STL [R1+0x974], R88 ;  /* 0x0009745801007387 */ /* 0x0001e20000100800 */
[----:B------:R-:W-:-:S02]  /*321b0*/  PRMT R83, RZ, 0x7610, R83 ;  /* 0x00007610ff537816 */ /* 0x000fc40000000053 */
[----:B------:R-:W-:Y:S02]  /*321c0*/  PRMT R85, RZ, 0x7610, R85 ;  /* 0x00007610ff557816 */ /* 0x000fe40000000055 */
[----:B------:R-:W-:-:S05]  /*321d0*/  IADD3 R7, P2, PT, R8, R7, RZ ;  /* 0x0000000708077210 */ /* 0x000fca0007f5e0ff */
[----:B------:R-:W-:Y:S01]  /*321e0*/  IMAD.X R84, R9, 0x1, R84, P2 ;  /* 0x0000000109547824 */ /* 0x000fe200010e0654 */
[----:B--2---:R-:W-:Y:S01]  /*321f0*/  IADD3 R4, P2, PT, R8, R4, RZ ;  /* 0x0000000408047210 */ /* 0x004fe20007f5e0ff */
[----:B-1----:R-:W-:-:S04]  /*32200*/  @!P4 IMAD.MOV.U32 R46, RZ, RZ, R7 ;  /* 0x000000ffff2ec224 */ /* 0x002fc800078e0007 */
[----:B------:R-:W-:Y:S02]  /*32210*/  IMAD.X R6, R9, 0x1, R6, P2 ;  /* 0x0000000109067824 */ /* 0x000fe400010e0606 */
[----:B------:R-:W-:Y:S01]  /*32220*/  @!P4 IMAD.MOV.U32 R47, RZ, RZ, R84 ;  /* 0x000000ffff2fc224 */ /* 0x000fe200078e0054 */
[----:B------:R-:W-:Y:S04]  /*32230*/  STL [R1+0x990], R7 ;  /* 0x0009900701007387 */ /* 0x000fe80000100800 */
[----:B------:R-:W-:Y:S04]  /*32240*/  STL [R1+0x98c], R84 ;  /* 0x00098c5401007387 */ /* 0x000fe80000100800 */
[----:B------:R1:W-:Y:S04]  /*32250*/  STL [R1+0x910], R4 ;  /* 0x0009100401007387 */ /* 0x0003e80000100800 */
[----:B------:R2:W3:Y:S04]  /*32260*/  @!P4 LDG.E.U8 R81, desc[UR22][R46.64] ;  /* 0x000000162e51c981 */ /* 0x0004e8000c1e1100 */
[----:B------:R0:W-:Y:S01]  /*32270*/  STL [R1+0x90c], R6 ;  /* 0x00090c0601007387 */ /* 0x0001e20000100800 */
[----:B----4-:R-:W-:Y:S01]  /*32280*/  IADD3 R0, P2, PT, R8, R0, RZ ;  /* 0x0000000008007210 */ /* 0x010fe20007f5e0ff */
[----:B--2---:R-:W-:-:S04]  /*32290*/  @!P4 IMAD.MOV.U32 R46, RZ, RZ, R4 ;  /* 0x000000ffff2ec224 */ /* 0x004fc800078e0004 */
[----:B---3--:R-:W-:Y:S01]  /*322a0*/  IMAD.X R2, R9, 0x1, R2, P2 ;  /* 0x0000000109027824 */ /* 0x008fe200010e0602 */
[----:B------:R2:W-:Y:S01]  /*322b0*/  STL [R1+0x930], R0 ;  /* 0x0009300001007387 */ /* 0x0005e20000100800 */
[----:B------:R-:W-:-:S03]  /*322c0*/  @!P4 IMAD.MOV.U32 R47, RZ, RZ, R6 ;  /* 0x000000ffff2fc224 */ /* 0x000fc600078e0006 */
[----:B------:R3:W-:Y:S04]  /*322d0*/  STL [R1+0x92c], R2 ;  /* 0x00092c0201007387 */ /* 0x0007e80000100800 */
[----:B0-----:R-:W4:Y:S04]  /*322e0*/  LDL.LU R86, [R1+0x74] ;  /* 0x0000740001567983 */ /* 0x001f280000300800 */
[----:B------:R-:W4:Y:S04]  /*322f0*/  LDL.LU R88, [R1+0x6c] ;  /* 0x00006c0001587983 */ /* 0x000f280000300800 */
[----:B------:R-:W4:Y:S04]  /*32300*/  LDL.LU R90, [R1+0x64] ;  /* 0x00006400015a7983 */ /* 0x000f280000300800 */
[----:B------:R0:W4:Y:S04]  /*32310*/  @!P4 LDG.E.U8 R83, desc[UR22][R46.64] ;  /* 0x000000162e53c981 */ /* 0x000128000c1e1100 */
[----:B------:R-:W4:Y:S04]  /*32320*/  LDL.LU R92, [R1+0x5c] ;  /* 0x00005c00015c7983 */ /* 0x000f280000300800 */
[----:B-1----:R-:W4:Y:S01]  /*32330*/  LDL.LU R4, [R1+0x54] ;  /* 0x0000540001047983 */ /* 0x002f220000300800 */
[----:B0-----:R-:W-:-:S02]  /*32340*/  @!P4 IMAD.MOV.U32 R46, RZ, RZ, R0 ;  /* 0x000000ffff2ec224 */ /* 0x001fc400078e0000 */
[----:B------:R-:W-:Y:S01]  /*32350*/  @!P4 IMAD.MOV.U32 R47, RZ, RZ, R2 ;  /* 0x000000ffff2fc224 */ /* 0x000fe200078e0002 */
[----:B------:R-:W4:Y:S01]  /*32360*/  LDL.LU R6, [R1+0x4c] ;  /* 0x00004c0001067983 */ /* 0x000f220000300800 */
[----:B------:R-:W-:-:S03]  /*32370*/  IMAD.MOV.U32 R84, RZ, RZ, R3 ;  /* 0x000000ffff547224 */ /* 0x000fc600078e0003 */
[----:B--2---:R-:W2:Y:S04]  /*32380*/  LDL.LU R0, [R1+0x44] ;  /* 0x0000440001007983 */ /* 0x004ea80000300800 */
[----:B---3--:R-:W3:Y:S04]  /*32390*/  LDL.LU R2, [R1+0x3c] ;  /* 0x00003c0001027983 */ /* 0x008ee80000300800 */
[----:B------:R-:W2:Y:S04]  /*323a0*/  LDL.LU R7, [R1+0x34] ;  /* 0x0000340001077983 */ /* 0x000ea80000300800 */
[----:B------:R-:W2:Y:S04]  /*323b0*/  LDL.LU R3, [R1+0x2c] ;  /* 0x00002c0001037983 */ /* 0x000ea80000300800 */
[----:B------:R0:W2:Y:S04]  /*323c0*/  @!P4 LDG.E.U8 R85, desc[UR22][R46.64] ;  /* 0x000000162e55c981 */ /* 0x0000a8000c1e1100 */
[----:B------:R-:W2:Y:S04]  /*323d0*/  LDL.LU R46, [R1+0x23c] ;  /* 0x00023c00012e7983 */ /* 0x000ea80000300800 */
[----:B------:R-:W0:Y:S01]  /*323e0*/  LDL.LU R47, [R1+0x240] ;  /* 0x00024000012f7983 */ /* 0x000e220000300800 */
[----:B------:R-:W-:-:S02]  /*323f0*/  PRMT R87, RZ, 0x7610, R87 ;  /* 0x00007610ff577816 */ /* 0x000fc40000000057 */
[----:B0-----:R-:W-:-:S05]  /*32400*/  IADD3 R47, P2, PT, R8, R47, RZ ;  /* 0x0000002f082f7210 */ /* 0x001fca0007f5e0ff */
[----:B--2---:R-:W-:Y:S01]  /*32410*/  IMAD.X R46, R9, 0x1, R46, P2 ;  /* 0x00000001092e7824 */ /* 0x004fe200010e062e */
[----:B------:R0:W-:Y:S04]  /*32420*/  STL [R1+0x240], R47 ;  /* 0x0002402f01007387 */ /* 0x0001e80000100800 */
[----:B------:R1:W-:Y:S01]  /*32430*/  STL [R1+0x23c], R46 ;  /* 0x00023c2e01007387 */ /* 0x0003e20000100800 */
[----:B0-----:R-:W-:-:S04]  /*32440*/  @!P4 LOP3.LUT R47, R47, R46, RZ, 0x3c, !PT ;  /* 0x0000002e2f2fc212 */ /* 0x001fc800078e3cff */
[----:B-1----:R-:W-:-:S04]  /*32450*/  @!P4 LOP3.LUT R46, R47, R46, RZ, 0x3c, !PT ;  /* 0x0000002e2f2ec212 */ /* 0x002fc800078e3cff */
[----:B------:R-:W-:-:S05]  /*32460*/  @!P4 LOP3.LUT R47, R47, R46, RZ, 0x3c, !PT ;  /* 0x0000002e2f2fc212 */ /* 0x000fca00078e3cff */
[----:B------:R0:W2:Y:S04]  /*32470*/  @!P4 LDG.E.U8 R87, desc[UR22][R46.64] ;  /* 0x000000162e57c981 */ /* 0x0000a8000c1e1100 */
[----:B------:R-:W2:Y:S04]  /*32480*/  LDL.LU R46, [R1+0x244] ;  /* 0x00024400012e7983 */ /* 0x000ea80000300800 */
[----:B------:R-:W0:Y:S01]  /*32490*/  LDL.LU R47, [R1+0x248] ;  /* 0x00024800012f7983 */ /* 0x000e220000300800 */
[----:B------:R-:W-:Y:S02]  /*324a0*/  PRMT R89, RZ, 0x7610, R89 ;  /* 0x00007610ff597816 */ /* 0x000fe40000000059 */
        /* <DEDUP_REMOVED lines=21> */
[----:B------:R-:W1:Y:S01]  /*32600*/  S2R R5, SR_TID.X ;  /* 0x0000000000057919 */ /* 0x000e620000002100 */
[----:B------:R-:W-:-:S02]  /*32610*/  PRMT R93, RZ, 0x7610, R93 ;  /* 0x00007610ff5d7816 */ /* 0x000fc4000000005d */
[----:B-1----:R-:W-:-:S04]  /*32620*/  LOP3.LUT R5, R5, 0x7f, RZ, 0xc0, !PT ;  /* 0x0000007f05057812 */ /* 0x002fc800078ec0ff */
[----:B------:R-:W-:-:S05]  /*32630*/  LOP3.LUT R5, R5, 0x20, RZ, 0x3c, !PT ;  /* 0x0000002005057812 */ /* 0x000fca00078e3cff */
[----:B------:R-:W-:Y:S04]  /*32640*/  STS.U8 [R5+UR9+0x8f00], R84 ;  /* 0x008f005405007988 */ /* 0x000fe80008000009 */
[----:B----4-:R-:W-:Y:S04]  /*32650*/  STS.U8 [R5+UR9+0x9100], R86 ;  /* 0x0091005605007988 */ /* 0x010fe80008000009 */
[----:B------:R-:W-:Y:S04]  /*32660*/  STS.U8 [R5+UR9+0x9300], R88 ;  /* 0x0093005805007988 */ /* 0x000fe80008000009 */
[----:B------:R-:W-:Y:S04]  /*32670*/  STS.U8 [R5+UR9+0x9500], R90 ;  /* 0x0095005a05007988 */ /* 0x000fe80008000009 */
[----:B------:R-:W-:Y:S04]  /*32680*/  STS.U8 [R5+UR9+0x9700], R92 ;  /* 0x0097005c05007988 */ /* 0x000fe80008000009 */
[----:B------:R-:W-:Y:S04]  /*32690*/  STS.U8 [R5+UR9+0x9900], R4 ;  /* 0x0099000405007988 */ /* 0x000fe80008000009 */
[----:B------:R-:W-:Y:S04]  /*326a0*/  STS.U8 [R5+UR9+0x9b00], R6 ;  /* 0x009b000605007988 */ /* 0x000fe80008000009 */
[----:B------:R-:W-:Y:S04]  /*326b0*/  STS.U8 [R5+UR9+0x9d00], R0 ;  /* 0x009d000005007988 */ /* 0x000fe80008000009 */
[----:B---3--:R-:W-:Y:S04]  /*326c0*/  STS.U8 [R5+UR9+0x9f00], R2 ;  /* 0x009f000205007988 */ /* 0x008fe80008000009 */
[----:B------:R-:W-:Y:S04]  /*326d0*/  STS.U8 [R5+UR9+0xa100], R7 ;  /* 0x00a1000705007988 */ /* 0x000fe80008000009 */
[----:B------:R-:W-:Y:S01]  /*326e0*/  STS.U8 [R5+UR9+0xa300], R3 ;  /* 0x00a3000305007988 */ /* 0x000fe20008000009 */
[----:B0-----:R-:W-:-:S05]  /*326f0*/  IADD3 R47, P2, PT, R8, R47, RZ ;  /* 0x0000002f082f7210 */ /* 0x001fca0007f5e0ff */
[----:B--2---:R-:W-:Y:S01]  /*32700*/  IMAD.X R46, R9, 0x1, R46, P2 ;  /* 0x00000001092e7824 */ /* 0x004fe200010e062e */
[----:B------:R0:W-:Y:S04]  /*32710*/  STL [R1+0x250], R47 ;  /* 0x0002502f01007387 */ /* 0x0001e80000100800 */
[----:B------:R1:W-:Y:S01]  /*32720*/  STL [R1+0x24c], R46 ;  /* 0x00024c2e01007387 */ /* 0x0003e20000100800 */
[----:B0-----:R-:W-:-:S04]  /*32730*/  @!P4 LOP3.LUT R47, R47, R46, RZ, 0x3c, !PT ;  /* 0x0000002e2f2fc212 */ /* 0x001fc800078e3cff */
[----:B-1----:R-:W-:-:S04]  /*32740*/  @!P4 LOP3.LUT R46, R47, R46, RZ, 0x3c, !PT ;  /* 0x0000002e2f2ec212 */ /* 0x002fc800078e3cff */
[----:B------:R-:W-:-:S05]  /*32750*/  @!P4 LOP3.LUT R47, R47, R46, RZ, 0x3c, !PT ;  /* 0x0000002e2f2fc212 */ /* 0x000fca00078e3cff */
[----:B------:R-:W2:Y:S04]  /*32760*/  @!P4 LDG.E.U8 R93, desc[UR22][R46.64] ;  /* 0x000000162e5dc981 */ /* 0x000ea8000c1e1100 */
[----:B------:R-:W3:Y:S04]  /*32770*/  LDL.LU R46, [R1+0x24] ;  /* 0x00002400012e7983 */ /* 0x000ee80000300800 */
[----:B------:R-:W4:Y:S04]  /*32780*/  LDL.LU R47, [R1+0x1c] ;  /* 0x00001c00012f7983 */ /* 0x000f280000300800 */
        /* <DEDUP_REMOVED lines=9> */
[----:B------:R-:W3:Y:S04]  /*32820*/  LDL.LU R7, [R1+0xcf0] ;  /* 0x000cf00001077983 */ /* 0x000ee80000300800 */
[----:B------:R-:W3:Y:S04]  /*32830*/  LDL.LU R3, [R1+0xcec] ;  /* 0x000cec0001037983 */ /* 0x000ee80000300800 */
        /* <DEDUP_REMOVED lines=11> */
[----:B----4-:R1:W-:Y:S04]  /*328f0*/  STS.U8 [R5+UR9+0xa700], R47 ;  /* 0x00a7002f05007988 */ /* 0x0103e80008000009 */
[----:B------:R4:W-:Y:S04]  /*32900*/  STS.U8 [R5+UR9+0xaf00], R92 ;  /* 0x00af005c05007988 */ /* 0x0009e80008000009 */
[----:B0-----:R-:W3:Y:S04]  /*32910*/  LDL.LU R46, [R1+0x30] ;  /* 0x00003000012e7983 */ /* 0x001ee80000300800 */
[----:B-1----:R-:W3:Y:S04]  /*32920*/  LDL.LU R47, [R1+0x28] ;  /* 0x00002800012f7983 */ /* 0x002ee80000300800 */
[----:B----4-:R-:W4:Y:S04]  /*32930*/  LDL.LU R92, [R1+0x38] ;  /* 0x00003800015c7983 */ /* 0x010f280000300800 */
[----:B------:R0:W-:Y:S04]  /*32940*/  STS.U8 [R5+UR9+0xb100], R88 ;  /* 0x00b1005805007988 */ /* 0x0001e80008000009 */
[----:B------:R1:W-:Y:S04]  /*32950*/  STS.U8 [R5+UR9+0xad00], R6 ;  /* 0x00ad000605007988 */ /* 0x0003e80008000009 */
[----:B------:R1:W-:Y:S04]  /*32960*/  STS.U8 [R5+UR9+0xb300], R84 ;  /* 0x00b3005405007988 */ /* 0x0003e80008000009 */
[----:B0-----:R-:W4:Y:S01]  /*32970*/  LDL.LU R88, [R1+0x40] ;  /* 0x0000400001587983 */ /* 0x001f220000300800 */
[----:B-1----:R-:W0:Y:S03]  /*32980*/  S2R R6, SR_TID.X ;  /* 0x0000000000067919 */ /* 0x002e260000002100 */
[----:B------:R-:W4:Y:S04]  /*32990*/  LDL.LU R84, [R1+0x48] ;  /* 0x0000480001547983 */ /* 0x000f280000300800 */
[----:B------:R-:W4:Y:S04]  /*329a0*/  LDL.LU R80, [R1+0x50] ;  /* 0x0000500001507983 */ /* 0x000f280000300800 */
[----:B------:R-:W4:Y:S04]  /*329b0*/  LDL.LU R76, [R1+0x58] ;  /* 0x00005800014c7983 */ /* 0x000f280000300800 */
[----:B------:R-:W4:Y:S04]  /*329c0*/  LDL.LU R72, [R1+0x60] ;  /* 0x0000600001487983 */ /* 0x000f280000300800 */
[----:B------:R-:W4:Y:S04]  /*329d0*/  LDL.LU R68, [R1+0x68] ;  /* 0x0000680001447983 */ /* 0x000f280000300800 */
[----:B------:R-:W4:Y:S04]  /*329e0*/  LDL.LU R64, [R1+0x70] ;  /* 0x0000700001407983 */ /* 0x000f280000300800 */
[----:B------:R-:W4:Y:S04]  /*329f0*/  LDL.LU R60, [R1+0x78] ;  /* 0x00007800013c7983 */ /* 0x000f280000300800 */
[----:B------:R1:W-:Y:S04]  /*32a00*/  STS.U8 [R5+UR9+0xc100], R56 ;  /* 0x00c1003805007988 */ /* 0x0003e80008000009 */
[----:B------:R0:W-:Y:S04]  /*32a10*/  STS.U8 [R5+UR9+0xc300], R52 ;  /* 0x00c3003405007988 */ /* 0x0001e80008000009 */
[----:B------:R0:W-:Y:S04]  /*32a20*/  STS.U8 [R5+UR9+0xc500], R48 ;  /* 0x00c5003005007988 */ /* 0x0001e80008000009 */
[----:B-1----:R-:W4:Y:S04]  /*32a30*/  LDL.LU R56, [R1+0x80] ;  /* 0x0000800001387983 */ /* 0x002f280000300800 */
[----:B0-----:R-:W4:Y:S04]  /*32a40*/  LDL.LU R52, [R1+0x84] ;  /* 0x0000840001347983 */ /* 0x001f280000300800 */
        /* <DEDUP_REMOVED lines=44> */
[----:B------:R1:W-:Y:S02]  /*32d10*/  STS.U8 [R6+UR9+0xad80], R4 ;  /* 0x00ad800406007988 */ /* 0x0003e40008000009 */
[----:B-1----:R-:W1:Y:S02]  /*32d20*/  S2R R4, SR_TID.X ;  /* 0x0000000000047919 */ /* 0x002e640000002100 */
[----:B----4-:R0:W-:Y:S04]  /*32d30*/  STS.U8 [R6+UR9+0x9d80], R88 ;  /* 0x009d805806007988 */ /* 0x0101e80008000009 */
        /* <DEDUP_REMOVED lines=59> */
[----:B--2---:R-:W2:Y:S01]  /*330f0*/  FENCE.VIEW.ASYNC.S ;  /* 0x00000000000073c6 */ /* 0x004ea20000000000 */
[----:B------:R-:W-:Y:S01]  /*33100*/  ULEA UR11, UR20, UR9, 0x3 ;  /* 0x00000009140b7291 */ /* 0x000fe2000f8e18ff */
[----:B-1----:R-:W-:Y:S01]  /*33110*/  LOP3.LUT R4, R4, 0x7f, RZ, 0xc0, !PT ;  /* 0x0000007f04047812 */ /* 0x002fe200078ec0ff */
[----:B------:R-:W-:-:S02]  /*33120*/  UMOV UR4, UR5 ;  /* 0x0000000500047c82 */ /* 0x000fc40008000000 */
[----:B------:R-:W-:Y:S01]  /*33130*/  UIADD3 UR11, UPT, UPT, UR11, 0x14000, URZ ;  /* 0x000140000b0b7890 */ /* 0x000fe2000fffe0ff */
[----:B------:R-:W-:Y:S01]  /*33140*/  LOP3.LUT R4, R4, 0x10, RZ, 0x3c, !PT ;  /* 0x0000001004047812 */ /* 0x000fe200078e3cff */
[----:B--2---:R-:W-:Y:S06]  /*33150*/  BAR.SYNC.DEFER_BLOCKING 0x0 ;  /* 0x0000000000007b1d */ /* 0x004fec0000010000 */
[----:B0-----:R-:W-:Y:S05]  /*33160*/  @P0 BRA `(.L_x_9) ;  /* 0x0000000000500947 */ /* 0x001fea0003800000 */
[----:B------:R-:W-:Y:S02]  /*33170*/  UIADD3 UR21, UPT, UPT, UR8, 0x100, URZ ;  /* 0x0000010008157890 */ /* 0x000fe4000fffe0ff */
[----:B------:R-:W-:Y:S01]  /*33180*/  UIADD3 UR34, UPT, UPT, UR8, 0x100, URZ ;  /* 0x0000010008227890 */ /* 0x000fe2000fffe0ff */
        /* <DEDUP_REMOVED lines=9> */
[----:B------:R0:W-:Y:S01]  /*33220*/  UTCQMMA gdesc[UR12], gdesc[UR16], tmem[UR8], tmem[UR18], idesc[UR19], UPT ;  /* 0x00ff12100c0075ea */ /* 0x0001e2000b800308 */
[----:B------:R-:W-:Y:S01]  /*33230*/  UMOV UR36, 0x0 ;  /* 0x0000000000247882 */ /* 0x000fe20000000000 */
[----:B------:R-:W-:Y:S01]  /*33240*/  UMOV UR37, 0x8408010 ;  /* 0x0840801000257882 */ /* 0x000fe20000000000 */
[----:B------:R0:W-:Y:S01]  /*33250*/  UTCQMMA gdesc[UR14], gdesc[UR28], tmem[UR8], tmem[UR30], idesc[UR31], UPT ;  /* 0x00ff1e1c0e0075ea */ /* 0x0001e2000b800308 */
[----:B------:R-:W-:Y:S01]  /*33260*/  UMOV UR5, UR6 ;  /* 0x0000000600057c82 */ /* 0x000fe20008000000 */
[----:B------:R0:W-:Y:S01]  /*33270*/  UTCQMMA gdesc[UR12], gdesc[UR24], tmem[UR21], tmem[UR32], idesc[UR33], UPT ;  /* 0x00ff20180c0075ea */ /* 0x0001e2000b800315 */
[----:B------:R0:W-:Y:S01]  /*33280*/  UTCQMMA gdesc[UR14], gdesc[UR26], tmem[UR34], tmem[UR36], idesc[UR37], UPT ;  /* 0x00ff241a0e0075ea */ /* 0x0001e2000b800322 */
[----:B------:R0:W-:Y:S01]  /*33290*/  UTCBAR [UR5], URZ ;  /* 0x000000ff050073e9 */ /* 0x0001e200080000ff */
[----:B------:R-:W-:Y:S01]  /*332a0*/  NOP ;  /* 0x0000000000007918 */ /* 0x000fe20000000000 */
.L_x_9:
[----:B------:R-:W2:Y:S04]  /*332b0*/  LDL R11, [R1+0xb08] ;  /* 0x000b0800010b7983 */ /* 0x000ea80000100800 */
[----:B------:R-:W2:Y:S01]  /*332c0*/  LDL.LU R10, [R1+0xafc] ;  /* 0x000afc00010a7983 */ /* 0x000ea20000300800 */
[----:B------:R-:W-:-:S04]  /*332d0*/  UIADD3 UR20, UPT, UPT, UR20, 0x1, URZ ;  /* 0x0000000114147890 */ /* 0x000fc8000fffe0ff */
[----:B------:R-:W-:-:S04]  /*332e0*/  UISETP.GT.AND UP1, UPT, UR20, 0x1, UPT ;  /* 0x000000011400788c */ /* 0x000fc8000bf24270 */
[----:B0-----:R-:W-:Y:S02]  /*332f0*/  USEL UR5, URZ, 0x1, !UP1 ;  /* 0x00000001ff057887 */ /* 0x001fe4000c800000 */
[----:B------:R-:W-:Y:S02]  /*33300*/  USEL UR20, UR20, URZ, !UP1 ;  /* 0x000000ff14147287 */ /* 0x000fe4000c800000 */
[----:B------:R-:W-:Y:S01]  /*33310*/  ULOP3.LUT UR5, UR4, UR5, URZ, 0x3c, !UPT ;  /* 0x0000000504057292 */ /* 0x000fe2000f8e3cff */
[----:B--2---:R-:W-:Y:S02]  /*33320*/  ISETP.NE.U32.AND P2, PT, R10, R11, PT ;  /* 0x0000000b0a00720c */ /* 0x004fe40003f45070 */
[----:B------:R-:W2:Y:S01]  /*33330*/  LDL.LU R11, [R1+0xb00] ;  /* 0x000b0000010b7983 */ /* 0x000ea20000300800 */
[----:B------:R-:W-:-:S03]  /*33340*/  IMAD.U32 R10, RZ, RZ, UR4 ;  /* 0x00000004ff0a7e24 */ /* 0x000fc6000f8e00ff */
[----:B--2---:R0:W-:Y:S07]  /*33350*/  STL [R1+0xafc], R11 ;  /* 0x000afc0b01007387 */ /* 0x0041ee0000100800 */
[----:B------:R-:W-:Y:S05]  /*33360*/  @P2 BRA `(.L_x_10) ;  /* 0xfffffefc00a82947 */ /* 0x000fea000383ffff */
.L_x_7:
[----:B------:R-:W2:Y:S01]  /*33370*/  LDL.LU R24, [R1+0xb1c] ;  /* 0x000b1c0001187983 */ /* 0x000ea20000300800 */
[----:B------:R-:W1:Y:S01]  /*33380*/  LDCU UR5, c[0x0][0x3b8] ;  /* 0x00007700ff0577ac */ /* 0x000e620008000800 */
[----:B------:R-:W3:Y:S01]  /*33390*/  LDC R18, c[0x0][0x3a0] ;  /* 0x0000e800ff127b82 */ /* 0x000ee20000000800 */
[C---:B-----5:R-:W-:Y:S01]  /*333a0*/  VIADD R22, R0.reuse, 0x2 ;  /* 0x0000000200167836 */ /* 0x060fe20000000000 */
[----:B------:R-:W2:Y:S01]  /*333b0*/  LDCU.64 UR6, c[0x0][0x398] ;  /* 0x00007300ff0677ac */ /* 0x000ea20008000a00 */
[C---:B------:R-:W-:Y:S02]  /*333c0*/  VIADD R23, R0.reuse, 0x1 ;  /* 0x0000000100177836 */ /* 0x040fe40000000000 */
[C---:B------:R-:W-:Y:S01]  /*333d0*/  VIADD R3, R0.reuse, 0x3 ;  /* 0x0000000300037836 */ /* 0x040fe20000000000 */
[----:B------:R-:W4:Y:S01]  /*333e0*/  LDCU UR12, c[0x0][0x3b4] ;  /* 0x00007680ff0c77ac */ /* 0x000f220008000800 */
[C---:B------:R-:W-:Y:S01]  /*333f0*/  VIADD R32, R0.reuse, 0x4 ;  /* 0x0000000400207836 */ /* 0x040fe20000000000 */
[----:B------:R-:W0:Y:S01]  /*33400*/  LDCU UR17, c[0x0][0x39c] ;  /* 0x00007380ff1177ac */ /* 0x000e220008000800 */
[----:B------:R-:W0:Y:S01]  /*33410*/  LDCU UR16, c[0x0][0x39c] ;  /* 0x00007380ff1077ac */ /* 0x000e220008000800 */
[----:B-1----:R-:W-:Y:S01]  /*33420*/  IMAD R25, R0, UR5, RZ ;  /* 0x0000000500197c24 */ /* 0x002fe2000f8e02ff */
[----:B------:R-:W1:Y:S03]  /*33430*/  LDCU UR18, c[0x0][0x39c] ;  /* 0x00007380ff1277ac */ /* 0x000e660008000800 */
[----:B------:R-:W-:Y:S01]  /*33440*/  VIADD R26, R25, UR5 ;  /* 0x00000005191a7c36 */ /* 0x000fe20008000000 */
[----:B------:R-:W0:Y:S01]  /*33450*/  LDCU.64 UR14, c[0x0][0x390] ;  /* 0x00007200ff0e77ac */ /* 0x000e220008000a00 */
[----:B---3--:R-:W-:-:S02]  /*33460*/  VIADD R20, R18, 0x3f ;  /* 0x0000003f12147836 */ /* 0x008fc40000000000 */
[----:B------:R-:W-:Y:S01]  /*33470*/  VIADD R27, R26, UR5 ;  /* 0x000000051a1b7c36 */ /* 0x000fe20008000000 */
[----:B------:R-:W3:Y:S02]  /*33480*/  LDCU UR13, c[0x0][0x39c] ;  /* 0x00007380ff0d77ac */ /* 0x000ee40008000800 */
[----:B------:R-:W-:Y:S01]  /*33490*/  ISETP.GE.AND P5, PT, R20, 0x40, PT ;  /* 0x000000401400780c */ /* 0x000fe20003fa6270 */
[----:B------:R-:W-:Y:S01]  /*334a0*/  VIADD R28, R27, UR5 ;  /* 0x000000051b1c7c36 */ /* 0x000fe20008000000 */
[----:B------:R-:W0:Y:S03]  /*334b0*/  LDCU UR19, c[0x0][0x39c] ;  /* 0x00007380ff1377ac */ /* 0x000e260008000800 */
[----:B------:R-:W-:Y:S01]  /*334c0*/  VIADD R33, R28, UR5 ;  /* 0x000000051c217c36 */ /* 0x000fe20008000000 */
[----:B------:R-:W0:Y:S03]  /*334d0*/  LDCU UR20, c[0x0][0x39c] ;  /* 0x00007380ff1477ac */ /* 0x000e260008000800 */
[----:B------:R-:W-:-:S04]  /*334e0*/  VIADD R29, R33, UR5 ;  /* 0x00000005211d7c36 */ /* 0x000fc80008000000 */
[----:B------:R-:W-:-:S04]  /*334f0*/  VIADD R4, R29, UR5 ;  /* 0x000000051d047c36 */ /* 0x000fc80008000000 */
[----:B------:R-:W-:-:S04]  /*33500*/  VIADD R5, R4, UR5 ;  /* 0x0000000504057c36 */ /* 0x000fc80008000000 */
[----:B------:R-:W-:-:S04]  /*33510*/  VIADD R6, R5, UR5 ;  /* 0x0000000505067c36 */ /* 0x000fc80008000000 */
[----:B------:R-:W-:-:S04]  /*33520*/  VIADD R7, R6, UR5 ;  /* 0x0000000506077c36 */ /* 0x000fc80008000000 */
[----:B------:R-:W-:-:S04]  /*33530*/  VIADD R8, R7, UR5 ;  /* 0x0000000507087c36 */ /* 0x000fc80008000000 */
[----:B------:R-:W-:-:S04]  /*33540*/  VIADD R9, R8, UR5 ;  /* 0x0000000508097c36 */ /* 0x000fc80008000000 */
[----:B------:R-:W-:-:S04]  /*33550*/  VIADD R10, R9, UR5 ;  /* 0x00000005090a7c36 */ /* 0x000fc80008000000 */
[----:B0-----:R-:W-:-:S04]  /*33560*/  VIADD R11, R10, UR5 ;  /* 0x000000050a0b7c36 */ /* 0x001fc80008000000 */
        /* <DEDUP_REMOVED lines=9> */
[----:B------:R-:W-:Y:S01]  /*33600*/  VIADD R21, R20, UR5 ;  /* 0x0000000514157c36 */ /* 0x000fe20008000000 */
[C---:B--2---:R-:W-:Y:S01]  /*33610*/  ISETP.GE.AND P0, PT, R24.reuse, UR6, PT ;  /* 0x0000000618007c0c */ /* 0x044fe2000bf06270 */
[----:B----4-:R-:W-:-:S03]  /*33620*/  IMAD R2, R24, UR12, RZ ;  /* 0x0000000c18027c24 */ /* 0x010fc6000f8e02ff */
[----:B------:R-:W-:Y:S01]  /*33630*/  ISETP.LT.AND P4, PT, R22, UR17, !P0 ;  /* 0x0000001116007c0c */ /* 0x000fe2000c781270 */
[----:B------:R-:W-:Y:S01]  /*33640*/  VIADD R22, R21, UR5 ;  /* 0x0000000515167c36 */ /* 0x000fe20008000000 */
[----:B------:R-:W-:Y:S02]  /*33650*/  ISETP.LT.AND P3, PT, R23, UR16, !P0 ;  /* 0x0000001017007c0c */ /* 0x000fe4000c761270 */
[----:B-1----:R-:W-:Y:S01]  /*33660*/  ISETP.LT.AND P6, PT, R3, UR18, !P0 ;  /* 0x0000001203007c0c */ /* 0x002fe2000c7c1270 */
[----:B------:R-:W-:Y:S01]  /*33670*/  VIADD R23, R22, UR5 ;  /* 0x0000000516177c36 */ /* 0x000fe20008000000 */
[----:B------:R-:W-:-:S03]  /*33680*/  IADD3 R3, P2, PT, R2, UR14, RZ ;  /* 0x0000000e02037c10 */ /* 0x000fc6000ff5e0ff */
[----:B------:R-:W-:Y:S01]  /*33690*/  VIADD R24, R23, UR5 ;  /* 0x0000000517187c36 */ /* 0x000fe20008000000 */
[----:B------:R-:W-:Y:S01]  /*336a0*/  LEA.HI.X.SX32 R2, R2, UR15, 0x1, P2 ;  /* 0x0000000f02027c11 */ /* 0x000fe200090f0eff */
[----:B---3--:R-:W-:Y:S08]  /*336b0*/  @!P5 BRA `(.L_x_11) ;  /* 0x000000000010d947 */ /* 0x008ff00003800000 */
[----:B------:R-:W-:-:S06]  /*336c0*/  USHF.L.U32 UR4, UR4, 0x1f, URZ ;  /* 0x0000001f04047899 */ /* 0x000fcc00080006ff */
[----:B------:R-:W-:-:S04]  /*336d0*/  IMAD.U32 R30, RZ, RZ, UR4 ;  /* 0x00000004ff1e7e24 */ /* 0x000fc8000f8e00ff */
[----:B------:R-:W0:Y:S02]  /*336e0*/  SYNCS.PHASECHK.TRANS64.TRYWAIT P2, [UR11], R30 ;  /* 0x0000001eff0075a7 */ /* 0x000e24000804110b */
[----:B0-----:R-:W-:Y:S05]  /*336f0*/  @!P2 BRA `(.L_x_12) ;  /* 0x0000018000a4a947 */ /* 0x001fea0003800000 */
.L_x_11:
[----:B------:R-:W-:Y:S01]  /*33700*/  BAR.SYNC.DEFER_BLOCKING 0x0 ;  /* 0x0000000000007b1d */ /* 0x000fe20000010000 */
[CC--:B------:R-:W-:Y:S01]  /*33710*/  IADD3 R36, P2, PT, R25.reuse, R3.reuse, RZ ;  /* 0x0000000319247210 */ /* 0x0c0fe20007f5e0ff */
[----:B------:R-:W-:Y:S01]  /*33720*/  VIADD R31, R24, UR5 ;  /* 0x00000005181f7c36 */ /* 0x000fe20008000000 */
[CC--:B------:R-:W-:Y:S02]  /*33730*/  IADD3 R34, P5, PT, R26.reuse, R3.reuse, RZ ;  /* 0x000000031a227210 */ /* 0x0c0fe40007fbe0ff */
[-C--:B------:R-:W-:Y:S01]  /*33740*/  LEA.HI.X.SX32 R37, R25, R2.reuse, 0x1, P2 ;  /* 0x0000000219257211 */ /* 0x080fe200010f0eff */
[----:B------:R-:W-:Y:S01]  /*33750*/  VIADD R30, R31, UR5 ;  /* 0x000000051f1e7c36 */ /* 0x000fe20008000000 */
[----:B------:R-:W-:Y:S01]  /*33760*/  LEA.HI.X.SX32 R35, R26, R2, 0x1, P5 ;  /* 0x000000021a237211 */ /* 0x000fe200028f0eff */
[----:B------:R-:W0:Y:S02]  /*33770*/  LDCU UR4, c[0x0][0x39c] ;  /* 0x00007380ff0477ac */ /* 0x000e240008000800 */
[----:B------:R1:W-:Y:S01]  /*33780*/  STL.64 [R1+0x938], R36 ;  /* 0x0009382401007387 */ /* 0x0003e20000100a00 */
[----:B------:R-:W-:Y:S01]  /*33790*/  VIADD R25, R30, UR5 ;  /* 0x000000051e197c36 */ /* 0x000fe20008000000 */
[----:B------:R-:W2:Y:S02]  /*337a0*/  LDCU UR6, c[0x0][0x39c] ;  /* 0x00007380ff0677ac */ /* 0x000ea40008000800 */
[----:B------:R3:W-:Y:S01]  /*337b0*/  STL.64 [R1+0x930], R34 ;  /* 0x0009302201007387 */ /* 0x0007e20000100a00 */
[----:B------:R-:W-:Y:S01]  /*337c0*/  VIADD R26, R25, UR5 ;  /* 0x00000005191a7c36 */ /* 0x000fe20008000000 */
[----:B------:R-:W4:Y:S01]  /*337d0*/  LDCU UR11, c[0x0][0x39c] ;  /* 0x00007380ff0b77ac */ /* 0x000f220008000800 */
[----:B------:R-:W5:Y:S01]  /*337e0*/  LDCU UR12, c[0x0][0x39c] ;  /* 0x00007380ff0c77ac */ /* 0x000f620008000800 */
[-C--:B-1----:R-:W-:Y:S01]  /*337f0*/  IADD3 R36, P2, PT, R27, R3.reuse, RZ ;  /* 0x000000031b247210 */ /* 0x082fe20007f5e0ff */
[----:B------:R-:W1:Y:S02]  /*33800*/  @!P1 SYNCS.CCTL.IV [UR9+0x14000] ;  /* 0x01400000ff0099b1 */ /* 0x000e640008000009 */
[----:B-1----:R-:W-:Y:S01]  /*33810*/  BAR.SYNC.DEFER_BLOCKING 0x0 ;  /* 0x0000000000007b1d */ /* 0x002fe20000010000 */
[----:B---3--:R-:W-:-:S02]  /*33820*/  IADD3 R34, P5, PT, R28, R3, RZ ;  /* 0x000000031c227210 */ /* 0x008fc40007fbe0ff */
[-C--:B------:R-:W-:Y:S01]  /*33830*/  LEA.HI.X.SX32 R37, R27, R2.reuse, 0x1, P2 ;  /* 0x000000021b257211 */ /* 0x080fe200010f0eff */
[----:B------:R-:W-:Y:S01]  /*33840*/  VIADD R27, R26, UR5 ;  /* 0x000000051a1b7c36 */ /* 0x000fe20008000000 */
[-C--:B------:R-:W-:Y:S01]  /*33850*/  LEA.HI.X.SX32 R35, R28, R2.reuse, 0x1, P5 ;  /* 0x000000021c237211 */ /* 0x080fe200028f0eff */
[----:B------:R-:W1:Y:S02]  /*33860*/  LDCU UR14, c[0x0][0x39c] ;  /* 0x00007380ff0e77ac */ /* 0x000e640008000800 */
[----:B------:R-:W-:Y:S01]  /*33870*/  STL.64 [R1+0x928], R36 ;  /* 0x0009282401007387 */ /* 0x000fe20000100a00 */
[----:B------:R-:W-:Y:S01]  /*33880*/  VIADD R28, R27, UR5 ;  /* 0x000000051b1c7c36 */ /* 0x000fe20008000000 */
[----:B------:R-:W3:Y:S02]  /*33890*/  LDCU UR15, c[0x0][0x39c] ;  /* 0x00007380ff0f77ac */ /* 0x000ee40008000800 */
[----:B------:R0:W-:Y:S01]  /*338a0*/  STL.64 [R1+0x920], R34 ;  /* 0x0009202201007387 */ /* 0x0001e20000100a00 */
[----:B------:R-:W1:Y:S01]  /*338b0*/  LDCU UR17, c[0x0][0x39c] ;  /* 0x00007380ff1177ac */ /* 0x000e620008000800 */
[----:B------:R-:W1:Y:S01]  /*338c0*/  LDCU UR18, c[0x0][0x39c] ;  /* 0x00007380ff1277ac */ /* 0x000e620008000800 */
[----:B------:R-:W1:Y:S01]  /*338d0*/  LDCU UR16, c[0x0][0x39c] ;  /* 0x00007380ff1077ac */ /* 0x000e620008000800 */
[-C--:B0-----:R-:W-:Y:S01]  /*338e0*/  IADD3 R34, P2, PT, R33, R3.reuse, RZ ;  /* 0x0000000321227210 */ /* 0x081fe20007f5e0ff */
[----:B------:R-:W0:Y:S01]  /*338f0*/  @!P1 SYNCS.CCTL.IV [UR9+0x14008] ;  /* 0x01400800ff0099b1 */ /* 0x000e220008000009 */
[----:B------:R-:W-:Y:S01]  /*33900*/  IADD3 R36, P1, PT, R29, R3, RZ ;  /* 0x000000031d247210 */ /* 0x000fe20007f3e0ff */
[----:B------:R-:W0:Y:S01]  /*33910*/  LDCU UR9, c[0x0][0x39c] ;  /* 0x00007380ff0977ac */ /* 0x000e220008000800 */
[----:B------:R-:W-:-:S03]  /*33920*/  LEA.HI.X.SX32 R35, R33, R2, 0x1, P2 ;  /* 0x0000000221237211 */ /* 0x000fc600010f0eff */
[----:B------:R-:W-:Y:S01]  /*33930*/  STL [R1+0xef4], R36 ;  /* 0x000ef42401007387 */ /* 0x000fe20000100800 */
[----:B------:R-:W0:Y:S03]  /*33940*/  LDCU UR21, c[0x0][0x39c] ;  /* 0x00007380ff1577ac */ /* 0x000e260008000800 */
[----:B------:R-:W-:Y:S01]  /*33950*/  STL [R1+0xef0], R32 ;  /* 0x000ef02001007387 */ /* 0x000fe20000100800 */
[----:B------:R-:W0:Y:S03]  /*33960*/  LDCU UR24, c[0x0][0x39c] ;  /* 0x00007380ff1877ac */ /* 0x000e260008000800 */
[----:B------:R-:W-:Y:S01]  /*33970*/  STL.64 [R1+0x918], R34 ;  /* 0x0009182201007387 */ /* 0x000fe20000100a00 */
[----:B------:R-:W0:Y:S03]  /*33980*/  LDCU UR25, c[0x0][0x39c] ;  /* 0x00007380ff1977ac */ /* 0x000e260008000800 */
[----:B------:R-:W-:Y:S01]  /*33990*/  STL.64 [R1+0xee8], R30 ;  /* 0x000ee81e01007387 */ /* 0x000fe20000100a00 */
[----:B------:R-:W0:Y:S03]  /*339a0*/  LDCU UR26, c[0x0][0x39c] ;  /* 0x00007380ff1a77ac */ /* 0x000e260008000800 */
[----:B------:R1:W-:Y:S01]  /*339b0*/  STL.64 [R1+0xee0], R28 ;  /* 0x000ee01c01007387 */ /* 0x0003e20000100a00 */
[----:B------:R-:W0:Y:S03]  /*339c0*/  LDCU UR27, c[0x0][0x39c] ;  /* 0x00007380ff1b77ac */ /* 0x000e260008000800 */
[----:B------:R-:W-:Y:S01]  /*339d0*/  STL.64 [R1+0xed8], R26 ;  /* 0x000ed81a01007387 */ /* 0x000fe20000100a00 */
[----:B------:R-:W0:Y:S03]  /*339e0*/  LDCU UR28, c[0x0][0x39c] ;  /* 0x00007380ff1c77ac */ /* 0x000e260008000800 */
[----:B------:R-:W-:Y:S01]  /*339f0*/  STL.64 [R1+0xed0], R24 ;  /* 0x000ed01801007387 */ /* 0x000fe20000100a00 */
[----:B------:R-:W0:Y:S01]  /*33a00*/  LDCU UR33, c[0x0][0x39c] ;  /* 0x00007380ff2177ac */ /* 0x000e220008000800 */
[----:B-1----:R-:W1:Y:S02]  /*33a10*/  LDTM.x64 R28, tmem[UR10] ;  /* 0x0000000a001c79ee */ /* 0x002e640008340000 */
        /* <DEDUP_REMOVED lines=20> */
[----:B-1----:R-:W-:Y:S01]  /*33b60*/  STL [R1+0x604], R29 ;  /* 0x0006041d01007387 */ /* 0x002fe20000100800 */
[----:B------:R-:W1:Y:S03]  /*33b70*/  LDCU UR77, c[0x0][0x39c] ;  /* 0x00007380ff4d77ac */ /* 0x000e660008000800 */
[----:B------:R-:W-:Y:S01]  /*33b80*/  STL.64 [R1+0x608], R30 ;  /* 0x0006081e01007387 */ /* 0x000fe20000100a00 */
[----:B------:R-:W0:Y:S03]  /*33b90*/  LDCU UR76, c[0x0][0x39c] ;  /* 0x00007380ff4c77ac */ /* 0x000e260008000800 */
[----:B------:R-:W-:Y:S01]  /*33ba0*/  STL.64 [R1+0x610], R32 ;  /* 0x0006102001007387 */ /* 0x000fe20000100a00 */
[----:B------:R-:W0:Y:S03]  /*33bb0*/  LDCU UR75, c[0x0][0x3b8] ;  /* 0x00007700ff4b77ac */ /* 0x000e260008000800 */
[----:B------:R1:W-:Y:S01]  /*33bc0*/  STL.64 [R1+0x618], R34 ;  /* 0x0006182201007387 */ /* 0x0003e20000100a00 */
[----:B------:R-:W0:Y:S03]  /*33bd0*/  LDCU UR48, c[0x0][0x3b8] ;  /* 0x00007700ff3077ac */ /* 0x000e260008000800 */
[----:B------:R0:W-:Y:S01]  /*33be0*/  STL.64 [R1+0x620], R36 ;  /* 0x0006202401007387 */ /* 0x0001e20000100a00 */
[----:B------:R-:W0:Y:S03]  /*33bf0*/  LDCU UR49, c[0x0][0x3b8] ;  /* 0x00007700ff3177ac */ /* 0x000e260008000800 */
[----:B------:R-:W-:Y:S01]  /*33c00*/  STL.64 [R1+0x628], R38 ;  /* 0x0006282601007387 */ /* 0x000fe20000100a00 */
[----:B------:R-:W0:Y:S03]  /*33c10*/  LDCU UR32, c[0x0][0x3b8] ;  /* 0x00007700ff2077ac */ /* 0x000e260008000800 */
[----:B------:R-:W-:Y:S01]  /*33c20*/  STL.64 [R1+0x630], R40 ;  /* 0x0006302801007387 */ /* 0x000fe20000100a00 */
[----:B-1----:R-:W-:Y:S01]  /*33c30*/  IMAD.MOV.U32 R34, RZ, RZ, R28 ;  /* 0x000000ffff227224 */ /* 0x002fe200078e001c */
[----:B------:R-:W1:Y:S02]  /*33c40*/  LDCU UR73, c[0x0][0x3b8] ;  /* 0x00007700ff4977ac */ /* 0x000e640008000800 */
        /* <DEDUP_REMOVED lines=43> */
[----:B------:R-:W1:Y:S03]  /*33f00*/  LDCU UR62, c[0x0][0x3b8] ;  /* 0x00007700ff3e77ac */ /* 0x000e660008000800 */
[----:B------:R-:W-:Y:S01]  /*33f10*/  STL.64 [R1+0x6e8], R86 ;  /* 0x0006e85601007387 */ /* 0x000fe20000100a00 */
[----:B------:R-:W1:Y:S03]  /*33f20*/  LDCU UR61, c[0x0][0x3b8] ;  /* 0x00007700ff3d77ac */ /* 0x000e660008000800 */
[----:B------:R-:W-:Y:S01]  /*33f30*/  STL.64 [R1+0x6f0], R88 ;  /* 0x0006f05801007387 */ /* 0x000fe20000100a00 */
[----:B------:R-:W1:Y:S03]  /*33f40*/  LDCU UR60, c[0x0][0x3b8] ;  /* 0x00007700ff3c77ac */ /* 0x000e660008000800 */
[----:B------:R-:W-:Y:S01]  /*33f50*/  STL.64 [R1+0x6f8], R90 ;  /* 0x0006f85a01007387 */ /* 0x000fe20000100a00 */
[----:B------:R-:W1:Y:S03]  /*33f60*/  LDCU UR59, c[0x0][0x3b8] ;  /* 0x00007700ff3b77ac */ /* 0x000e660008000800 */
[----:B0-----:R-:W2:Y:S01]  /*33f70*/  LDL.LU R36, [R1+0xef4] ;  /* 0x000ef40001247983 */ /* 0x001ea20000300800 */
[----:B------:R-:W0:Y:S03]  /*33f80*/  LDCU UR58, c[0x0][0x3b8] ;  /* 0x00007700ff3a77ac */ /* 0x000e260008000800 */
[----:B------:R-:W2:Y:S01]  /*33f90*/  LDL.LU R32, [R1+0xef0] ;  /* 0x000ef00001207983 */ /* 0x000ea20000300800 */
[----:B------:R-:W0:Y:S03]  /*33fa0*/  LDCU UR57, c[0x0][0x3b8] ;  /* 0x00007700ff3977ac */ /* 0x000e260008000800 */
[----:B------:R-:W2:Y:S01]  /*33fb0*/  LDL.LU.64 R30, [R1+0xee8] ;  /* 0x000ee800011e7983 */ /* 0x000ea20000300a00 */
[----:B------:R-:W0:Y:S03]  /*33fc0*/  LDCU UR56, c[0x0][0x3b8] ;  /* 0x00007700ff3877ac */ /* 0x000e260008000800 */
[----:B------:R-:W2:Y:S01]  /*33fd0*/  LDL.LU.64 R28, [R1+0xee0] ;  /* 0x000ee000011c7983 */ /* 0x000ea20000300a00 */
[----:B------:R-:W0:Y:S03]  /*33fe0*/  LDCU UR55, c[0x0][0x3b8] ;  /* 0x00007700ff3777ac */ /* 0x000e260008000800 */
[----:B------:R-:W3:Y:S01]  /*33ff0*/  LDL.LU.64 R26, [R1+0xed8] ;  /* 0x000ed800011a7983 */ /* 0x000ee20000300a00 */
[----:B------:R-:W0:Y:S03]  /*34000*/  LDCU UR54, c[0x0][0x3b8] ;  /* 0x00007700ff3677ac */ /* 0x000e260008000800 */
[----:B------:R-:W3:Y:S01]  /*34010*/  LDL.LU.64 R24, [R1+0xed0] ;  /* 0x000ed00001187983 */ /* 0x000ee20000300a00 */
[----:B------:R-:W0:Y:S03]  /*34020*/  LDCU UR53, c[0x0][0x3b8] ;  /* 0x00007700ff3577ac */ /* 0x000e260008000800 */
[----:B------:R-:W3:Y:S04]  /*34030*/  LDL.LU.64 R22, [R1+0xec8] ;  /* 0x000ec80001167983 */ /* 0x000ee80000300a00 */
        /* <DEDUP_REMOVED lines=8> */
[----:B------:R-:W4:Y:S04]  /*340c0*/  LDL.LU.64 R4, [R1+0xe80] ;  /* 0x000e800001047983 */ /* 0x000f280000300a00 */
[----:B------:R-:W5:Y:S01]  /*340d0*/  LDL.LU R33, [R1+0x604] ;  /* 0x0006040001217983 */ /* 0x000f620000300800 */
[----:B--2---:R-:W-:Y:S01]  /*340e0*/  LEA.HI.X.SX32 R37, R29, R2, 0x1, P1 ;  /* 0x000000021d257211 */ /* 0x004fe200008f0eff */
[----:B------:R-:W-:-:S04]  /*340f0*/  VIADD R29, R28, UR5 ;  /* 0x000000051c1d7c36 */ /* 0x000fc80008000000 */
[----:B------:R3:W-:Y:S02]  /*34100*/  STL.64 [R1+0x910], R36 ;  /* 0x0009102401007387 */ /* 0x0007e40000100a00 */
[-C--:B---3--:R-:W-:Y:S02]  /*34110*/  IADD3 R36, P5, PT, R6, R3.reuse, RZ ;  /* 0x0000000306247210 */ /* 0x088fe40007fbe0ff */
[CC--:B----4-:R-:W-:Y:S02]  /*34120*/  IADD3 R40, P1, PT, R4.reuse, R3.reuse, RZ ;  /* 0x0000000304287210 */ /* 0x0d0fe40007f3e0ff */
[----:B------:R-:W-:Y:S02]  /*34130*/  IADD3 R38, P2, PT, R5, R3, RZ ;  /* 0x0000000305267210 */ /* 0x000fe40007f5e0ff */
[-C--:B------:R-:W-:Y:S01]  /*34140*/  LEA.HI.X.SX32 R41, R4, R2.reuse, 0x1, P1 ;  /* 0x0000000204297211 */ /* 0x080fe200008f0eff */
[----:B------:R-:W-:Y:S01]  /*34150*/  VIADD R4, R29, UR5 ;  /* 0x000000051d047c36 */ /* 0x000fe20008000000 */
[----:B------:R-:W-:-:S02]  /*34160*/  LEA.HI.X.SX32 R39, R5, R2, 0x1, P2 ;  /* 0x0000000205277211 */ /* 0x000fc400010f0eff */
[----:B------:R-:W-:Y:S01]  /*34170*/  LEA.HI.X.SX32 R37, R6, R2, 0x1, P5 ;  /* 0x0000000206257211 */ /* 0x000fe200028f0eff */
[----:B------:R2:W-:Y:S01]  /*34180*/  STL.64 [R1+0x908], R40 ;  /* 0x0009082801007387 */ /* 0x0005e20000100a00 */
[----:B------:R-:W-:-:S03]  /*34190*/  VIADD R5, R4, UR5 ;  /* 0x0000000504057c36 */ /* 0x000fc60008000000 */
[----:B------:R3:W-:Y:S01]  /*341a0*/  STL.64 [R1+0x900], R38 ;  /* 0x0009002601007387 */ /* 0x0007e20000100a00 */
[----:B------:R-:W-:-:S03]  /*341b0*/  VIADD R6, R5, UR5 ;  /* 0x0000000505067c36 */ /* 0x000fc60008000000 */
[----:B------:R4:W-:Y:S01]  /*341c0*/  STL.64 [R1+0x8f8], R36 ;  /* 0x0008f82401007387 */ /* 0x0009e20000100a00 */
[CC--:B--2---:R-:W-:Y:S02]  /*341d0*/  IADD3 R40, P1, PT, R7.reuse, R3.reuse, RZ ;  /* 0x0000000307287210 */ /* 0x0c4fe40007f3e0ff */
[-C--:B---3--:R-:W-:Y:S02]  /*341e0*/  IADD3 R38, P2, PT, R8, R3.reuse, RZ ;  /* 0x0000000308267210 */ /* 0x088fe40007f5e0ff */
[-C--:B------:R-:W-:Y:S01]  /*341f0*/  LEA.HI.X.SX32 R41, R7, R2.reuse, 0x1, P1 ;  /* 0x0000000207297211 */ /* 0x080fe200008f0eff */
[----:B------:R-:W-:Y:S01]  /*34200*/  VIADD R7, R6, UR5 ;  /* 0x0000000506077c36 */ /* 0x000fe20008000000 */
[C---:B----4-:R-:W-:Y:S02]  /*34210*/  IADD3 R36, P5, PT, R9.reuse, R3, RZ ;  /* 0x0000000309247210 */ /* 0x050fe40007fbe0ff */
[-C--:B------:R-:W-:Y:S01]  /*34220*/  LEA.HI.X.SX32 R39, R8, R2.reuse, 0x1, P2 ;  /* 0x0000000208277211 */ /* 0x080fe200010f0eff */
[----:B------:R2:W-:Y:S01]  /*34230*/  STL.64 [R1+0x8f0], R40 ;  /* 0x0008f02801007387 */ /* 0x0005e20000100a00 */
[----:B------:R-:W-:Y:S01]  /*34240*/  LEA.HI.X.SX32 R37, R9, R2, 0x1, P5 ;  /* 0x0000000209257211 */ /* 0x000fe200028f0eff */
[----:B------:R-:W-:-:S02]  /*34250*/  VIADD R8, R7, UR5 ;  /* 0x0000000507087c36 */ /* 0x000fc40008000000 */
[----:B------:R3:W-:Y:S02]  /*34260*/  STL.64 [R1+0x8e8], R38 ;  /* 0x0008e82601007387 */ /* 0x0007e40000100a00 */
[----:B------:R-:W-:Y:S02]  /*34270*/  VIADD R9, R8, UR5 ;  /* 0x0000000508097c36 */ /* 0x000fe40008000000 */
[----:B------:R4:W-:Y:S01]  /*34280*/  STL.64 [R1+0x8e0], R36 ;  /* 0x0008e02401007387 */ /* 0x0009e20000100a00 */
[CC--:B--2---:R-:W-:Y:S02]  /*34290*/  IADD3 R40, P1, PT, R10.reuse, R3.reuse, RZ ;  /* 0x000000030a287210 */ /* 0x0c4fe40007f3e0ff */
[-C--:B---3--:R-:W-:Y:S02]  /*342a0*/  IADD3 R38, P2, PT, R11, R3.reuse, RZ ;  /* 0x000000030b267210 */ /* 0x088fe40007f5e0ff */
[----:B------:R-:W-:Y:S02]  /*342b0*/  LEA.HI.X.SX32 R41, R10, R2, 0x1, P1 ;  /* 0x000000020a297211 */ /* 0x000fe400008f0eff */
[----:B----4-:R-:W-:-:S02]  /*342c0*/  IADD3 R36, P5, PT, R12, R3, RZ ;  /* 0x000000030c247210 */ /* 0x010fc40007fbe0ff */
[-C--:B------:R-:W-:Y:S01]  /*342d0*/  LEA.HI.X.SX32 R39, R11, R2.reuse, 0x1, P2 ;  /* 0x000000020b277211 */ /* 0x080fe200010f0eff */
[----:B------:R-:W-:Y:S01]  /*342e0*/  STL.64 [R1+0x8d8], R40 ;  /* 0x0008d82801007387 */ /* 0x000fe20000100a00 */
[-C--:B------:R-:W-:Y:S02]  /*342f0*/  LEA.HI.X.SX32 R37, R12, R2.reuse, 0x1, P5 ;  /* 0x000000020c257211 */ /* 0x080fe400028f0eff */
[CC--:B------:R-:W-:Y:S01]  /*34300*/  IADD3 R10, P1, PT, R13.reuse, R3.reuse, RZ ;  /* 0x000000030d0a7210 */ /* 0x0c0fe20007f3e0ff */
[----:B------:R2:W-:Y:S03]  /*34310*/  STL.64 [R1+0x8d0], R38 ;  /* 0x0008d02601007387 */ /* 0x0005e60000100a00 */
[----:B------:R-:W-:Y:S01]  /*34320*/  LEA.HI.X.SX32 R11, R13, R2, 0x1, P1 ;  /* 0x000000020d0b7211 */ /* 0x000fe200008f0eff */
[----:B------:R3:W-:Y:S01]  /*34330*/  STL.64 [R1+0x8c8], R36 ;  /* 0x0008c82401007387 */ /* 0x0007e20000100a00 */
[----:B------:R-:W-:-:S03]  /*34340*/  IADD3 R12, P1, PT, R16, R3, RZ ;  /* 0x00000003100c7210 */ /* 0x000fc60007f3e0ff */
[----:B------:R4:W-:Y:S01]  /*34350*/  STL.64 [R1+0x8c0], R10 ;  /* 0x0008c00a01007387 */ /* 0x0009e20000100a00 */
[-C--:B------:R-:W-:Y:S02]  /*34360*/  LEA.HI.X.SX32 R13, R16, R2.reuse, 0x1, P1 ;  /* 0x00000002100d7211 */ /* 0x080fe400008f0eff */
[CC--:B--2---:R-:W-:Y:S02]  /*34370*/  IADD3 R38, P2, PT, R14.reuse, R3.reuse, RZ ;  /* 0x000000030e267210 */ /* 0x0c4fe40007f5e0ff */
[CC--:B---3--:R-:W-:Y:S02]  /*34380*/  IADD3 R36, P5, PT, R15.reuse, R3.reuse, RZ ;  /* 0x000000030f247210 */ /* 0x0c8fe40007fbe0ff */
[-C--:B------:R-:W-:Y:S02]  /*34390*/  LEA.HI.X.SX32 R39, R14, R2.reuse, 0x1, P2 ;  /* 0x000000020e277211 */ /* 0x080fe400010f0eff */
[-C--:B------:R-:W-:Y:S01]  /*343a0*/  LEA.HI.X.SX32 R37, R15, R2.reuse, 0x1, P5 ;  /* 0x000000020f257211 */ /* 0x080fe200028f0eff */
[----:B----4-:R-:W-:Y:S01]  /*343b0*/  VIADD R10, R9, UR5 ;  /* 0x00000005090a7c36 */ /* 0x010fe20008000000 */
[CC--:B------:R-:W-:Y:S01]  /*343c0*/  IADD3 R14, P1, PT, R19.reuse, R3.reuse, RZ ;  /* 0x00000003130e7210 */ /* 0x0c0fe20007f3e0ff */
[----:B------:R2:W-:Y:S02]  /*343d0*/  STL.64 [R1+0x8b8], R38 ;  /* 0x0008b82601007387 */ /* 0x0005e40000100a00 */
[----:B------:R-:W-:Y:S01]  /*343e0*/  VIADD R11, R10, UR5 ;  /* 0x000000050a0b7c36 */ /* 0x000fe20008000000 */
[----:B------:R-:W-:Y:S01]  /*343f0*/  LEA.HI.X.SX32 R15, R19, R2, 0x1, P1 ;  /* 0x00000002130f7211 */ /* 0x000fe200008f0eff */
[----:B------:R3:W-:Y:S04]  /*34400*/  STL.64 [R1+0x8b0], R36 ;  /* 0x0008b02401007387 */ /* 0x0007e80000100a00 */
[----:B------:R4:W-:Y:S01]  /*34410*/  STL.64 [R1+0x8a8], R12 ;  /* 0x0008a80c01007387 */ /* 0x0009e20000100a00 */
[----:B--2---:R-:W-:-:S02]  /*34420*/  IADD3 R38, P2, PT, R17, R3, RZ ;  /* 0x0000000311267210 */ /* 0x004fc40007f5e0ff */
[CC--:B---3--:R-:W-:Y:S02]  /*34430*/  IADD3 R36, P5, PT, R18.reuse, R3.reuse, RZ ;  /* 0x0000000312247210 */ /* 0x0c8fe40007fbe0ff */
[-C--:B------:R-:W-:Y:S02]  /*34440*/  LEA.HI.X.SX32 R39, R17, R2.reuse, 0x1, P2 ;  /* 0x0000000211277211 */ /* 0x080fe400010f0eff */
[-C--:B------:R-:W-:Y:S01]  /*34450*/  LEA.HI.X.SX32 R37, R18, R2.reuse, 0x1, P5 ;  /* 0x0000000212257211 */ /* 0x080fe200028f0eff */
[----:B----4-:R-:W-:Y:S01]  /*34460*/  VIADD R12, R11, UR5 ;  /* 0x000000050b0c7c36 */ /* 0x010fe20008000000 */
[CC--:B------:R-:W-:Y:S01]  /*34470*/  IADD3 R16, P5, PT, R21.reuse, R3.reuse, RZ ;  /* 0x0000000315107210 */ /* 0x0c0fe20007fbe0ff */
[----:B------:R-:W-:Y:S02]  /*34480*/  STL.64 [R1+0x8a0], R38 ;  /* 0x0008a02601007387 */ /* 0x000fe40000100a00 */
[----:B------:R-:W-:Y:S01]  /*34490*/  VIADD R13, R12, UR5 ;  /* 0x000000050c0d7c36 */ /* 0x000fe20008000000 */
[----:B------:R-:W-:Y:S01]  /*344a0*/  LEA.HI.X.SX32 R17, R21, R2, 0x1, P5 ;  /* 0x0000000215117211 */ /* 0x000fe200028f0eff */
[----:B------:R2:W-:Y:S01]  /*344b0*/  STL.64 [R1+0x898], R36 ;  /* 0x0008982401007387 */ /* 0x0005e20000100a00 */
[----:B------:R-:W-:-:S03]  /*344c0*/  IADD3 R18, P5, PT, R24, R3, RZ ;  /* 0x0000000318127210 */ /* 0x000fc60007fbe0ff */
[----:B------:R3:W-:Y:S01]  /*344d0*/  STL.64 [R1+0x890], R14 ;  /* 0x0008900e01007387 */ /* 0x0007e20000100a00 */
[----:B------:R-:W-:-:S03]  /*344e0*/  LEA.HI.X.SX32 R19, R24, R2, 0x1, P5 ;  /* 0x0000000218137211 */ /* 0x000fc600028f0eff */
[----:B------:R4:W-:Y:S01]  /*344f0*/  STL.64 [R1+0x880], R16 ;  /* 0x0008801001007387 */ /* 0x0009e20000100a00 */
[----:B--2---:R-:W-:-:S04]  /*34500*/  IADD3 R36, P2, PT, R20, R3, RZ ;  /* 0x0000000314247210 */ /* 0x004fc80007f5e0ff */
[-C--:B------:R-:W-:Y:S01]  /*34510*/  LEA.HI.X.SX32 R37, R20, R2.reuse, 0x1, P2 ;  /* 0x0000000214257211 */ /* 0x080fe200010f0eff */
[----:B---3--:R-:W-:Y:S01]  /*34520*/  VIADD R14, R13, UR5 ;  /* 0x000000050d0e7c36 */ /* 0x008fe20008000000 */
[CC--:B------:R-:W-:Y:S02]  /*34530*/  IADD3 R20, P5, PT, R25.reuse, R3.reuse, RZ ;  /* 0x0000000319147210 */ /* 0x0c0fe40007fbe0ff */
[----:B----4-:R-:W-:Y:S01]  /*34540*/  IADD3 R16, P1, PT, R22, R3, RZ ;  /* 0x0000000316107210 */ /* 0x010fe20007f3e0ff */
[----:B------:R2:W-:Y:S01]  /*34550*/  STL.64 [R1+0x888], R36 ;  /* 0x0008882401007387 */ /* 0x0005e20000100a00 */
[-C--:B------:R-:W-:Y:S01]  /*34560*/  LEA.HI.X.SX32 R21, R25, R2.reuse, 0x1, P5 ;  /* 0x0000000219157211 */ /* 0x080fe200028f0eff */
[----:B------:R-:W-:Y:S01]  /*34570*/  VIADD R15, R14, UR5 ;  /* 0x000000050e0f7c36 */ /* 0x000fe20008000000 */
[----:B------:R-:W-:-:S05]  /*34580*/  LEA.HI.X.SX32 R17, R22, R2, 0x1, P1 ;  /* 0x0000000216117211 */ /* 0x000fca00008f0eff */
[----:B------:R3:W-:Y:S01]  /*34590*/  STL.64 [R1+0x878], R16 ;  /* 0x0008781001007387 */ /* 0x0007e20000100a00 */
[----:B--2---:R-:W-:-:S03]  /*345a0*/  IADD3 R36, P2, PT, R23, R3, RZ ;  /* 0x0000000317247210 */ /* 0x004fc60007f5e0ff */
[----:B------:R2:W-:Y:S01]  /*345b0*/  STL.64 [R1+0x868], R18 ;  /* 0x0008681201007387 */ /* 0x0005e20000100a00 */
[-C--:B------:R-:W-:Y:S02]  /*345c0*/  LEA.HI.X.SX32 R37, R23, R2.reuse, 0x1, P2 ;  /* 0x0000000217257211 */ /* 0x080fe400010f0eff */
[CC--:B------:R-:W-:Y:S01]  /*345d0*/  IADD3 R22, P2, PT, R30.reuse, R3.reuse, RZ ;  /* 0x000000031e167210 */ /* 0x0c0fe20007f5e0ff */
[----:B---3--:R-:W-:Y:S02]  /*345e0*/  VIADD R16, R15, UR5 ;  /* 0x000000050f107c36 */ /* 0x008fe40008000000 */
[----:B------:R-:W-:Y:S01]  /*345f0*/  STL.64 [R1+0x870], R36 ;  /* 0x0008702401007387 */ /* 0x000fe20000100a00 */
[----:B------:R-:W-:Y:S02]  /*34600*/  LEA.HI.X.SX32 R23, R30, R2, 0x1, P2 ;  /* 0x000000021e177211 */ /* 0x000fe400010f0eff */
[-C--:B------:R-:W-:Y:S01]  /*34610*/  IADD3 R30, P2, PT, R27, R3.reuse, RZ ;  /* 0x000000031b1e7210 */ /* 0x080fe20007f5e0ff */
[----:B------:R-:W-:Y:S01]  /*34620*/  VIADD R17, R16, UR5 ;  /* 0x0000000510117c36 */ /* 0x000fe20008000000 */
[----:B--2---:R-:W-:-:S04]  /*34630*/  IADD3 R18, P1, PT, R31, R3, RZ ;  /* 0x000000031f127210 */ /* 0x004fc80007f3e0ff */
[-C--:B------:R-:W-:Y:S02]  /*34640*/  LEA.HI.X.SX32 R19, R31, R2.reuse, 0x1, P1 ;  /* 0x000000021f137211 */ /* 0x080fe400008f0eff */
[----:B------:R-:W-:-:S03]  /*34650*/  LEA.HI.X.SX32 R31, R27, R2, 0x1, P2 ;  /* 0x000000021b1f7211 */ /* 0x000fc600010f0eff */
[----:B------:R2:W-:Y:S04]  /*34660*/  STL.64 [R1+0x860], R18 ;  /* 0x0008601201007387 */ /* 0x0005e80000100a00 */
[----:B------:R3:W-:Y:S04]  /*34670*/  STL.64 [R1+0x850], R20 ;  /* 0x0008501401007387 */ /* 0x0007e80000100a00 */
[----:B------:R4:W-:Y:S01]  /*34680*/  STL.64 [R1+0x858], R22 ;  /* 0x0008581601007387 */ /* 0x0009e20000100a00 */
[----:B--2---:R-:W-:Y:S01]  /*34690*/  VIADD R18, R17, UR5 ;  /* 0x0000000511127c36 */ /* 0x004fe20008000000 */
[----:B---3--:R-:W-:-:S03]  /*346a0*/  IADD3 R20, P1, PT, R26, R3, RZ ;  /* 0x000000031a147210 */ /* 0x008fc60007f3e0ff */
[----:B------:R-:W-:Y:S01]  /*346b0*/  VIADD R19, R18, UR5 ;  /* 0x0000000512137c36 */ /* 0x000fe20008000000 */
[-C--:B----4-:R-:W-:Y:S02]  /*346c0*/  IADD3 R22, P5, PT, R28, R3.reuse, RZ ;  /* 0x000000031c167210 */ /* 0x090fe40007fbe0ff */
[-C--:B------:R-:W-:Y:S02]  /*346d0*/  LEA.HI.X.SX32 R21, R26, R2.reuse, 0x1, P1 ;  /* 0x000000021a157211 */ /* 0x080fe400008f0eff */
[-C--:B------:R-:W-:Y:S02]  /*346e0*/  LEA.HI.X.SX32 R23, R28, R2.reuse, 0x1, P5 ;  /* 0x000000021c177211 */ /* 0x080fe400028f0eff */
[CC--:B------:R-:W-:Y:S01]  /*346f0*/  IADD3 R26, P2, PT, R4.reuse, R3.reuse, RZ ;  /* 0x00000003041a7210 */ /* 0x0c0fe20007f5e0ff */
[----:B------:R2:W-:Y:S01]  /*34700*/  STL.64 [R1+0x848], R20 ;  /* 0x0008481401007387 */ /* 0x0005e20000100a00 */
[C---:B------:R-:W-:Y:S02]  /*34710*/  IADD3 R24, P5, PT, R5.reuse, R3, RZ ;  /* 0x0000000305187210 */ /* 0x040fe40007fbe0ff */
[-C--:B------:R-:W-:Y:S01]  /*34720*/  LEA.HI.X.SX32 R27, R4, R2.reuse, 0x1, P2 ;  /* 0x00000002041b7211 */ /* 0x080fe200010f0eff */
[----:B------:R3:W-:Y:S01]  /*34730*/  STL.64 [R1+0x838], R22 ;  /* 0x0008381601007387 */ /* 0x0007e20000100a00 */
[----:B------:R-:W-:-:S03]  /*34740*/  LEA.HI.X.SX32 R25, R5, R2, 0x1, P5 ;  /* 0x0000000205197211 */ /* 0x000fc600028f0eff */
[----:B------:R-:W-:Y:S01]  /*34750*/  STL.64 [R1+0x840], R30 ;  /* 0x0008401e01007387 */ /* 0x000fe20000100a00 */
[----:B--2---:R-:W-:Y:S01]  /*34760*/  VIADD R20, R19, UR5 ;  /* 0x0000000513147c36 */ /* 0x004fe20008000000 */
[----:B---3--:R-:W-:-:S03]  /*34770*/  IADD3 R22, P1, PT, R29, R3, RZ ;  /* 0x000000031d167210 */ /* 0x008fc60007f3e0ff */
[----:B------:R-:W-:Y:S01]  /*34780*/  VIADD R21, R20, UR5 ;  /* 0x0000000514157c36 */ /* 0x000fe20008000000 */
[----:B------:R-:W-:Y:S02]  /*34790*/  LEA.HI.X.SX32 R23, R29, R2, 0x1, P1 ;  /* 0x000000021d177211 */ /* 0x000fe400008f0eff */
[----:B------:R-:W-:-:S03]  /*347a0*/  IADD3 R28, P1, PT, R6, R3, RZ ;  /* 0x00000003061c7210 */ /* 0x000fc60007f3e0ff */
[----:B------:R2:W-:Y:S01]  /*347b0*/  STL.64 [R1+0x830], R22 ;  /* 0x0008301601007387 */ /* 0x0005e20000100a00 */
[----:B------:R-:W-:-:S03]  /*347c0*/  LEA.HI.X.SX32 R29, R6, R2, 0x1, P1 ;  /* 0x00000002061d7211 */ /* 0x000fc600008f0eff */
[----:B------:R3:W-:Y:S04]  /*347d0*/  STL.64 [R1+0x828], R26 ;  /* 0x0008281a01007387 */ /* 0x0007e80000100a00 */
[----:B------:R4:W-:Y:S04]  /*347e0*/  STL.64 [R1+0x820], R24 ;  /* 0x0008201801007387 */ /* 0x0009e80000100a00 */
[----:B------:R0:W-:Y:S01]  /*347f0*/  STL.64 [R1+0x818], R28 ;  /* 0x0008181c01007387 */ /* 0x0001e20000100a00 */
[----:B--2---:R-:W-:Y:S01]  /*34800*/  VIADD R22, R21, UR5 ;  /* 0x0000000515167c36 */ /* 0x004fe20008000000 */
[----:B---3--:R-:W-:-:S03]  /*34810*/  IADD3 R26, P2, PT, R7, R3, RZ ;  /* 0x00000003071a7210 */ /* 0x008fc60007f5e0ff */
[----:B------:R-:W-:Y:S01]  /*34820*/  VIADD R23, R22, UR5 ;  /* 0x0000000516177c36 */ /* 0x000fe20008000000 */
[----:B----4-:R-:W-:-:S03]  /*34830*/  IADD3 R24, P5, PT, R8, R3, RZ ;  /* 0x0000000308187210 */ /* 0x010fc60007fbe0ff */
[----:B------:R-:W-:Y:S01]  /*34840*/  VIADD R5, R23, UR5 ;  /* 0x0000000517057c36 */ /* 0x000fe20008000000 */
[-C--:B------:R-:W-:Y:S02]  /*34850*/  LEA.HI.X.SX32 R27, R7, R2.reuse, 0x1, P2 ;  /* 0x00000002071b7211 */ /* 0x080fe400010f0eff */
[----:B------:R-:W-:Y:S01]  /*34860*/  LEA.HI.X.SX32 R25, R8, R2, 0x1, P5 ;  /* 0x0000000208197211 */ /* 0x000fe200028f0eff */
[----:B------:R-:W-:Y:S01]  /*34870*/  VIADD R7, R5, UR5 ;  /* 0x0000000505077c36 */ /* 0x000fe20008000000 */
[----:B0-----:R-:W-:-:S03]  /*34880*/  IADD3 R28, P2, PT, R10, R3, RZ ;  /* 0x000000030a1c7210 */ /* 0x001fc60007f5e0ff */
[----:B------:R0:W-:Y:S01]  /*34890*/  STL.64 [R1+0x808], R24 ;  /* 0x0008081801007387 */ /* 0x0001e20000100a00 */
[----:B------:R-:W-:-:S03]  /*348a0*/  LEA.HI.X.SX32 R29, R10, R2, 0x1, P2 ;  /* 0x000000020a1d7211 */ /* 0x000fc600010f0eff */
[----:B------:R2:W-:Y:S01]  /*348b0*/  STL.64 [R1+0x810], R26 ;  /* 0x0008101a01007387 */ /* 0x0005e20000100a00 */
[-C--:B0-----:R-:W-:Y:S02]  /*348c0*/  IADD3 R24, P1, PT, R9, R3.reuse, RZ ;  /* 0x0000000309187210 */ /* 0x081fe40007f3e0ff */
[-C--:B--2---:R-:W-:Y:S02]  /*348d0*/  IADD3 R26, P5, PT, R11, R3.reuse, RZ ;  /* 0x000000030b1a7210 */ /* 0x084fe40007fbe0ff */
[-C--:B------:R-:W-:Y:S02]  /*348e0*/  LEA.HI.X.SX32 R25, R9, R2.reuse, 0x1, P1 ;  /* 0x0000000209197211 */ /* 0x080fe400008f0eff */
[-C--:B------:R-:W-:Y:S02]  /*348f0*/  LEA.HI.X.SX32 R27, R11, R2.reuse, 0x1, P5 ;  /* 0x000000020b1b7211 */ /* 0x080fe400028f0eff */
[CC--:B------:R-:W-:Y:S01]  /*34900*/  IADD3 R8, P5, PT, R14.reuse, R3.reuse, RZ ;  /* 0x000000030e087210 */ /* 0x0c0fe20007fbe0ff */
[----:B------:R0:W-:Y:S03]  /*34910*/  STL.64 [R1+0x800], R24 ;  /* 0x0008001801007387 */ /* 0x0001e60000100a00 */
[----:B------:R-:W-:Y:S01]  /*34920*/  LEA.HI.X.SX32 R9, R14, R2, 0x1, P5 ;  /* 0x000000020e097211 */ /* 0x000fe200028f0eff */
[----:B------:R2:W-:Y:S04]  /*34930*/  STL.64 [R1+0x7f8], R28 ;  /* 0x0007f81c01007387 */ /* 0x0005e80000100a00 */
[----:B------:R3:W-:Y:S01]  /*34940*/  STL.64 [R1+0x7f0], R26 ;  /* 0x0007f01a01007387 */ /* 0x0007e20000100a00 */
[----:B0-----:R-:W-:Y:S01]  /*34950*/  VIADD R25, R7, UR5 ;  /* 0x0000000507197c36 */ /* 0x001fe20008000000 */
[----:B--2---:R-:W-:-:S03]  /*34960*/  IADD3 R28, P1, PT, R12, R3, RZ ;  /* 0x000000030c1c7210 */ /* 0x004fc60007f3e0ff */
[----:B------:R-:W-:Y:S01]  /*34970*/  VIADD R11, R25, UR5 ;  /* 0x00000005190b7c36 */ /* 0x000fe20008000000 */
[----:B---3--:R-:W-:-:S03]  /*34980*/  IADD3 R26, P2, PT, R13, R3, RZ ;  /* 0x000000030d1a7210 */ /* 0x008fc60007f5e0ff */
[----:B------:R-:W-:Y:S01]  /*34990*/  VIADD R24, R11, UR5 ;  /* 0x000000050b187c36 */ /* 0x000fe20008000000 */
[-C--:B------:R-:W-:Y:S02]  /*349a0*/  LEA.HI.X.SX32 R29, R12, R2.reuse, 0x1, P1 ;  /* 0x000000020c1d7211 */ /* 0x080fe400008f0eff */
[-C--:B------:R-:W-:Y:S01]  /*349b0*/  LEA.HI.X.SX32 R27, R13, R2.reuse, 0x1, P2 ;  /* 0x000000020d1b7211 */ /* 0x080fe200010f0eff */
[----:B------:R-:W-:Y:S01]  /*349c0*/  VIADD R14, R24, UR5 ;  /* 0x00000005180e7c36 */ /* 0x000fe20008000000 */
[CC--:B------:R-:W-:Y:S01]  /*349d0*/  IADD3 R12, P5, PT, R17.reuse, R3.reuse, RZ ;  /* 0x00000003110c7210 */ /* 0x0c0fe20007fbe0ff */
[----:B------:R-:W-:Y:S03]  /*349e0*/  STL.64 [R1+0x7e8], R28 ;  /* 0x0007e81c01007387 */ /* 0x000fe60000100a00 */
[----:B------:R-:W-:Y:S01]  /*349f0*/  LEA.HI.X.SX32 R13, R17, R2, 0x1, P5 ;  /* 0x00000002110d7211 */ /* 0x000fe200028f0eff */
[----:B------:R0:W-:Y:S04]  /*34a00*/  STL.64 [R1+0x7d8], R8 ;  /* 0x0007d80801007387 */ /* 0x0001e80000100a00 */
[----:B------:R2:W-:Y:S01]  /*34a10*/  STL.64 [R1+0x7e0], R26 ;  /* 0x0007e01a01007387 */ /* 0x0005e20000100a00 */
[----:B0-----:R-:W-:-:S02]  /*34a20*/  IADD3 R8, P1, PT, R15, R3, RZ ;  /* 0x000000030f087210 */ /* 0x001fc40007f3e0ff */
[CC--:B--2---:R-:W-:Y:S02]  /*34a30*/  IADD3 R26, P2, PT, R16.reuse, R3.reuse, RZ ;  /* 0x00000003101a7210 */ /* 0x0c4fe40007f5e0ff */
        /* <DEDUP_REMOVED lines=10> */
[-C--:B---3--:R-:W-:Y:S02]  /*34ae0*/  IADD3 R26, P5, PT, R20, R3.reuse, RZ ;  /* 0x00000003141a7210 */ /* 0x088fe40007fbe0ff */
        /* <DEDUP_REMOVED lines=9> */
[----:B0-----:R-:W-:Y:S01]  /*34b80*/  VIADD R13, R10, UR5 ;  /* 0x000000050a0d7c36 */ /* 0x001fe20008000000 */
[----:B--2---:R-:W-:-:S03]  /*34b90*/  IADD3 R26, P1, PT, R21, R3, RZ ;  /* 0x00000003151a7210 */ /* 0x004fc60007f3e0ff */
[----:B------:R-:W-:Y:S01]  /*34ba0*/  VIADD R6, R13, UR5 ;  /* 0x000000050d067c36 */ /* 0x000fe20008000000 */
[----:B------:R-:W-:-:S03]  /*34bb0*/  LEA.HI.X.SX32 R27, R21, R2, 0x1, P1 ;  /* 0x00000002151b7211 */ /* 0x000fc600008f0eff */
[----:B------:R-:W-:Y:S01]  /*34bc0*/  VIADD R4, R6, UR5 ;  /* 0x0000000506047c36 */ /* 0x000fe20008000000 */
[CC--:B------:R-:W-:Y:S01]  /*34bd0*/  IADD3 R20, P1, PT, R5.reuse, R3.reuse, RZ ;  /* 0x0000000305147210 */ /* 0x0c0fe20007f3e0ff */
[----:B------:R-:W-:Y:S03]  /*34be0*/  STL.64 [R1+0x7a0], R26 ;  /* 0x0007a01a01007387 */ /* 0x000fe60000100a00 */
[----:B------:R-:W-:Y:S01]  /*34bf0*/  LEA.HI.X.SX32 R21, R5, R2, 0x1, P1 ;  /* 0x0000000205157211 */ /* 0x000fe200008f0eff */
[----:B------:R-:W-:Y:S01]  /*34c00*/  VIADD R12, R4, UR5 ;  /* 0x00000005040c7c36 */ /* 0x000fe20008000000 */
[----:B------:R0:W-:Y:S03]  /*34c10*/  STL.64 [R1+0x798], R18 ;  /* 0x0007981201007387 */ /* 0x0001e60000100a00 */
[----:B------:R-:W-:Y:S01]  /*34c20*/  VIADD R9, R12, UR5 ;  /* 0x000000050c097c36 */ /* 0x000fe20008000000 */
[----:B------:R2:W-:Y:S04]  /*34c30*/  STL.64 [R1+0x790], R16 ;  /* 0x0007901001007387 */ /* 0x0005e80000100a00 */
[----:B------:R3:W-:Y:S01]  /*34c40*/  STL.64 [R1+0x788], R20 ;  /* 0x0007881401007387 */ /* 0x0007e20000100a00 */
[----:B0-----:R-:W-:-:S02]  /*34c50*/  IADD3 R18, P2, PT, R7, R3, RZ ;  /* 0x0000000307127210 */ /* 0x001fc40007f5e0ff */
[-C--:B--2---:R-:W-:Y:S02]  /*34c60*/  IADD3 R16, P5, PT, R25, R3.reuse, RZ ;  /* 0x0000000319107210 */ /* 0x084fe40007fbe0ff */
[-C--:B------:R-:W-:Y:S01]  /*34c70*/  LEA.HI.X.SX32 R19, R7, R2.reuse, 0x1, P2 ;  /* 0x0000000207137211 */ /* 0x080fe200010f0eff */
[----:B------:R-:W-:Y:S01]  /*34c80*/  VIADD R7, R9, UR5 ;  /* 0x0000000509077c36 */ /* 0x000fe20008000000 */
[-C--:B------:R-:W-:Y:S02]  /*34c90*/  LEA.HI.X.SX32 R17, R25, R2.reuse, 0x1, P5 ;  /* 0x0000000219117211 */ /* 0x080fe400028f0eff */
[C---:B---3--:R-:W-:Y:S01]  /*34ca0*/  IADD3 R20, P1, PT, R11.reuse, R3, RZ ;  /* 0x000000030b147210 */ /* 0x048fe20007f3e0ff */
[----:B------:R0:W-:Y:S03]  /*34cb0*/  STL.64 [R1+0x780], R18 ;  /* 0x0007801201007387 */ /* 0x0001e60000100a00 */
[----:B------:R-:W-:Y:S01]  /*34cc0*/  LEA.HI.X.SX32 R21, R11, R2, 0x1, P1 ;  /* 0x000000020b157211 */ /* 0x000fe200008f0eff */
[----:B------:R2:W-:Y:S01]  /*34cd0*/  STL.64 [R1+0x778], R16 ;  /* 0x0007781001007387 */ /* 0x0005e20000100a00 */
[----:B------:R-:W-:-:S03]  /*34ce0*/  VIADD R11, R7, UR5 ;  /* 0x00000005070b7c36 */ /* 0x000fc60008000000 */
[----:B------:R3:W-:Y:S01]  /*34cf0*/  STL.64 [R1+0x770], R20 ;  /* 0x0007701401007387 */ /* 0x0007e20000100a00 */
[----:B------:R-:W-:Y:S01]  /*34d00*/  VIADD R5, R11, UR5 ;  /* 0x000000050b057c36 */ /* 0x000fe20008000000 */
[-C--:B0-----:R-:W-:Y:S02]  /*34d10*/  IADD3 R18, P2, PT, R24, R3.reuse, RZ ;  /* 0x0000000318127210 */ /* 0x081fe40007f5e0ff */
[-C--:B--2---:R-:W-:Y:S02]  /*34d20*/  IADD3 R16, P5, PT, R14, R3.reuse, RZ ;  /* 0x000000030e107210 */ /* 0x084fe40007fbe0ff */
[-C--:B------:R-:W-:Y:S02]  /*34d30*/  LEA.HI.X.SX32 R19, R24, R2.reuse, 0x1, P2 ;  /* 0x0000000218137211 */ /* 0x080fe400010f0eff */
[-C--:B------:R-:W-:Y:S02]  /*34d40*/  LEA.HI.X.SX32 R17, R14, R2.reuse, 0x1, P5 ;  /* 0x000000020e117211 */ /* 0x080fe400028f0eff */
[C---:B---3--:R-:W-:Y:S01]  /*34d50*/  IADD3 R20, P1, PT, R8.reuse, R3, RZ ;  /* 0x0000000308147210 */ /* 0x048fe20007f3e0ff */
[----:B------:R0:W-:Y:S03]  /*34d60*/  STL.64 [R1+0x768], R18 ;  /* 0x0007681201007387 */ /* 0x0001e60000100a00 */
[----:B------:R-:W-:Y:S01]  /*34d70*/  LEA.HI.X.SX32 R21, R8, R2, 0x1, P1 ;  /* 0x0000000208157211 */ /* 0x000fe200008f0eff */
[----:B------:R2:W-:Y:S01]  /*34d80*/  STL.64 [R1+0x760], R16 ;  /* 0x0007601001007387 */ /* 0x0005e20000100a00 */
[----:B------:R-:W-:-:S03]  /*34d90*/  VIADD R8, R5, UR5 ;  /* 0x0000000505087c36 */ /* 0x000fc60008000000 */
[----:B------:R-:W-:Y:S01]  /*34da0*/  STL.64 [R1+0x758], R20 ;  /* 0x0007581401007387 */ /* 0x000fe20000100a00 */
[CC--:B0-----:R-:W-:Y:S02]  /*34db0*/  IADD3 R18, P2, PT, R10.reuse, R3.reuse, RZ ;  /* 0x000000030a127210 */ /* 0x0c1fe40007f5e0ff */
[CC--:B--2---:R-:W-:Y:S02]  /*34dc0*/  IADD3 R16, P5, PT, R13.reuse, R3.reuse, RZ ;  /* 0x000000030d107210 */ /* 0x0c4fe40007fbe0ff */
[-C--:B------:R-:W-:Y:S01]  /*34dd0*/  LEA.HI.X.SX32 R19, R10, R2.reuse, 0x1, P2 ;  /* 0x000000020a137211 */ /* 0x080fe200010f0eff */
[----:B------:R-:W-:Y:S01]  /*34de0*/  VIADD R10, R8, UR5 ;  /* 0x00000005080a7c36 */ /* 0x000fe20008000000 */
[-C--:B------:R-:W-:Y:S02]  /*34df0*/  LEA.HI.X.SX32 R17, R13, R2.reuse, 0x1, P5 ;  /* 0x000000020d117211 */ /* 0x080fe400028f0eff */
[CC--:B------:R-:W-:Y:S01]  /*34e00*/  IADD3 R14, P5, PT, R12.reuse, R3.reuse, RZ ;  /* 0x000000030c0e7210 */ /* 0x0c0fe20007fbe0ff */
[----:B------:R0:W-:Y:S03]  /*34e10*/  STL.64 [R1+0x750], R18 ;  /* 0x0007501201007387 */ /* 0x0001e60000100a00 */
[----:B------:R-:W-:Y:S01]  /*34e20*/  LEA.HI.X.SX32 R15, R12, R2, 0x1, P5 ;  /* 0x000000020c0f7211 */ /* 0x000fe200028f0eff */
[----:B------:R2:W-:Y:S01]  /*34e30*/  STL.64 [R1+0x748], R16 ;  /* 0x0007481001007387 */ /* 0x0005e20000100a00 */
[----:B0-----:R-:W-:-:S02]  /*34e40*/  IADD3 R18, P1, PT, R6, R3, RZ ;  /* 0x0000000306127210 */ /* 0x001fc40007f3e0ff */
[----:B--2---:R-:W-:Y:S02]  /*34e50*/  IADD3 R16, P2, PT, R4, R3, RZ ;  /* 0x0000000304107210 */ /* 0x004fe40007f5e0ff */
[-C--:B------:R-:W-:Y:S01]  /*34e60*/  LEA.HI.X.SX32 R19, R6, R2.reuse, 0x1, P1 ;  /* 0x0000000206137211 */ /* 0x080fe200008f0eff */
[----:B------:R-:W-:Y:S01]  /*34e70*/  VIADD R6, R10, UR5 ;  /* 0x000000050a067c36 */ /* 0x000fe20008000000 */
[----:B------:R-:W-:-:S03]  /*34e80*/  LEA.HI.X.SX32 R17, R4, R2, 0x1, P2 ;  /* 0x0000000204117211 */ /* 0x000fc600010f0eff */
[----:B------:R0:W-:Y:S01]  /*34e90*/  STL.64 [R1+0x740], R18 ;  /* 0x0007401201007387 */ /* 0x0001e20000100a00 */
[----:B------:R-:W-:-:S03]  /*34ea0*/  VIADD R4, R6, UR5 ;  /* 0x0000000506047c36 */ /* 0x000fc60008000000 */
[----:B------:R2:W-:Y:S04]  /*34eb0*/  STL.64 [R1+0x738], R16 ;  /* 0x0007381001007387 */ /* 0x0005e80000100a00 */
[----:B------:R3:W-:Y:S01]  /*34ec0*/  STL.64 [R1+0x730], R14 ;  /* 0x0007300e01007387 */ /* 0x0007e20000100a00 */
[-C--:B0-----:R-:W-:Y:S02]  /*34ed0*/  IADD3 R18, P1, PT, R9, R3.reuse, RZ ;  /* 0x0000000309127210 */ /* 0x081fe40007f3e0ff */
[-C--:B--2---:R-:W-:Y:S02]  /*34ee0*/  IADD3 R16, P2, PT, R7, R3.reuse, RZ ;  /* 0x0000000307107210 */ /* 0x084fe40007f5e0ff */
[----:B------:R-:W-:Y:S01]  /*34ef0*/  LEA.HI.X.SX32 R19, R9, R2, 0x1, P1 ;  /* 0x0000000209137211 */ /* 0x000fe200008f0eff */
[----:B------:R-:W-:Y:S01]  /*34f00*/  VIADD R9, R4, UR5 ;  /* 0x0000000504097c36 */ /* 0x000fe20008000000 */
[----:B---3--:R-:W-:-:S02]  /*34f10*/  IADD3 R14, P5, PT, R11, R3, RZ ;  /* 0x000000030b0e7210 */ /* 0x008fc40007fbe0ff */
[-C--:B------:R-:W-:Y:S01]  /*34f20*/  LEA.HI.X.SX32 R17, R7, R2.reuse, 0x1, P2 ;  /* 0x0000000207117211 */ /* 0x080fe200010f0eff */
[----:B------:R-:W-:Y:S01]  /*34f30*/  STL.64 [R1+0x728], R18 ;  /* 0x0007281201007387 */ /* 0x000fe20000100a00 */
[-C--:B------:R-:W-:Y:S01]  /*34f40*/  LEA.HI.X.SX32 R15, R11, R2.reuse, 0x1, P5 ;  /* 0x000000020b0f7211 */ /* 0x080fe200028f0eff */
[C---:B------:R-:W-:Y:S01]  /*34f50*/  VIADD R7, R9.reuse, UR5 ;  /* 0x0000000509077c36 */ /* 0x040fe20008000000 */
[CC--:B------:R-:W-:Y:S01]  /*34f60*/  IADD3 R12, P5, PT, R10.reuse, R3.reuse, RZ ;  /* 0x000000030a0c7210 */ /* 0x0c0fe20007fbe0ff */
[----:B------:R0:W-:Y:S03]  /*34f70*/  STL.64 [R1+0x720], R16 ;  /* 0x0007201001007387 */ /* 0x0001e60000100a00 */
[----:B------:R-:W-:Y:S01]  /*34f80*/  LEA.HI.X.SX32 R13, R10, R2, 0x1, P5 ;  /* 0x000000020a0d7211 */ /* 0x000fe200028f0eff */
[----:B------:R2:W-:Y:S01]  /*34f90*/  STL.64 [R1+0x718], R14 ;  /* 0x0007180e01007387 */ /* 0x0005e20000100a00 */
[----:B------:R-:W-:-:S04]  /*34fa0*/  IADD3 R86, P5, PT, R9, R3, RZ ;  /* 0x0000000309567210 */ /* 0x000fc80007fbe0ff */
[-C--:B------:R-:W-:Y:S02]  /*34fb0*/  LEA.HI.X.SX32 R87, R9, R2.reuse, 0x1, P5 ;  /* 0x0000000209577211 */ /* 0x080fe400028f0eff */
[CC--:B0-----:R-:W-:Y:S02]  /*34fc0*/  IADD3 R16, P1, PT, R5.reuse, R3.reuse, RZ ;  /* 0x0000000305107210 */ /* 0x0c1fe40007f3e0ff */
[CC--:B--2---:R-:W-:Y:S02]  /*34fd0*/  IADD3 R14, P2, PT, R8.reuse, R3.reuse, RZ ;  /* 0x00000003080e7210 */ /* 0x0c4fe40007f5e0ff */
[-C--:B------:R-:W-:Y:S01]  /*34fe0*/  LEA.HI.X.SX32 R17, R5, R2.reuse, 0x1, P1 ;  /* 0x0000000205117211 */ /* 0x080fe200008f0eff */
[----:B------:R-:W-:Y:S01]  /*34ff0*/  VIADD R5, R7, UR5 ;  /* 0x0000000507057c36 */ /* 0x000fe20008000000 */
[-C--:B------:R-:W-:Y:S02]  /*35000*/  LEA.HI.X.SX32 R15, R8, R2.reuse, 0x1, P2 ;  /* 0x00000002080f7211 */ /* 0x080fe400010f0eff */
[-C--:B------:R-:W-:Y:S01]  /*35010*/  IADD3 R90, P1, PT, R6, R3.reuse, RZ ;  /* 0x00000003065a7210 */ /* 0x080fe20007f3e0ff */
[----:B------:R-:W-:Y:S01]  /*35020*/  VIADD R8, R5, UR5 ;  /* 0x0000000505087c36 */ /* 0x000fe20008000000 */
[-C--:B------:R-:W-:Y:S01]  /*35030*/  IADD3 R88, P2, PT, R4, R3.reuse, RZ ;  /* 0x0000000304587210 */ /* 0x080fe20007f5e0ff */
[----:B------:R-:W-:Y:S01]  /*35040*/  STL.64 [R1+0x710], R16 ;  /* 0x0007101001007387 */ /* 0x000fe20000100a00 */
[-C--:B------:R-:W-:Y:S01]  /*35050*/  LEA.HI.X.SX32 R91, R6, R2.reuse, 0x1, P1 ;  /* 0x00000002065b7211 */ /* 0x080fe200008f0eff */
[----:B------:R-:W-:Y:S01]  /*35060*/  VIADD R6, R8, UR5 ;  /* 0x0000000508067c36 */ /* 0x000fe20008000000 */
[-C--:B------:R-:W-:Y:S01]  /*35070*/  LEA.HI.X.SX32 R89, R4, R2.reuse, 0x1, P2 ;  /* 0x0000000204597211 */ /* 0x080fe200010f0eff */
[----:B------:R-:W-:Y:S01]  /*35080*/  STL.64 [R1+0x708], R14 ;  /* 0x0007080e01007387 */ /* 0x000fe20000100a00 */
[-C--:B------:R-:W-:Y:S01]  /*35090*/  IADD3 R84, P1, PT, R7, R3.reuse, RZ ;  /* 0x0000000307547210 */ /* 0x080fe20007f3e0ff */
[----:B------:R-:W-:Y:S01]  /*350a0*/  VIADD R4, R6, UR5 ;  /* 0x0000000506047c36 */ /* 0x000fe20008000000 */
[-C--:B------:R-:W-:Y:S01]  /*350b0*/  IADD3 R82, P2, PT, R5, R3.reuse, RZ ;  /* 0x0000000305527210 */ /* 0x080fe20007f5e0ff */
[----:B------:R-:W-:Y:S01]  /*350c0*/  STL.64 [R1+0x700], R12 ;  /* 0x0007000c01007387 */ /* 0x000fe20000100a00 */
[-C--:B------:R-:W-:Y:S01]  /*350d0*/  LEA.HI.X.SX32 R85, R7, R2.reuse, 0x1, P1 ;  /* 0x0000000207557211 */ /* 0x080fe200008f0eff */
[----:B------:R-:W-:Y:S01]  /*350e0*/  VIADD R7, R4, UR5 ;  /* 0x0000000504077c36 */ /* 0x000fe20008000000 */
[-C--:B------:R-:W-:Y:S01]  /*350f0*/  IADD3 R80, P5, PT, R8, R3.reuse, RZ ;  /* 0x0000000308507210 */ /* 0x080fe20007fbe0ff */
[----:B------:R-:W-:Y:S01]  /*35100*/  STL [R1+0xe58], R90 ;  /* 0x000e585a01007387 */ /* 0x000fe20000100800 */
[-C--:B------:R-:W-:Y:S01]  /*35110*/  LEA.HI.X.SX32 R83, R5, R2.reuse, 0x1, P2 ;  /* 0x0000000205537211 */ /* 0x080fe200010f0eff */
[----:B------:R-:W-:Y:S01]  /*35120*/  VIADD R5, R7, UR5 ;  /* 0x0000000507057c36 */ /* 0x000fe20008000000 */
[----:B------:R-:W-:Y:S01]  /*35130*/  IADD3 R78, P1, PT, R6, R3, RZ ;  /* 0x00000003064e7210 */ /* 0x000fe20007f3e0ff */
[----:B------:R-:W-:Y:S01]  /*35140*/  STL [R1+0xe54], R91 ;  /* 0x000e545b01007387 */ /* 0x000fe20000100800 */
[----:B------:R-:W-:-:S02]  /*35150*/  LEA.HI.X.SX32 R81, R8, R2, 0x1, P5 ;  /* 0x0000000208517211 */ /* 0x000fc400028f0eff */
[-C--:B------:R-:W-:Y:S01]  /*35160*/  IADD3 R76, P2, PT, R4, R3.reuse, RZ ;  /* 0x00000003044c7210 */ /* 0x080fe20007f5e0ff */
[----:B------:R-:W-:Y:S01]  /*35170*/  STL [R1+0xe50], R88 ;  /* 0x000e505801007387 */ /* 0x000fe20000100800 */
[-C--:B------:R-:W-:Y:S01]  /*35180*/  LEA.HI.X.SX32 R79, R6, R2.reuse, 0x1, P1 ;  /* 0x00000002064f7211 */ /* 0x080fe200008f0eff */
[----:B------:R-:W-:Y:S01]  /*35190*/  VIADD R6, R5, UR5 ;  /* 0x0000000505067c36 */ /* 0x000fe20008000000 */
        /* <DEDUP_REMOVED lines=11> */
[-C--:B------:R-:W-:Y:S01]  /*35250*/  LEA.HI.X.SX32 R71, R6, R2.reuse, 0x1, P2 ;  /* 0x0000000206477211 */ /* 0x080fe200010f0eff */
[----:B------:R-:W-:Y:S01]  /*35260*/  STL [R1+0xe48], R84 ;  /* 0x000e485401007387 */ /* 0x000fe20000100800 */
[-C--:B------:R-:W-:Y:S02]  /*35270*/  IADD3 R68, P1, PT, R4, R3.reuse, RZ ;  /* 0x0000000304447210 */ /* 0x080fe40007f3e0ff */
[----:B------:R-:W-:Y:S01]  /*35280*/  ISETP.LT.AND P2, PT, R32, UR19, !P0 ;  /* 0x0000001320007c0c */ /* 0x000fe2000c741270 */
[----:B------:R-:W-:Y:S01]  /*35290*/  STL [R1+0xe44], R85 ;  /* 0x000e445501007387 */ /* 0x000fe20000100800 */
[----:B------:R-:W-:Y:S01]  /*352a0*/  LEA.HI.X.SX32 R69, R4, R2, 0x1, P1 ;  /* 0x0000000204457211 */ /* 0x000fe200008f0eff */
[----:B------:R-:W0:Y:S01]  /*352b0*/  LDCU UR19, c[0x0][0x39c] ;  /* 0x00007380ff1377ac */ /* 0x000e220008000800 */
[----:B------:R-:W-:Y:S01]  /*352c0*/  IADD3 R92, P1, PT, R11, R3, RZ ;  /* 0x000000030b5c7210 */ /* 0x000fe20007f3e0ff */
[----:B------:R-:W-:Y:S01]  /*352d0*/  STL [R1+0xe68], R82 ;  /* 0x000e685201007387 */ /* 0x000fe20000100800 */
[C---:B------:R-:W-:Y:S01]  /*352e0*/  ISETP.LT.AND P5, PT, R0.reuse, UR13, !P0 ;  /* 0x0000000d00007c0c */ /* 0x040fe2000c7a1270 */
[----:B------:R-:W-:Y:S01]  /*352f0*/  VIADD R4, R0, 0x5 ;  /* 0x0000000500047836 */ /* 0x000fe20000000000 */
[----:B------:R-:W2:Y:S01]  /*35300*/  LDCU UR13, c[0x0][0x39c] ;  /* 0x00007380ff0d77ac */ /* 0x000ea20008000800 */
        /* <DEDUP_REMOVED lines=15> */
[----:B---3--:R-:W3:Y:S01]  /*35400*/  LDL.LU R3, [R1+0x940] ;  /* 0x0009400001037983 */ /* 0x008ee20000300800 */
[----:B-----5:R-:W-:-:S02]  /*35410*/  F2FP.SATFINITE.E4M3.F32.PACK_AB_MERGE_C R72, R33, R34, RZ ;  /* 0x000000222148723e */ /* 0x020fc400048070ff */
[----:B---3--:R-:W-:Y:S02]  /*35420*/  LEA.HI.X.SX32 R93, R3, R2, 0x1, P1 ;  /* 0x00000002035d7211 */ /* 0x008fe400008f0eff */
[----:B------:R-:W-:Y:S01]  /*35430*/  ISETP.LT.AND P1, PT, R4, UR20, !P0 ;  /* 0x0000001404007c0c */ /* 0x000fe2000c721270 */
[----:B------:R-:W3:Y:S01]  /*35440*/  LDCU UR20, c[0x0][0x3b8] ;  /* 0x00007700ff1477ac */ /* 0x000ee20008000800 */
[----:B------:R-:W-:Y:S01]  /*35450*/  PRMT R4, R72, 0x9910, RZ ;  /* 0x0000991048047816 */ /* 0x000fe200000000ff */
[----:B------:R-:W-:Y:S04]  /*35460*/  STL [R1+0xe20], R93 ;  /* 0x000e205d01007387 */ /* 0x000fe80000100800 */
[----:B------:R-:W-:Y:S04]  /*35470*/  STL [R1+0xe1c], R2 ;  /* 0x000e1c0201007387 */ /* 0x000fe80000100800 */
[----:B------:R4:W-:Y:S02]  /*35480*/  STL [R1+0xe7c], R4 ;  /* 0x000e7c0401007387 */ /* 0x0009e40000100800 */
[----:B----4-:R-:W4:Y:S02]  /*35490*/  LDTM.x64 R4, tmem[UR10+0x40] ;  /* 0x0000400a000479ee */ /* 0x010f240008340000 */
[----:B----4-:R-:W-:Y:S01]  /*354a0*/  STL.64 [R1+0x558], R26 ;  /* 0x0005581a01007387 */ /* 0x010fe20000100a00 */
[----:B------:R-:W-:-:S02]  /*354b0*/  IMAD.MOV.U32 R78, RZ, RZ, R4 ;  /* 0x000000ffff4e7224 */ /* 0x000fc400078e0004 */
[----:B------:R-:W-:Y:S01]  /*354c0*/  IMAD.MOV.U32 R79, RZ, RZ, R5 ;  /* 0x000000ffff4f7224 */ /* 0x000fe200078e0005 */
[----:B------:R-:W-:Y:S01]  /*354d0*/  STL.64 [R1+0x560], R28 ;  /* 0x0005601c01007387 */ /* 0x000fe20000100a00 */
[----:B------:R-:W-:Y:S02]  /*354e0*/  IMAD.MOV.U32 R82, RZ, RZ, R6 ;  /* 0x000000ffff527224 */ /* 0x000fe400078e0006 */
[----:B------:R-:W-:Y:S01]  /*354f0*/  IMAD.MOV.U32 R83, RZ, RZ, R7 ;  /* 0x000000ffff537224 */ /* 0x000fe200078e0007 */
[----:B------:R-:W-:Y:S01]  /*35500*/  STL.64 [R1+0x568], R30 ;  /* 0x0005681e01007387 */ /* 0x000fe20000100a00 */
[----:B------:R-:W-:Y:S02]  /*35510*/  IMAD.MOV.U32 R86, RZ, RZ, R8 ;  /* 0x000000ffff567224 */ /* 0x000fe400078e0008 */
[----:B------:R-:W-:Y:S01]  /*35520*/  IMAD.MOV.U32 R87, RZ, RZ, R9 ;  /* 0x000000ffff577224 */ /* 0x000fe200078e0009 */
[----:B------:R-:W-:Y:S01]  /*35530*/  STL.64 [R1+0x570], R32 ;  /* 0x0005702001007387 */ /* 0x000fe20000100a00 */
        /* <DEDUP_REMOVED lines=23> */
[----:B------:R-:W-:Y:S04]  /*356b0*/  STL.64 [R1+0x5b0], R48 ;  /* 0x0005b03001007387 */ /* 0x000fe80000100a00 */
        /* <DEDUP_REMOVED lines=8> */
[----:B------:R4:W-:Y:S02]  /*35740*/  STL.64 [R1+0x5f8], R66 ;  /* 0x0005f84201007387 */ /* 0x0009e40000100a00 */
[----:B----4-:R-:W4:Y:S02]  /*35750*/  LDTM.x64 R4, tmem[UR10+0x80] ;  /* 0x0000800a000479ee */ /* 0x010f240008340000 */
[----:B----4-:R4:W-:Y:S04]  /*35760*/  STL.64 [R1+0x400], R4 ;  /* 0x0004000401007387 */ /* 0x0109e80000100a00 */
        /* <DEDUP_REMOVED lines=30> */
[----:B------:R5:W-:Y:S04]  /*35950*/  STL.64 [R1+0x4f8], R66 ;  /* 0x0004f84201007387 */ /* 0x000be80000100a00 */
[----:B----4-:R-:W4:Y:S02]  /*35960*/  LDL.LU R4, [R1+0xe7c] ;  /* 0x000e7c0001047983 */ /* 0x010f240000300800 */
[----:B----4-:R-:W-:-:S02]  /*35970*/  IMAD.MOV.U32 R73, RZ, RZ, R4 ;  /* 0x000000ffff497224 */ /* 0x010fc400078e0004 */
[----:B-----5:R-:W4:Y:S02]  /*35980*/  LDTM.x64 R4, tmem[UR10+0xc0] ;  /* 0x0000c00a000479ee */ /* 0x020f240008340000 */
[----:B----4-:R-:W-:Y:S04]  /*35990*/  STL.64 [R1+0x300], R4 ;  /* 0x0003000401007387 */ /* 0x010fe80000100a00 */
        /* <DEDUP_REMOVED lines=98> */
[----:B----4-:R-:W-:Y:S04]  /*35fc0*/  STL.64 [R1], R4 ;  /* 0x0000000401007387 */ /* 0x010fe80000100a00 */
        /* <DEDUP_REMOVED lines=31> */
[----:B----4-:R-:W4:Y:S01]  /*361c0*/  LDTM.x64 R4, tmem[UR10+0x1c0] ;  /* 0x0001c00a000479ee */ /* 0x010f220008340000 */
[----:B------:R-:W-:Y:S01]  /*361d0*/  NOP ;  /* 0x0000000000007918 */ /* 0x000fe20000000000 */
[----:B------:R-:W5:Y:S01]  /*361e0*/  LDCU UR10, c[0x0][0x39c] ;  /* 0x00007380ff0a77ac */ /* 0x000f620008000800 */
[----:B----4-:R4:W-:Y:S02]  /*361f0*/  STL.64 [R1+0xdd0], R4 ;  /* 0x000dd00401007387 */ /* 0x0109e40000100a00 */
[----:B----4-:R-:W-:-:S02]  /*36200*/  IMAD.MOV.U32 R4, RZ, RZ, R72 ;  /* 0x000000ffff047224 */ /* 0x010fc400078e0048 */
[----:B------:R-:W4:Y:S04]  /*36210*/  LDL.LU R72, [R1+0xe78] ;  /* 0x000e780001487983 */ /* 0x000f280000300800 */
[----:B------:R-:W2:Y:S04]  /*36220*/  LDL.LU R5, [R1+0x60c] ;  /* 0x00060c0001057983 */ /* 0x000ea80000300800 */
[----:B------:R0:W-:Y:S04]  /*36230*/  STL.64 [R1+0xdc8], R6 ;  /* 0x000dc80601007387 */ /* 0x0001e80000100a00 */
[----:B0-----:R-:W2:Y:S01]  /*36240*/  LDL.LU R7, [R1+0x608] ;  /* 0x0006080001077983 */ /* 0x001ea20000300800 */
[----:B------:R-:W-:-:S03]  /*36250*/  IMAD.MOV.U32 R6, RZ, RZ, R4 ;  /* 0x000000ffff067224 */ /* 0x000fc600078e0004 */
[----:B------:R0:W-:Y:S04]  /*36260*/  STL.64 [R1+0xdc0], R8 ;  /* 0x000dc00801007387 */ /* 0x0001e80000100a00 */
[----:B0-----:R-:W2:Y:S04]  /*36270*/  LDL.LU R8, [R1+0x614] ;  /* 0x0006140001087983 */ /* 0x001ea80000300800 */
[----:B------:R0:W-:Y:S04]  /*36280*/  STL.64 [R1+0xdb8], R10 ;  /* 0x000db80a01007387 */ /* 0x0001e80000100a00 */
[----:B0-----:R-:W2:Y:S04]  /*36290*/  LDL.LU R11, [R1+0x610] ;  /* 0x00061000010b7983 */ /* 0x001ea80000300800 */
[----:B------:R0:W-:Y:S04]  /*362a0*/  STL.64 [R1+0xdb0], R12 ;  /* 0x000db00c01007387 */ /* 0x0001e80000100a00 */
[----:B0-----:R-:W2:Y:S04]  /*362b0*/  LDL.LU.64 R12, [R1+0x928] ;  /* 0x00092800010c7983 */ /* 0x001ea80000300a00 */
[----:B------:R0:W-:Y:S04]  /*362c0*/  STL.64 [R1+0xda8], R14 ;  /* 0x000da80e01007387 */ /* 0x0001e80000100a00 */
[----:B0-----:R-:W2:Y:S04]  /*362d0*/  LDL.LU.64 R14, [R1+0x930] ;  /* 0x00093000010e7983 */ /* 0x001ea80000300a00 */
[----:B------:R0:W-:Y:S04]  /*362e0*/  STL.64 [R1+0xda0], R16 ;  /* 0x000da01001007387 */ /* 0x0001e80000100a00 */
[----:B0-----:R-:W2:Y:S04]  /*362f0*/  LDL.LU.64 R16, [R1+0x938] ;  /* 0x0009380001107983 */ /* 0x001ea80000300a00 */
[----:B------:R0:W-:Y:S04]  /*36300*/  STL.64 [R1+0xd98], R18 ;  /* 0x000d981201007387 */ /* 0x0001e80000100a00 */
[----:B0-----:R-:W3:Y:S04]  /*36310*/  LDL.LU.64 R18, [R1+0x920] ;  /* 0x0009200001127983 */ /* 0x001ee80000300a00 */
        /* <DEDUP_REMOVED lines=13> */
[----:B------:R-:W-:Y:S01]  /*363f0*/  STL.64 [R1+0xd28], R46 ;  /* 0x000d282e01007387 */ /* 0x000fe20000100a00 */
[----:B------:R-:W-:-:S03]  /*36400*/  VIADD R4, R0, 0x6 ;  /* 0x0000000600047836 */ /* 0x000fc60000000000 */
        /* <DEDUP_REMOVED lines=10> */
[----:B--2---:R0:W-:Y:S01]  /*364b0*/  @P5 STG.E.U8 desc[UR22][R16.64], R6 ;  /* 0x0000000610005986 */ /* 0x0041e2000c101116 */
[----:B------:R-:W-:Y:S01]  /*364c0*/  ISETP.LT.AND P5, PT, R4, UR4, !P0 ;  /* 0x0000000404007c0c */ /* 0x000fe2000c7a1270 */
[----:B------:R-:W2:Y:S01]  /*364d0*/  LDCU UR4, c[0x0][0x39c] ;  /* 0x00007380ff0477ac */ /* 0x000ea20008000800 */
[----:B------:R-:W-:-:S05]  /*364e0*/  SHF.R.S32.HI R4, RZ, 0x8, R73 ;  /* 0x00000008ff047819 */ /* 0x000fca0000011449 */
[----:B------:R1:W-:Y:S04]  /*364f0*/  @P3 STG.E.U8 desc[UR22][R14.64], R4 ;  /* 0x000000040e003986 */ /* 0x0003e8000c101116 */
[----:B0-----:R-:W4:Y:S04]  /*36500*/  LDL.LU.64 R16, [R1+0x918] ;  /* 0x0009180001107983 */ /* 0x001f280000300a00 */
[----:B------:R-:W5:Y:S04]  /*36510*/  LDL.LU R73, [R1+0xe74] ;  /* 0x000e740001497983 */ /* 0x000f680000300800 */
[----:B------:R-:W5:Y:S04]  /*36520*/  LDL.LU R9, [R1+0x618] ;  /* 0x0006180001097983 */ /* 0x000f680000300800 */
[----:B------:R-:W5:Y:S04]  /*36530*/  LDL.LU R6, [R1+0x61c] ;  /* 0x00061c0001067983 */ /* 0x000f680000300800 */
[----:B-1----:R-:W5:Y:S01]  /*36540*/  LDL.LU.64 R14, [R1+0x910] ;  /* 0x00091000010e7983 */ /* 0x002f620000300a00 */
[----:B------:R-:W-:Y:S01]  /*36550*/  F2FP.SATFINITE.E4M3.F32.PACK_AB_MERGE_C R7, R5, R7, RZ ;  /* 0x000000070507723e */ /* 0x000fe200048070ff */
[----:B------:R-:W-:-:S03]  /*36560*/  VIADD R5, R0, 0x7 ;  /* 0x0000000700057836 */ /* 0x000fc60000000000 */
[----:B------:R-:W-:Y:S01]  /*36570*/  PRMT R4, R7, 0x9910, RZ ;  /* 0x0000991007047816 */ /* 0x000fe200000000ff */
[----:B------:R0:W-:Y:S01]  /*36580*/  @P4 STG.E.U8 desc[UR22][R12.64], R7 ;  /* 0x000000070c004986 */ /* 0x0001e2000c101116 */
[----:B------:R-:W-:Y:S01]  /*36590*/  ISETP.LT.AND P3, PT, R5, UR6, !P0 ;  /* 0x0000000605007c0c */ /* 0x000fe2000c761270 */
[----:B------:R-:W1:Y:S01]  /*365a0*/  LDCU UR6, c[0x0][0x39c] ;  /* 0x00007380ff0677ac */ /* 0x000e620008000800 */
[----:B------:R-:W-:Y:S01]  /*365b0*/  VIADD R5, R0, 0x8 ;  /* 0x0000000800057836 */ /* 0x000fe20000000000 */
[----:B------:R-:W-:Y:S02]  /*365c0*/  SHF.R.S32.HI R4, RZ, 0x8, R4 ;  /* 0x00000008ff047819 */ /* 0x000fe40000011404 */
[----:B------:R-:W-:Y:S01]  /*365d0*/  F2FP.SATFINITE.E4M3.F32.PACK_AB_MERGE_C R10, R8, R11, RZ ;  /* 0x0000000b080a723e */ /* 0x000fe200048070ff */
[----:B0-----:R-:W5:Y:S01]  /*365e0*/  LDL.LU.64 R12, [R1+0x908] ;  /* 0x00090800010c7983 */ /* 0x001f620000300a00 */
[----:B------:R-:W-:Y:S01]  /*365f0*/  ISETP.LT.AND P4, PT, R5, UR9, !P0 ;  /* 0x0000000905007c0c */ /* 0x000fe2000c781270 */
[----:B------:R-:W-:Y:S01]  /*36600*/  VIADD R8, R0, 0x9 ;  /* 0x0000000900087836 */ /* 0x000fe20000000000 */
[----:B------:R-:W0:Y:S01]  /*36610*/  LDCU UR9, c[0x0][0x39c] ;  /* 0x00007380ff0977ac */ /* 0x000e220008000800 */
[----:B------:R-:W5:Y:S04]  /*36620*/  LDL.LU R7, [R1+0x620] ;  /* 0x0006200001077983 */ /* 0x000f680000300800 */
[----:B------:R-:W5:Y:S04]  /*36630*/  LDL.LU R5, [R1+0x624] ;  /* 0x0006240001057983 */ /* 0x000f680000300800 */
[----:B---3--:R3:W-:Y:S01]  /*36640*/  @P6 STG.E.U8 desc[UR22][R18.64], R4 ;  /* 0x0000000412006986 */ /* 0x0087e2000c101116 */
[----:B--2---:R-:W-:Y:S01]  /*36650*/  ISETP.LT.AND P6, PT, R8, UR4, !P0 ;  /* 0x0000000408007c0c */ /* 0x004fe2000c7c1270 */
[----:B------:R-:W-:Y:S01]  /*36660*/  VIADD R8, R0, 0xa ;  /* 0x0000000a00087836 */ /* 0x000fe20000000000 */
[----:B------:R-:W2:Y:S01]  /*36670*/  LDCU UR4, c[0x0][0x39c] ;  /* 0x00007380ff0477ac */ /* 0x000ea20008000800 */
[----:B---3--:R-:W3:Y:S01]  /*36680*/  LDL.LU.64 R18, [R1+0x900] ;  /* 0x0009000001127983 */ /* 0x008ee20000300a00 */
[----:B------:R-:W-:-:S04]  /*36690*/  PRMT R4, R10, 0x9910, RZ ;  /* 0x000099100a047816 */ /* 0x000fc800000000ff */
[----:B------:R-:W-:Y:S01]  /*366a0*/  SHF.R.S32.HI R4, RZ, 0x8, R4 ;  /* 0x00000008ff047819 */ /* 0x000fe20000011404 */
[----:B----4-:R4:W-:Y:S01]  /*366b0*/  @P2 STG.E.U8 desc[UR22][R16.64], R10 ;  /* 0x0000000a10002986 */ /* 0x0109e2000c101116 */
[----:B-1----:R-:W-:Y:S01]  /*366c0*/  ISETP.LT.AND P2, PT, R8, UR6, !P0 ;  /* 0x0000000608007c0c */ /* 0x002fe2000c741270 */
[----:B------:R-:W1:Y:S02]  /*366d0*/  LDCU UR6, c[0x0][0x39c] ;  /* 0x00007380ff0677ac */ /* 0x000e640008000800 */
[----:B----4-:R-:W4:Y:S04]  /*366e0*/  LDL.LU.64 R16, [R1+0x8f8] ;  /* 0x0008f80001107983 */ /* 0x010f280000300a00 */
[----:B------:R-:W4:Y:S04]  /*366f0*/  LDL.LU R11, [R1+0x628] ;  /* 0x00062800010b7983 */ /* 0x000f280000300800 */
[----:B------:R-:W4:Y:S04]  /*36700*/  LDL.LU R8, [R1+0x62c] ;  /* 0x00062c0001087983 */ /* 0x000f280000300800 */
[----:B-----5:R5:W-:Y:S04]  /*36710*/  @P1 STG.E.U8 desc[UR22][R14.64], R4 ;  /* 0x000000040e001986 */ /* 0x020be8000c101116 */
[----:B-----5:R-:W5:Y:S01]  /*36720*/  LDL.LU.64 R14, [R1+0x8f0] ;  /* 0x0008f000010e7983 */ /* 0x020f620000300a00 */
[----:B------:R-:W-:Y:S01]  /*36730*/  F2FP.SATFINITE.E4M3.F32.PACK_AB_MERGE_C R9, R6, R9, RZ ;  /* 0x000000090609723e */ /* 0x000fe200048070ff */
[----:B------:R-:W-:-:S03]  /*36740*/  VIADD R6, R0, 0xb ;  /* 0x0000000b00067836 */ /* 0x000fc60000000000 */
[----:B------:R-:W-:Y:S01]  /*36750*/  PRMT R4, R9, 0x9910, RZ ;  /* 0x0000991009047816 */ /* 0x000fe200000000ff */
[----:B------:R1:W-:Y:S01]  /*36760*/  @P5 STG.E.U8 desc[UR22][R12.64], R9 ;  /* 0x000000090c005986 */ /* 0x0003e2000c101116 */
[----:B0-----:R-:W-:Y:S01]  /*36770*/  ISETP.LT.AND P1, PT, R6, UR9, !P0 ;  /* 0x0000000906007c0c */ /* 0x001fe2000c721270 */
[----:B------:R-:W0:Y:S01]  /*36780*/  LDCU UR9, c[0x0][0x39c] ;  /* 0x00007380ff0977ac */ /* 0x000e220008000800 */
[----:B------:R-:W-:Y:S01]  /*36790*/  VIADD R6, R0, 0xc ;  /* 0x0000000c00067836 */ /* 0x000fe20000000000 */
[----:B------:R-:W-:Y:S02]  /*367a0*/  SHF.R.S32.HI R4, RZ, 0x8, R4 ;  /* 0x00000008ff047819 */ /* 0x000fe40000011404 */
[----:B------:R-:W-:Y:S01]  /*367b0*/  F2FP.SATFINITE.E4M3.F32.PACK_AB_MERGE_C R7, R5, R7, RZ ;  /* 0x000000070507723e */ /* 0x000fe200048070ff */
[----:B-1----:R-:W5:Y:S01]  /*367c0*/  LDL.LU.64 R12, [R1+0x8e8] ;  /* 0x0008e800010c7983 */ /* 0x002f620000300a00 */
[----:B--2---:R-:W-:Y:S01]  /*367d0*/  ISETP.LT.AND P5, PT, R6, UR4, !P0 ;  /* 0x0000000406007c0c */ /* 0x004fe2000c7a1270 */
[C---:B------:R-:W-:Y:S01]  /*367e0*/  VIADD R5, R0.reuse, 0xd ;  /* 0x0000000d00057836 */ /* 0x040fe20000000000 */
[----:B------:R-:W1:Y:S01]  /*367f0*/  LDCU UR4, c[0x0][0x39c] ;  /* 0x00007380ff0477ac */ /* 0x000e620008000800 */
[----:B------:R-:W2:Y:S04]  /*36800*/  LDL.LU R9, [R1+0x630] ;  /* 0x0006300001097983 */ /* 0x000ea80000300800 */
[----:B------:R-:W2:Y:S04]  /*36810*/  LDL.LU R6, [R1+0x634] ;  /* 0x0006340001067983 */ /* 0x000ea80000300800 */
[----:B---3--:R3:W-:Y:S01]  /*36820*/  @P3 STG.E.U8 desc[UR22][R18.64], R4 ;  /* 0x0000000412003986 */ /* 0x0087e2000c101116 */
[----:B------:R-:W-:Y:S01]  /*36830*/  ISETP.LT.AND P3, PT, R5, UR6, !P0 ;  /* 0x0000000605007c0c */ /* 0x000fe2000c761270 */
[----:B------:R-:W-:Y:S01]  /*36840*/  VIADD R5, R0, 0xe ;  /* 0x0000000e00057836 */ /* 0x000fe20000000000 */
[----:B------:R-:W0:Y:S01]  /*36850*/  LDCU UR6, c[0x0][0x39c] ;  /* 0x00007380ff0677ac */ /* 0x000e220008000800 */
[----:B---3--:R-:W3:Y:S01]  /*36860*/  LDL.LU.64 R18, [R1+0x8e0] ;  /* 0x0008e00001127983 */ /* 0x008ee20000300a00 */
[----:B------:R-:W-:-:S04]  /*36870*/  PRMT R4, R7, 0x9910, RZ ;  /* 0x0000991007047816 */ /* 0x000fc800000000ff */
[----:B------:R-:W-:Y:S01]  /*36880*/  SHF.R.S32.HI R4, RZ, 0x8, R4 ;  /* 0x00000008ff047819 */ /* 0x000fe20000011404 */
[----:B----4-:R4:W-:Y:S01]  /*36890*/  @P4 STG.E.U8 desc[UR22][R16.64], R7 ;  /* 0x0000000710004986 */ /* 0x0109e2000c101116 */
[----:B0-----:R-:W-:Y:S01]  /*368a0*/  ISETP.LT.AND P4, PT, R5, UR9, !P0 ;  /* 0x0000000905007c0c */ /* 0x001fe2000c781270 */
[----:B------:R-:W0:Y:S02]  /*368b0*/  LDCU UR9, c[0x0][0x39c] ;  /* 0x00007380ff0977ac */ /* 0x000e240008000800 */
        /* <DEDUP_REMOVED lines=9> */
[----:B-1----:R-:W-:Y:S01]  /*36950*/  ISETP.LT.AND P6, PT, R8, UR4, !P0 ;  /* 0x0000000408007c0c */ /* 0x002fe2000c7c1270 */
[----:B------:R-:W1:Y:S01]  /*36960*/  LDCU UR4, c[0x0][0x39c] ;  /* 0x00007380ff0477ac */ /* 0x000e620008000800 */
[----:B------:R-:W-:Y:S01]  /*36970*/  VIADD R8, R0, 0x10 ;  /* 0x0000001000087836 */ /* 0x000fe20000000000 */
[----:B------:R-:W-:Y:S01]  /*36980*/  SHF.R.S32.HI R4, RZ, 0x8, R4 ;  /* 0x00000008ff047819 */ /* 0x000fe20000011404 */
[----:B0-----:R-:W5:Y:S03]  /*36990*/  LDL.LU.64 R12, [R1+0x8c8] ;  /* 0x0008c800010c7983 */ /* 0x001f660000300a00 */
[----:B------:R-:W-:Y:S01]  /*369a0*/  ISETP.LT.AND P2, PT, R8, UR6, !P0 ;  /* 0x0000000608007c0c */ /* 0x000fe2000c741270 */
[----:B------:R-:W0:Y:S01]  /*369b0*/  LDCU UR6, c[0x0][0x39c] ;  /* 0x00007380ff0677ac */ /* 0x000e220008000800 */
[----:B--2---:R-:W-:Y:S01]  /*369c0*/  F2FP.SATFINITE.E4M3.F32.PACK_AB_MERGE_C R9, R6, R9, RZ ;  /* 0x000000090609723e */ /* 0x004fe200048070ff */
[----:B------:R-:W2:Y:S01]  /*369d0*/  LDL.LU R11, [R1+0x640] ;  /* 0x00064000010b7983 */ /* 0x000ea20000300800 */
[----:B------:R-:W-:-:S03]  /*369e0*/  VIADD R6, R0, 0x11 ;  /* 0x0000001100067836 */ /* 0x000fc60000000000 */
        /* <DEDUP_REMOVED lines=23> */
[----:B------:R-:W-:Y:S01]  /*36b60*/  SHF.R.S32.HI R4, RZ, 0x8, R4 ;  /* 0x00000008ff047819 */ /* 0x000fe20000011404 */
[----:B-1----:R-:W5:Y:S03]  /*36b70*/  LDL.LU.64 R12, [R1+0x8a8] ;  /* 0x0008a800010c7983 */ /* 0x002f660000300a00 */
[----:B------:R-:W-:Y:S01]  /*36b80*/  ISETP.LT.AND P4, PT, R5, UR9, !P0 ;  /* 0x0000000905007c0c */ /* 0x000fe2000c781270 */
[----:B------:R-:W1:Y:S01]  /*36b90*/  LDCU UR9, c[0x0][0x39c] ;  /* 0x00007380ff0977ac */ /* 0x000e620008000800 */
        /* <DEDUP_REMOVED lines=290> */
[----:B------:R-:W-:-:S02]  /*37dc0*/  VIADD R6, R0, 0x3b ;  /* 0x0000003b00067836 */ /* 0x000fc40000000000 */
[----:B------:R-:W5:Y:S03]  /*37dd0*/  LDL.LU.64 R20, [R1+0x768] ;  /* 0x0007680001147983 */ /* 0x000f660000300a00 */
[----:B0-----:R-:W-:Y:S01]  /*37de0*/  ISETP.LT.AND P1, PT, R6, UR9, !P0 ;  /* 0x0000000906007c0c */ /* 0x001fe2000c721270 */
[----:B------:R-:W-:Y:S01]  /*37df0*/  VIADD R6, R0, 0x3c ;  /* 0x0000003c00067836 */ /* 0x000fe20000000000 */
[----:B------:R-:W-:Y:S01]  /*37e00*/  PRMT R4, R9, 0x9910, RZ ;  /* 0x0000991009047816 */ /* 0x000fe200000000ff */
[----:B------:R0:W-:Y:S01]  /*37e10*/  @P5 STG.E.U8 desc[UR22][R10.64], R9 ;  /* 0x000000090a005986 */ /* 0x0001e2000c101116 */
[----:B------:R-:W1:Y:S02]  /*37e20*/  LDCU UR9, c[0x0][0x39c] ;  /* 0x00007380ff0977ac */ /* 0x000e640008000800 */
[----:B------:R-:W-:Y:S02]  /*37e30*/  ISETP.LT.AND P5, PT, R6, UR4, !P0 ;  /* 0x0000000406007c0c */ /* 0x000fe4000c7a1270 */
[----:B------:R-:W-:Y:S01]  /*37e40*/  SHF.R.S32.HI R4, RZ, 0x8, R4 ;  /* 0x00000008ff047819 */ /* 0x000fe20000011404 */
[----:B------:R-:W1:Y:S01]  /*37e50*/  LDCU UR4, c[0x0][0x39c] ;  /* 0x00007380ff0477ac */ /* 0x000e620008000800 */
[----:B--2---:R-:W-:Y:S01]  /*37e60*/  F2FP.SATFINITE.E4M3.F32.PACK_AB_MERGE_C R5, R5, R7, RZ ;  /* 0x000000070505723e */ /* 0x004fe200048070ff */
[----:B0-----:R-:W2:Y:S04]  /*37e70*/  LDL.LU R9, [R1+0x6f0] ;  /* 0x0006f00001097983 */ /* 0x001ea80000300800 */
[----:B------:R-:W2:Y:S01]  /*37e80*/  LDL.LU R6, [R1+0x6f4] ;  /* 0x0006f40001067983 */ /* 0x000ea20000300800 */
[----:B------:R-:W-:-:S03]  /*37e90*/  VIADD R7, R0, 0x3d ;  /* 0x0000003d00077836 */ /* 0x000fc60000000000 */
[----:B------:R-:W2:Y:S04]  /*37ea0*/  LDL.LU.64 R10, [R1+0x760] ;  /* 0x00076000010a7983 */ /* 0x000ea80000300a00 */
[----:B---3--:R0:W-:Y:S01]  /*37eb0*/  @P3 STG.E.U8 desc[UR22][R18.64], R4 ;  /* 0x0000000412003986 */ /* 0x0081e2000c101116 */
[----:B-1----:R-:W-:Y:S01]  /*37ec0*/  ISETP.LT.AND P3, PT, R7, UR6, !P0 ;  /* 0x0000000607007c0c */ /* 0x002fe2000c761270 */
[----:B------:R-:W1:Y:S01]  /*37ed0*/  LDCU UR6, c[0x0][0x39c] ;  /* 0x00007380ff0677ac */ /* 0x000e620008000800 */
[----:B0-----:R-:W-:Y:S01]  /*37ee0*/  PRMT R4, R5, 0x9910, RZ ;  /* 0x0000991005047816 */ /* 0x001fe200000000ff */
[----:B------:R-:W3:Y:S03]  /*37ef0*/  LDL.LU.64 R18, [R1+0x758] ;  /* 0x0007580001127983 */ /* 0x000ee60000300a00 */
[----:B------:R-:W-:Y:S01]  /*37f00*/  SHF.R.S32.HI R4, RZ, 0x8, R4 ;  /* 0x00000008ff047819 */ /* 0x000fe20000011404 */
[----:B------:R-:W3:Y:S04]  /*37f10*/  LDL.LU R7, [R1+0x6f8] ;  /* 0x0006f80001077983 */ /* 0x000ee80000300800 */
[----:B----4-:R0:W-:Y:S04]  /*37f20*/  @P4 STG.E.U8 desc[UR22][R16.64], R5 ;  /* 0x0000000510004986 */ /* 0x0101e8000c101116 */
[----:B0-----:R-:W4:Y:S04]  /*37f30*/  LDL.LU R5, [R1+0x6fc] ;  /* 0x0006fc0001057983 */ /* 0x001f280000300800 */
[----:B------:R-:W4:Y:S04]  /*37f40*/  LDL.LU.64 R16, [R1+0x750] ;  /* 0x0007500001107983 */ /* 0x000f280000300a00 */
[----:B-----5:R0:W-:Y:S04]  /*37f50*/  @P6 STG.E.U8 desc[UR22][R14.64], R4 ;  /* 0x000000040e006986 */ /* 0x0201e8000c101116 */
[----:B0-----:R-:W5:Y:S01]  /*37f60*/  LDL.LU.64 R14, [R1+0x748] ;  /* 0x00074800010e7983 */ /* 0x001f620000300a00 */
[----:B------:R-:W-:-:S05]  /*37f70*/  VIADD R12, R0, 0x3e ;  /* 0x0000003e000c7836 */ /* 0x000fca0000000000 */
[----:B------:R-:W-:Y:S01]  /*37f80*/  ISETP.LT.AND P4, PT, R12, UR9, !P0 ;  /* 0x000000090c007c0c */ /* 0x000fe2000c781270 */
[----:B------:R-:W0:Y:S01]  /*37f90*/  LDCU UR9, c[0x0][0x39c] ;  /* 0x00007380ff0977ac */ /* 0x000e220008000800 */
[----:B------:R-:W-:Y:S01]  /*37fa0*/  F2FP.SATFINITE.E4M3.F32.PACK_AB_MERGE_C R12, R8, R13, RZ ;  /* 0x0000000d080c723e */ /* 0x000fe200048070ff */
[----:B------:R-:W-:-:S05]  /*37fb0*/  VIADD R8, R0, 0x3f ;  /* 0x0000003f00087836 */ /* 0x000fca0000000000 */
[----:B------:R-:W-:Y:S01]  /*37fc0*/  ISETP.LT.AND P6, PT, R8, UR4, !P0 ;  /* 0x0000000408007c0c */ /* 0x000fe2000c7c1270 */
[----:B------:R-:W0:Y:S01]  /*37fd0*/  LDCU UR4, c[0x0][0x39c] ;  /* 0x00007380ff0477ac */ /* 0x000e220008000800 */
[----:B------:R-:W-:Y:S01]  /*37fe0*/  VIADD R8, R0, 0x40 ;  /* 0x0000004000087836 */ /* 0x000fe20000000000 */
[----:B------:R-:W-:Y:S01]  /*37ff0*/  PRMT R4, R12, 0x9910, RZ ;  /* 0x000099100c047816 */ /* 0x000fe200000000ff */
[----:B------:R0:W-:Y:S03]  /*38000*/  @P2 STG.E.U8 desc[UR22][R20.64], R12 ;  /* 0x0000000c14002986 */ /* 0x0001e6000c101116 */
[----:B-1----:R-:W-:Y:S01]  /*38010*/  ISETP.LT.AND P2, PT, R8, UR6, !P0 ;  /* 0x0000000608007c0c */ /* 0x002fe2000c741270 */
[----:B------:R-:W1:Y:S01]  /*38020*/  LDCU UR6, c[0x0][0x39c] ;  /* 0x00007380ff0677ac */ /* 0x000e620008000800 */
[----:B------:R-:W-:Y:S02]  /*38030*/  SHF.R.S32.HI R4, RZ, 0x8, R4 ;  /* 0x00000008ff047819 */ /* 0x000fe40000011404 */
[----:B--2---:R-:W-:Y:S01]  /*38040*/  F2FP.SATFINITE.E4M3.F32.PACK_AB_MERGE_C R8, R6, R9, RZ ;  /* 0x000000090608723e */ /* 0x004fe200048070ff */
[----:B------:R-:W-:Y:S01]  /*38050*/  VIADD R6, R0, 0x41 ;  /* 0x0000004100067836 */ /* 0x000fe20000000000 */
[----:B0-----:R-:W2:Y:S04]  /*38060*/  LDL.LU.64 R12, [R1+0x740] ;  /* 0x00074000010c7983 */ /* 0x001ea80000300a00 */
[----:B------:R0:W-:Y:S01]  /*38070*/  @P1 STG.E.U8 desc[UR22][R10.64], R4 ;  /* 0x000000040a001986 */ /* 0x0001e2000c101116 */
[----:B------:R-:W-:Y:S01]  /*38080*/  ISETP.LT.AND P1, PT, R6, UR9, !P0 ;  /* 0x0000000906007c0c */ /* 0x000fe2000c721270 */
[----:B------:R-:W-:Y:S01]  /*38090*/  VIADD R6, R0, 0x42 ;  /* 0x0000004200067836 */ /* 0x000fe20000000000 */
[----:B------:R-:W1:Y:S01]  /*380a0*/  LDCU UR9, c[0x0][0x39c] ;  /* 0x00007380ff0977ac */ /* 0x000e620008000800 */
[----:B---3--:R3:W-:Y:S03]  /*380b0*/  @P5 STG.E.U8 desc[UR22][R18.64], R8 ;  /* 0x0000000812005986 */ /* 0x0087e6000c101116 */
[----:B------:R-:W-:Y:S01]  /*380c0*/  ISETP.LT.AND P5, PT, R6, UR4, !P0 ;  /* 0x0000000406007c0c */ /* 0x000fe2000c7a1270 */
[----:B------:R-:W1:Y:S01]  /*380d0*/  LDCU UR4, c[0x0][0x39c] ;  /* 0x00007380ff0477ac */ /* 0x000e620008000800 */
[----:B0-----:R-:W2:Y:S01]  /*380e0*/  LDL.LU.64 R10, [R1+0x738] ;  /* 0x00073800010a7983 */ /* 0x001ea20000300a00 */
[----:B------:R-:W-:-:S03]  /*380f0*/  PRMT R4, R8, 0x9910, RZ ;  /* 0x0000991008047816 */ /* 0x000fc600000000ff */
[----:B---3--:R-:W3:Y:S01]  /*38100*/  LDL.LU.64 R8, [R1+0x730] ;  /* 0x0007300001087983 */ /* 0x008ee20000300a00 */
[----:B------:R-:W-:-:S03]  /*38110*/  SHF.R.S32.HI R4, RZ, 0x8, R4 ;  /* 0x00000008ff047819 */ /* 0x000fc60000011404 */
[----:B------:R-:W3:Y:S01]  /*38120*/  LDL.LU.64 R18, [R1+0x728] ;  /* 0x0007280001127983 */ /* 0x000ee20000300a00 */
[----:B----4-:R-:W-:-:S03]  /*38130*/  F2FP.SATFINITE.E4M3.F32.PACK_AB_MERGE_C R6, R5, R7, RZ ;  /* 0x000000070506723e */ /* 0x010fc600048070ff */
[----:B------:R0:W-:Y:S02]  /*38140*/  @P3 STG.E.U8 desc[UR22][R16.64], R4 ;  /* 0x0000000410003986 */ /* 0x0001e4000c101116 */
[----:B0-----:R-:W-:Y:S02]  /*38150*/  PRMT R4, R6, 0x9910, RZ ;  /* 0x0000991006047816 */ /* 0x001fe400000000ff */
[----:B------:R-:W4:Y:S04]  /*38160*/  LDL.LU.64 R16, [R1+0x720] ;  /* 0x0007200001107983 */ /* 0x000f280000300a00 */
[----:B-----5:R0:W-:Y:S02]  /*38170*/  @P4 STG.E.U8 desc[UR22][R14.64], R6 ;  /* 0x000000060e004986 */ /* 0x0201e4000c101116 */
[----:B0-----:R-:W-:-:S02]  /*38180*/  F2FP.SATFINITE.E4M3.F32.PACK_AB_MERGE_C R6, R79, R78, RZ ;  /* 0x0000004e4f06723e */ /* 0x001fc400048070ff */
[----:B------:R-:W5:Y:S04]  /*38190*/  LDL.LU R78, [R1+0xe70] ;  /* 0x000e7000014e7983 */ /* 0x000f680000300800 */
[----:B------:R-:W5:Y:S04]  /*381a0*/  LDL.LU R79, [R1+0xe6c] ;  /* 0x000e6c00014f7983 */ /* 0x000f680000300800 */
[----:B------:R-:W5:Y:S01]  /*381b0*/  LDL.LU.64 R14, [R1+0x718] ;  /* 0x00071800010e7983 */ /* 0x000f620000300a00 */
[----:B------:R-:W-:Y:S01]  /*381c0*/  SHF.R.S32.HI R4, RZ, 0x8, R4 ;  /* 0x00000008ff047819 */ /* 0x000fe20000011404 */
[----:B------:R-:W-:-:S04]  /*381d0*/  VIADD R5, R0, 0x43 ;  /* 0x0000004300057836 */ /* 0x000fc80000000000 */
[----:B--2---:R0:W-:Y:S01]  /*381e0*/  @P6 STG.E.U8 desc[UR22][R12.64], R4 ;  /* 0x000000040c006986 */ /* 0x0041e2000c101116 */
[----:B-1----:R-:W-:Y:S01]  /*381f0*/  ISETP.LT.AND P3, PT, R5, UR6, !P0 ;  /* 0x0000000605007c0c */ /* 0x002fe2000c761270 */
[----:B------:R-:W-:Y:S01]  /*38200*/  VIADD R5, R0, 0x44 ;  /* 0x0000004400057836 */ /* 0x000fe20000000000 */
[----:B------:R-:W1:Y:S01]  /*38210*/  LDCU UR6, c[0x0][0x39c] ;  /* 0x00007380ff0677ac */ /* 0x000e620008000800 */
[----:B0-----:R-:W-:Y:S01]  /*38220*/  PRMT R4, R6, 0x9910, RZ ;  /* 0x0000991006047816 */ /* 0x001fe200000000ff */
[----:B------:R-:W2:Y:S03]  /*38230*/  LDL.LU.64 R12, [R1+0x710] ;  /* 0x00071000010c7983 */ /* 0x000ea60000300a00 */
[----:B------:R-:W-:Y:S01]  /*38240*/  SHF.R.S32.HI R4, RZ, 0x8, R4 ;  /* 0x00000008ff047819 */ /* 0x000fe20000011404 */
[----:B------:R0:W-:Y:S01]  /*38250*/  @P2 STG.E.U8 desc[UR22][R10.64], R6 ;  /* 0x000000060a002986 */ /* 0x0001e2000c101116 */
[----:B------:R-:W-:Y:S01]  /*38260*/  ISETP.LT.AND P4, PT, R5, UR9, !P0 ;  /* 0x0000000905007c0c */ /* 0x000fe2000c781270 */
[----:B------:R-:W1:Y:S02]  /*38270*/  LDCU UR9, c[0x0][0x39c] ;  /* 0x00007380ff0977ac */ /* 0x000e640008000800 */
[----:B---3--:R3:W-:Y:S01]  /*38280*/  @P1 STG.E.U8 desc[UR22][R8.64], R4 ;  /* 0x0000000408001986 */ /* 0x0087e2000c101116 */
[----:B0-----:R-:W-:-:S03]  /*38290*/  F2FP.SATFINITE.E4M3.F32.PACK_AB_MERGE_C R6, R83, R82, RZ ;  /* 0x000000525306723e */ /* 0x001fc600048070ff */
[----:B------:R-:W2:Y:S01]  /*382a0*/  LDL.LU R82, [R1+0xe68] ;  /* 0x000e680001527983 */ /* 0x000ea20000300800 */
[----:B---3--:R-:W-:-:S03]  /*382b0*/  PRMT R4, R6, 0x9910, RZ ;  /* 0x0000991006047816 */ /* 0x008fc600000000ff */
[----:B------:R-:W3:Y:S04]  /*382c0*/  LDL.LU R83, [R1+0xe64] ;  /* 0x000e640001537983 */ /* 0x000ee80000300800 */
[----:B------:R-:W3:Y:S01]  /*382d0*/  LDL.LU.64 R10, [R1+0x708] ;  /* 0x00070800010a7983 */ /* 0x000ee20000300a00 */
[----:B------:R-:W-:-:S03]  /*382e0*/  SHF.R.S32.HI R4, RZ, 0x8, R4 ;  /* 0x00000008ff047819 */ /* 0x000fc60000011404 */
[----:B------:R0:W-:Y:S04]  /*382f0*/  @P5 STG.E.U8 desc[UR22][R18.64], R6 ;  /* 0x0000000612005986 */ /* 0x0001e8000c101116 */
[----:B------:R-:W3:Y:S01]  /*38300*/  LDL.LU.64 R8, [R1+0x700] ;  /* 0x0007000001087983 */ /* 0x000ee20000300a00 */
[----:B0-----:R-:W-:-:S03]  /*38310*/  F2FP.SATFINITE.E4M3.F32.PACK_AB_MERGE_C R6, R87, R86, RZ ;  /* 0x000000565706723e */ /* 0x001fc600048070ff */
[----:B------:R-:W3:Y:S04]  /*38320*/  LDL.LU R86, [R1+0xe60] ;  /* 0x000e600001567983 */ /* 0x000ee80000300800 */
[----:B------:R-:W3:Y:S04]  /*38330*/  LDL.LU R87, [R1+0xe5c] ;  /* 0x000e5c0001577983 */ /* 0x000ee80000300800 */
[----:B----4-:R0:W-:Y:S02]  /*38340*/  @P3 STG.E.U8 desc[UR22][R16.64], R4 ;  /* 0x0000000410003986 */ /* 0x0101e4000c101116 */
[----:B0-----:R-:W-:-:S02]  /*38350*/  PRMT R4, R6, 0x9910, RZ ;  /* 0x0000991006047816 */ /* 0x001fc400000000ff */
[----:B-----5:R0:W-:Y:S02]  /*38360*/  @P4 STG.E.U8 desc[UR22][R14.64], R6 ;  /* 0x000000060e004986 */ /* 0x0201e4000c101116 */
[----:B0-----:R-:W-:Y:S02]  /*38370*/  F2FP.SATFINITE.E4M3.F32.PACK_AB_MERGE_C R6, R91, R90, RZ ;  /* 0x0000005a5b06723e */ /* 0x001fe400048070ff */
[----:B------:R-:W4:Y:S04]  /*38380*/  LDL.LU R90, [R1+0xe58] ;  /* 0x000e5800015a7983 */ /* 0x000f280000300800 */
[----:B------:R-:W4:Y:S01]  /*38390*/  LDL.LU R91, [R1+0xe54] ;  /* 0x000e5400015b7983 */ /* 0x000f220000300800 */
[----:B------:R-:W-:-:S05]  /*383a0*/  VIADD R5, R0, 0x45 ;  /* 0x0000004500057836 */ /* 0x000fca0000000000 */
[----:B------:R-:W-:Y:S01]  /*383b0*/  ISETP.LT.AND P6, PT, R5, UR4, !P0 ;  /* 0x0000000405007c0c */ /* 0x000fe2000c7c1270 */
[----:B------:R-:W0:Y:S01]  /*383c0*/  LDCU UR4, c[0x0][0x39c] ;  /* 0x00007380ff0477ac */ /* 0x000e220008000800 */
[----:B------:R-:W-:-:S05]  /*383d0*/  VIADD R5, R0, 0x46 ;  /* 0x0000004600057836 */ /* 0x000fca0000000000 */
[----:B-1----:R-:W-:Y:S01]  /*383e0*/  ISETP.LT.AND P2, PT, R5, UR6, !P0 ;  /* 0x0000000605007c0c */ /* 0x002fe2000c741270 */
[C---:B------:R-:W-:Y:S01]  /*383f0*/  VIADD R5, R0.reuse, 0x47 ;  /* 0x0000004700057836 */ /* 0x040fe20000000000 */
[----:B------:R-:W-:Y:S01]  /*38400*/  SHF.R.S32.HI R4, RZ, 0x8, R4 ;  /* 0x00000008ff047819 */ /* 0x000fe20000011404 */
[----:B------:R-:W1:Y:S03]  /*38410*/  LDCU UR6, c[0x0][0x39c] ;  /* 0x00007380ff0677ac */ /* 0x000e660008000800 */
[----:B------:R-:W-:Y:S01]  /*38420*/  ISETP.LT.AND P1, PT, R5, UR9, !P0 ;  /* 0x0000000905007c0c */ /* 0x000fe2000c721270 */
[----:B------:R-:W-:Y:S01]  /*38430*/  VIADD R5, R0, 0x48 ;  /* 0x0000004800057836 */ /* 0x000fe20000000000 */
[----:B--2---:R2:W-:Y:S01]  /*38440*/  @P6 STG.E.U8 desc[UR22][R12.64], R4 ;  /* 0x000000040c006986 */ /* 0x0045e2000c101116 */
[----:B------:R-:W5:Y:S03]  /*38450*/  LDCU UR9, c[0x0][0x39c] ;  /* 0x00007380ff0977ac */ /* 0x000f660008000800 */
[----:B0-----:R-:W-:Y:S01]  /*38460*/  ISETP.LT.AND P5, PT, R5, UR4, !P0 ;  /* 0x0000000405007c0c */ /* 0x001fe2000c7a1270 */
[----:B------:R-:W0:Y:S01]  /*38470*/  LDCU UR4, c[0x0][0x39c] ;  /* 0x00007380ff0477ac */ /* 0x000e220008000800 */
[----:B---3--:R3:W-:Y:S01]  /*38480*/  @P2 STG.E.U8 desc[UR22][R10.64], R6 ;  /* 0x000000060a002986 */ /* 0x0087e2000c101116 */
[----:B--2---:R-:W-:-:S02]  /*38490*/  PRMT R4, R6, 0x9910, RZ ;  /* 0x0000991006047816 */ /* 0x004fc400000000ff */
[----:B---3--:R-:W-:Y:S02]  /*384a0*/  F2FP.SATFINITE.E4M3.F32.PACK_AB_MERGE_C R6, R89, R88, RZ ;  /* 0x000000585906723e */ /* 0x008fe400048070ff */
[----:B------:R-:W2:Y:S01]  /*384b0*/  LDL.LU R88, [R1+0xe50] ;  /* 0x000e500001587983 */ /* 0x000ea20000300800 */
[----:B------:R-:W-:-:S03]  /*384c0*/  SHF.R.S32.HI R4, RZ, 0x8, R4 ;  /* 0x00000008ff047819 */ /* 0x000fc60000011404 */
[----:B------:R-:W2:Y:S04]  /*384d0*/  LDL.LU R89, [R1+0xe4c] ;  /* 0x000e4c0001597983 */ /* 0x000ea80000300800 */
[----:B------:R-:W-:Y:S01]  /*384e0*/  @P1 STG.E.U8 desc[UR22][R8.64], R4 ;  /* 0x0000000408001986 */ /* 0x000fe2000c101116 */
[----:B------:R-:W-:-:S03]  /*384f0*/  VIADD R5, R0, 0x49 ;  /* 0x0000004900057836 */ /* 0x000fc60000000000 */
[----:B----4-:R3:W-:Y:S02]  /*38500*/  @P5 STG.E.U8 desc[UR22][R90.64], R6 ;  /* 0x000000065a005986 */ /* 0x0107e4000c101116 */
[----:B---3--:R-:W-:Y:S02]  /*38510*/  F2FP.SATFINITE.E4M3.F32.PACK_AB_MERGE_C R91, R85, R84, RZ ;  /* 0x00000054555b723e */ /* 0x008fe400048070ff */
[----:B------:R-:W3:Y:S04]  /*38520*/  LDL.LU R84, [R1+0xe48] ;  /* 0x000e480001547983 */ /* 0x000ee80000300800 */
[----:B------:R-:W3:Y:S01]  /*38530*/  LDL.LU R85, [R1+0xe44] ;  /* 0x000e440001557983 */ /* 0x000ee20000300800 */
[----:B-1----:R-:W-:Y:S01]  /*38540*/  ISETP.LT.AND P3, PT, R5, UR6, !P0 ;  /* 0x0000000605007c0c */ /* 0x002fe2000c761270 */
[----:B------:R-:W1:Y:S01]  /*38550*/  LDCU UR6, c[0x0][0x39c] ;  /* 0x00007380ff0677ac */ /* 0x000e620008000800 */
[----:B------:R-:W-:-:S05]  /*38560*/  VIADD R5, R0, 0x4a ;  /* 0x0000004a00057836 */ /* 0x000fca0000000000 */
[----:B-----5:R-:W-:Y:S01]  /*38570*/  ISETP.LT.AND P4, PT, R5, UR9, !P0 ;  /* 0x0000000905007c0c */ /* 0x020fe2000c781270 */
[----:B------:R-:W4:Y:S01]  /*38580*/  LDCU UR9, c[0x0][0x39c] ;  /* 0x00007380ff0977ac */ /* 0x000f220008000800 */
[----:B------:R-:W-:-:S05]  /*38590*/  VIADD R5, R0, 0x4b ;  /* 0x0000004b00057836 */ /* 0x000fca0000000000 */
[----:B0-----:R-:W-:Y:S01]  /*385a0*/  ISETP.LT.AND P6, PT, R5, UR4, !P0 ;  /* 0x0000000405007c0c */ /* 0x001fe2000c7c1270 */
[----:B------:R-:W-:Y:S01]  /*385b0*/  VIADD R5, R0, 0x4c ;  /* 0x0000004c00057836 */ /* 0x000fe20000000000 */
[----:B------:R-:W-:Y:S01]  /*385c0*/  PRMT R4, R6, 0x9910, RZ ;  /* 0x0000991006047816 */ /* 0x000fe200000000ff */
[----:B------:R-:W0:Y:S03]  /*385d0*/  LDCU UR4, c[0x0][0x39c] ;  /* 0x00007380ff0477ac */ /* 0x000e260008000800 */
[----:B-1----:R-:W-:Y:S01]  /*385e0*/  ISETP.LT.AND P2, PT, R5, UR6, !P0 ;  /* 0x0000000605007c0c */ /* 0x002fe2000c741270 */
[C---:B------:R-:W-:Y:S01]  /*385f0*/  VIADD R5, R0.reuse, 0x4d ;  /* 0x0000004d00057836 */ /* 0x040fe20000000000 */
[----:B------:R-:W-:Y:S01]  /*38600*/  SHF.R.S32.HI R4, RZ, 0x8, R4 ;  /* 0x00000008ff047819 */ /* 0x000fe20000011404 */
[----:B------:R-:W1:Y:S03]  /*38610*/  LDCU UR6, c[0x0][0x39c] ;  /* 0x00007380ff0677ac */ /* 0x000e660008000800 */
[----:B----4-:R-:W-:Y:S01]  /*38620*/  ISETP.LT.AND P1, PT, R5, UR9, !P0 ;  /* 0x0000000905007c0c */ /* 0x010fe2000c721270 */
[----:B------:R-:W4:Y:S01]  /*38630*/  LDCU UR9, c[0x0][0x39c] ;  /* 0x00007380ff0977ac */ /* 0x000f220008000800 */
[----:B--2---:R2:W-:Y:S04]  /*38640*/  @P3 STG.E.U8 desc[UR22][R88.64], R4 ;  /* 0x0000000458003986 */ /* 0x0045e8000c101116 */
[----:B------:R5:W-:Y:S01]  /*38650*/  @P4 STG.E.U8 desc[UR22][R86.64], R91 ;  /* 0x0000005b56004986 */ /* 0x000be2000c101116 */
[----:B--2---:R-:W-:Y:S01]  /*38660*/  VIADD R88, R0, 0x50 ;  /* 0x0000005000587836 */ /* 0x004fe20000000000 */
[----:B------:R-:W-:-:S02]  /*38670*/  PRMT R89, R91, 0x9910, RZ ;  /* 0x000099105b597816 */ /* 0x000fc400000000ff */
[----:B-----5:R-:W-:Y:S02]  /*38680*/  F2FP.SATFINITE.E4M3.F32.PACK_AB_MERGE_C R87, R81, R80, RZ ;  /* 0x000000505157723e */ /* 0x020fe400048070ff */
[----:B------:R-:W2:Y:S01]  /*38690*/  LDL.LU R80, [R1+0xe40] ;  /* 0x000e400001507983 */ /* 0x000ea20000300800 */
[----:B----4-:R-:W-:Y:S01]  /*386a0*/  ISETP.LT.AND P4, PT, R88, UR9, !P0 ;  /* 0x0000000958007c0c */ /* 0x010fe2000c781270 */
[C---:B------:R-:W-:Y:S02]  /*386b0*/  VIADD R5, R0.reuse, 0x4e ;  /* 0x0000004e00057836 */ /* 0x040fe40000000000 */
[----:B------:R-:W2:Y:S01]  /*386c0*/  LDL.LU R81, [R1+0xe3c] ;  /* 0x000e3c0001517983 */ /* 0x000ea20000300800 */
[----:B------:R-:W-:Y:S01]  /*386d0*/  SHF.R.S32.HI R88, RZ, 0x8, R89 ;  /* 0x00000008ff587819 */ /* 0x000fe20000011459 */
[----:B------:R-:W-:Y:S01]  /*386e0*/  VIADD R90, R0, 0x4f ;  /* 0x0000004f005a7836 */ /* 0x000fe20000000000 */
[----:B------:R-:W4:Y:S03]  /*386f0*/  LDCU UR9, c[0x0][0x39c] ;  /* 0x00007380ff0977ac */ /* 0x000f260008000800 */
[----:B---3--:R-:W-:Y:S04]  /*38700*/  @P6 STG.E.U8 desc[UR22][R84.64], R88 ;  /* 0x0000005854006986 */ /* 0x008fe8000c101116 */
[----:B------:R3:W-:Y:S02]  /*38710*/  @P2 STG.E.U8 desc[UR22][R82.64], R87 ;  /* 0x0000005752002986 */ /* 0x0007e4000c101116 */
[----:B---3--:R-:W-:-:S02]  /*38720*/  F2FP.SATFINITE.E4M3.F32.PACK_AB_MERGE_C R83, R77, R76, RZ ;  /* 0x0000004c4d53723e */ /* 0x008fc400048070ff */
[----:B------:R-:W3:Y:S04]  /*38730*/  LDL.LU R76, [R1+0xe38] ;  /* 0x000e3800014c7983 */ /* 0x000ee80000300800 */
[----:B------:R-:W3:Y:S01]  /*38740*/  LDL.LU R77, [R1+0xe34] ;  /* 0x000e3400014d7983 */ /* 0x000ee20000300800 */
[----:B0-----:R-:W-:Y:S01]  /*38750*/  ISETP.LT.AND P5, PT, R5, UR4, !P0 ;  /* 0x0000000405007c0c */ /* 0x001fe2000c7a1270 */
[----:B------:R-:W0:Y:S01]  /*38760*/  LDCU UR4, c[0x0][0x39c] ;  /* 0x00007380ff0477ac */ /* 0x000e220008000800 */
[----:B-1----:R-:W-:Y:S01]  /*38770*/  ISETP.LT.AND P3, PT, R90, UR6, !P0 ;  /* 0x000000065a007c0c */ /* 0x002fe2000c761270 */
[----:B------:R-:W1:Y:S01]  /*38780*/  LDCU UR6, c[0x0][0x39c] ;  /* 0x00007380ff0677ac */ /* 0x000e620008000800 */
[C---:B------:R-:W-:Y:S02]  /*38790*/  VIADD R86, R0.reuse, 0x51 ;  /* 0x0000005100567836 */ /* 0x040fe40000000000 */
[----:B------:R-:W-:Y:S01]  /*387a0*/  VIADD R84, R0, 0x52 ;  /* 0x0000005200547836 */ /* 0x000fe20000000000 */
[----:B------:R-:W-:-:S02]  /*387b0*/  PRMT R85, R87, 0x9910, RZ ;  /* 0x0000991057557816 */ /* 0x000fc400000000ff */
[----:B0-----:R-:W-:Y:S01]  /*387c0*/  ISETP.LT.AND P6, PT, R86, UR4, !P0 ;  /* 0x0000000456007c0c */ /* 0x001fe2000c7c1270 */
[----:B------:R-:W0:Y:S01]  /*387d0*/  LDCU UR4, c[0x0][0x39c] ;  /* 0x00007380ff0477ac */ /* 0x000e220008000800 */
[----:B-1----:R-:W-:Y:S01]  /*387e0*/  ISETP.LT.AND P2, PT, R84, UR6, !P0 ;  /* 0x0000000654007c0c */ /* 0x002fe2000c741270 */
[----:B------:R-:W1:Y:S01]  /*387f0*/  LDCU UR6, c[0x0][0x39c] ;  /* 0x00007380ff0677ac */ /* 0x000e620008000800 */
[----:B------:R-:W-:-:S05]  /*38800*/  SHF.R.S32.HI R84, RZ, 0x8, R85 ;  /* 0x00000008ff547819 */ /* 0x000fca0000011455 */
[----:B--2---:R2:W-:Y:S04]  /*38810*/  @P1 STG.E.U8 desc[UR22][R80.64], R84 ;  /* 0x0000005450001986 */ /* 0x0045e8000c101116 */
[----:B------:R5:W-:Y:S01]  /*38820*/  @P5 STG.E.U8 desc[UR22][R78.64], R83 ;  /* 0x000000534e005986 */ /* 0x000be2000c101116 */
[----:B--2---:R-:W-:Y:S01]  /*38830*/  VIADD R80, R0, 0x54 ;  /* 0x0000005400507836 */ /* 0x004fe20000000000 */
[----:B------:R-:W-:Y:S02]  /*38840*/  PRMT R81, R83, 0x9910, RZ ;  /* 0x0000991053517816 */ /* 0x000fe400000000ff */
[----:B-----5:R-:W-:Y:S02]  /*38850*/  F2FP.SATFINITE.E4M3.F32.PACK_AB_MERGE_C R79, R75, R74, RZ ;  /* 0x0000004a4b4f723e */ /* 0x020fe400048070ff */
[----:B------:R-:W2:Y:S01]  /*38860*/  LDL.LU R74, [R1+0xe30] ;  /* 0x000e3000014a7983 */ /* 0x000ea20000300800 */
[----:B0-----:R-:W-:Y:S01]  /*38870*/  ISETP.LT.AND P5, PT, R80, UR4, !P0 ;  /* 0x0000000450007c0c */ /* 0x001fe2000c7a1270 */
[----:B------:R-:W-:-:S02]  /*38880*/  VIADD R78, R0, 0x55 ;  /* 0x00000055004e7836 */ /* 0x000fc40000000000 */
[----:B------:R-:W2:Y:S01]  /*38890*/  LDL.LU R75, [R1+0xe2c] ;  /* 0x000e2c00014b7983 */ /* 0x000ea20000300800 */
[----:B------:R-:W-:Y:S01]  /*388a0*/  SHF.R.S32.HI R80, RZ, 0x8, R81 ;  /* 0x00000008ff507819 */ /* 0x000fe20000011451 */
[----:B------:R-:W0:Y:S04]  /*388b0*/  LDCU UR4, c[0x0][0x39c] ;  /* 0x00007380ff0477ac */ /* 0x000e280008000800 */
[----:B---3--:R3:W-:Y:S02]  /*388c0*/  @P3 STG.E.U8 desc[UR22][R76.64], R80 ;  /* 0x000000504c003986 */ /* 0x0087e4000c101116 */
[----:B---3--:R-:W-:Y:S02]  /*388d0*/  F2FP.SATFINITE.E4M3.F32.PACK_AB_MERGE_C R77, R71, R70, RZ ;  /* 0x00000046474d723e */ /* 0x008fe400048070ff */
[----:B------:R-:W3:Y:S04]  /*388e0*/  LDL.LU R70, [R1+0xe28] ;  /* 0x000e280001467983 */ /* 0x000ee80000300800 */
[----:B------:R-:W3:Y:S01]  /*388f0*/  LDL.LU R71, [R1+0xe24] ;  /* 0x000e240001477983 */ /* 0x000ee20000300800 */
[----:B------:R-:W-:-:S02]  /*38900*/  PRMT R76, R79, 0x9910, RZ ;  /* 0x000099104f4c7816 */ /* 0x000fc400000000ff */
[----:B-1----:R-:W-:Y:S01]  /*38910*/  ISETP.LT.AND P3, PT, R78, UR6, !P0 ;  /* 0x000000064e007c0c */ /* 0x002fe2000c761270 */
[----:B------:R-:W-:Y:S01]  /*38920*/  VIADD R82, R0, 0x53 ;  /* 0x0000005300527836 */ /* 0x000fe20000000000 */
[----:B------:R-:W1:Y:S01]  /*38930*/  LDCU UR6, c[0x0][0x39c] ;  /* 0x00007380ff0677ac */ /* 0x000e620008000800 */
[----:B------:R-:W-:Y:S01]  /*38940*/  IMAD.MOV.U32 R78, RZ, RZ, R76 ;  /* 0x000000ffff4e7224 */ /* 0x000fe200078e004c */
[----:B--2---:R2:W-:Y:S04]  /*38950*/  @P4 STG.E.U8 desc[UR22][R74.64], R79 ;  /* 0x0000004f4a004986 */ /* 0x0045e8000c101116 */
[----:B--2---:R-:W-:-:S05]  /*38960*/  SHF.R.S32.HI R75, RZ, 0x8, R78 ;  /* 0x00000008ff4b7819 */ /* 0x004fca000001144e */
[----:B------:R2:W-:Y:S02]  /*38970*/  @P6 STG.E.U8 desc[UR22][R72.64], R75 ;  /* 0x0000004b48006986 */ /* 0x0005e4000c101116 */
[----:B--2---:R-:W-:Y:S02]  /*38980*/  VIADD R72, R0, 0x58 ;  /* 0x0000005800487836 */ /* 0x004fe40000000000 */
[----:B---3--:R2:W-:Y:S03]  /*38990*/  @P2 STG.E.U8 desc[UR22][R70.64], R77 ;  /* 0x0000004d46002986 */ /* 0x0085e6000c101116 */
[----:B0-----:R-:W-:Y:S02]  /*389a0*/  ISETP.LT.AND P2, PT, R72, UR4, !P0 ;  /* 0x0000000448007c0c */ /* 0x001fe4000c741270 */
[----:B----4-:R-:W-:Y:S01]  /*389b0*/  ISETP.LT.AND P1, PT, R82, UR9, !P0 ;  /* 0x0000000952007c0c */ /* 0x010fe2000c721270 */
[----:B------:R-:W0:Y:S01]  /*389c0*/  LDCU UR9, c[0x0][0x39c] ;  /* 0x00007380ff0977ac */ /* 0x000e220008000800 */
[----:B------:R-:W-:-:S02]  /*389d0*/  F2FP.SATFINITE.E4M3.F32.PACK_AB_MERGE_C R72, R2, R93, RZ ;  /* 0x0000005d0248723e */ /* 0x000fc400048070ff */
[----:B------:R-:W3:Y:S01]  /*389e0*/  LDL.LU R93, [R1+0xe20] ;  /* 0x000e2000015d7983 */ /* 0x000ee20000300800 */
[----:B------:R-:W-:Y:S01]  /*389f0*/  VIADD R76, R0, 0x56 ;  /* 0x00000056004c7836 */ /* 0x000fe20000000000 */
[----:B------:R-:W4:Y:S02]  /*38a00*/  LDCU UR4, c[0x0][0x39c] ;  /* 0x00007380ff0477ac */ /* 0x000f240008000800 */
[----:B------:R-:W5:Y:S01]  /*38a10*/  LDL.LU R2, [R1+0xe1c] ;  /* 0x000e1c0001027983 */ /* 0x000f620000300800 */
[----:B--2---:R-:W-:-:S03]  /*38a20*/  VIADD R71, R3, UR5 ;  /* 0x0000000503477c36 */ /* 0x004fc60008000000 */
[----:B------:R-:W2:Y:S04]  /*38a30*/  LDL.LU R3, [R1+0xe18] ;  /* 0x000e180001037983 */ /* 0x000ea80000300800 */
        /* <DEDUP_REMOVED lines=12> */
[----:B0-----:R-:W-:Y:S01]  /*38b00*/  ISETP.LT.AND P4, PT, R76, UR9, !P0 ;  /* 0x000000094c007c0c */ /* 0x001fe2000c781270 */
[----:B------:R-:W0:Y:S01]  /*38b10*/  LDCU UR9, c[0x0][0x39c] ;  /* 0x00007380ff0977ac */ /* 0x000e220008000800 */
[----:B------:R-:W-:Y:S01]  /*38b20*/  PRMT R76, R77, 0x9910, RZ ;  /* 0x000099104d4c7816 */ /* 0x000fe200000000ff */
[----:B------:R-:W-:Y:S01]  /*38b30*/  VIADD R74, R0, 0x57 ;  /* 0x00000057004a7836 */ /* 0x000fe20000000000 */
[----:B------:R-:W4:Y:S03]  /*38b40*/  LDL.LU R28, [R1+0x590] ;  /* 0x00059000011c7983 */ /* 0x000f260000300800 */
[----:B------:R-:W-:Y:S01]  /*38b50*/  IMAD.MOV.U32 R73, RZ, RZ, R76 ;  /* 0x000000ffff497224 */ /* 0x000fe200078e004c */
[----:B------:R-:W-:Y:S01]  /*38b60*/  ISETP.LT.AND P6, PT, R74, UR10, !P0 ;  /* 0x0000000a4a007c0c */ /* 0x000fe2000c7c1270 */
[----:B------:R-:W4:Y:S01]  /*38b70*/  LDL.LU R29, [R1+0x594] ;  /* 0x00059400011d7983 */ /* 0x000f220000300800 */
[----:B------:R-:W0:Y:S02]  /*38b80*/  LDCU UR10, c[0x0][0x39c] ;  /* 0x00007380ff0a77ac */ /* 0x000e240008000800 */
[----:B------:R-:W-:Y:S01]  /*38b90*/  SHF.R.S32.HI R70, RZ, 0x8, R73 ;  /* 0x00000008ff467819 */ /* 0x000fe20000011449 */
[----:B------:R-:W4:Y:S01]  /*38ba0*/  LDL.LU R26, [R1+0x598] ;  /* 0x00059800011a7983 */ /* 0x000f220000300800 */
[----:B------:R-:W-:-:S03]  /*38bb0*/  PRMT R73, R72, 0x9910, RZ ;  /* 0x0000991048497816 */ /* 0x000fc600000000ff */
[----:B------:R0:W-:Y:S04]  /*38bc0*/  @P1 STG.E.U8 desc[UR22][R68.64], R70 ;  /* 0x0000004644001986 */ /* 0x0001e8000c101116 */
[----:B------:R-:W4:Y:S04]  /*38bd0*/  LDL.LU R27, [R1+0x59c] ;  /* 0x00059c00011b7983 */ /* 0x000f280000300800 */
[----:B------:R-:W4:Y:S01]  /*38be0*/  LDL.LU R24, [R1+0x5a0] ;  /* 0x0005a00001187983 */ /* 0x000f220000300800 */
[----:B0-----:R-:W-:-:S03]  /*38bf0*/  VIADD R70, R0, 0x59 ;  /* 0x0000005900467836 */ /* 0x001fc60000000000 */
        /* <DEDUP_REMOVED lines=21> */
[----:B---3--:R0:W-:Y:S01]  /*38d50*/  @P5 STG.E.U8 desc[UR22][R92.64], R72 ;  /* 0x000000485c005986 */ /* 0x0081e2000c101116 */
[----:B--2---:R-:W-:-:S04]  /*38d60*/  IADD3 R68, P1, PT, R71, R3, RZ ;  /* 0x0000000347447210 */ /* 0x004fc80007f3e0ff */
[C---:B-----5:R-:W-:Y:S01]  /*38d70*/  LEA.HI.X.SX32 R69, R71.reuse, R2, 0x1, P1 ;  /* 0x0000000247457211 */ /* 0x060fe200008f0eff */
[----:B------:R-:W-:Y:S01]  /*38d80*/  VIADD R71, R71, UR5 ;  /* 0x0000000547477c36 */ /* 0x000fe20008000000 */
[----:B0-----:R-:W-:Y:S02]  /*38d90*/  SHF.R.S32.HI R72, RZ, 0x8, R73 ;  /* 0x00000008ff487819 */ /* 0x001fe40000011449 */
[----:B------:R-:W-:Y:S01]  /*38da0*/  ISETP.LT.AND P1, PT, R70, UR9, !P0 ;  /* 0x0000000946007c0c */ /* 0x000fe2000c721270 */
[----:B------:R-:W-:Y:S01]  /*38db0*/  VIADD R70, R0, 0x5a ;  /* 0x0000005a00467836 */ /* 0x000fe20000000000 */
[----:B------:R-:W0:Y:S01]  /*38dc0*/  LDCU UR9, c[0x0][0x39c] ;  /* 0x00007380ff0977ac */ /* 0x000e220008000800 */
[----:B------:R2:W-:Y:S03]  /*38dd0*/  @P3 STG.E.U8 desc[UR22][R68.64], R72 ;  /* 0x0000004844003986 */ /* 0x0005e6000c101116 */
[----:B-1----:R-:W-:Y:S01]  /*38de0*/  ISETP.LT.AND P5, PT, R70, UR6, !P0 ;  /* 0x0000000646007c0c */ /* 0x002fe2000c7a1270 */
[----:B------:R-:W-:Y:S01]  /*38df0*/  VIADD R70, R0, 0x5b ;  /* 0x0000005b00467836 */ /* 0x000fe20000000000 */
[----:B------:R-:W1:Y:S01]  /*38e00*/  LDCU UR6, c[0x0][0x39c] ;  /* 0x00007380ff0677ac */ /* 0x000e620008000800 */
[----:B--2---:R-:W-:-:S02]  /*38e10*/  IADD3 R68, P3, PT, R71, R3, RZ ;  /* 0x0000000347447210 */ /* 0x004fc40007f7e0ff */
[----:B----4-:R-:W-:Y:S02]  /*38e20*/  F2FP.SATFINITE.E4M3.F32.PACK_AB_MERGE_C R72, R41, R40, RZ ;  /* 0x000000282948723e */ /* 0x010fe400048070ff */
[C---:B------:R-:W-:Y:S01]  /*38e30*/  LEA.HI.X.SX32 R69, R71.reuse, R2, 0x1, P3 ;  /* 0x0000000247457211 */ /* 0x040fe200018f0eff */
[----:B------:R-:W-:Y:S01]  /*38e40*/  VIADD R71, R71, UR5 ;  /* 0x0000000547477c36 */ /* 0x000fe20008000000 */
[----:B------:R-:W-:Y:S01]  /*38e50*/  ISETP.LT.AND P3, PT, R70, UR4, !P0 ;  /* 0x0000000446007c0c */ /* 0x000fe2000c761270 */
[----:B------:R-:W2:Y:S01]  /*38e60*/  LDCU UR4, c[0x0][0x39c] ;  /* 0x00007380ff0477ac */ /* 0x000ea20008000800 */
[----:B------:R-:W-:Y:S01]  /*38e70*/  PRMT R75, R72, 0x9910, RZ ;  /* 0x00009910484b7816 */ /* 0x000fe200000000ff */
[----:B------:R3:W-:Y:S01]  /*38e80*/  @P4 STG.E.U8 desc[UR22][R68.64], R72 ;  /* 0x0000004844004986 */ /* 0x0007e2000c101116 */
[----:B------:R-:W-:Y:S02]  /*38e90*/  IADD3 R70, P4, PT, R71, R3, RZ ;  /* 0x0000000347467210 */ /* 0x000fe40007f9e0ff */
[----:B------:R-:W-:-:S02]  /*38ea0*/  SHF.R.S32.HI R75, RZ, 0x8, R75 ;  /* 0x00000008ff4b7819 */ /* 0x000fc4000001144b */
[----:B------:R-:W-:Y:S01]  /*38eb0*/  F2FP.SATFINITE.E4M3.F32.PACK_AB_MERGE_C R74, R39, R38, RZ ;  /* 0x00000026274a723e */ /* 0x000fe200048070ff */
[C---:B---3--:R-:W-:Y:S01]  /*38ec0*/  VIADD R72, R71.reuse, UR5 ;  /* 0x0000000547487c36 */ /* 0x048fe20008000000 */
[----:B------:R-:W-:-:S04]  /*38ed0*/  LEA.HI.X.SX32 R71, R71, R2, 0x1, P4 ;  /* 0x0000000247477211 */ /* 0x000fc800020f0eff */
[----:B------:R-:W-:Y:S01]  /*38ee0*/  IADD3 R68, P4, PT, R72, R3, RZ ;  /* 0x0000000348447210 */ /* 0x000fe20007f9e0ff */
[----:B------:R3:W-:Y:S01]  /*38ef0*/  @P6 STG.E.U8 desc[UR22][R70.64], R75 ;  /* 0x0000004b46006986 */ /* 0x0007e2000c101116 */
[----:B------:R-:W-:Y:S02]  /*38f00*/  VIADD R73, R0, 0x5c ;  /* 0x0000005c00497836 */ /* 0x000fe40000000000 */
[----:B------:R-:W-:Y:S02]  /*38f10*/  LEA.HI.X.SX32 R69, R72, R2, 0x1, P4 ;  /* 0x0000000248457211 */ /* 0x000fe400020f0eff */
[----:B---3--:R-:W-:Y:S01]  /*38f20*/  PRMT R70, R74, 0x9910, RZ ;  /* 0x000099104a467816 */ /* 0x008fe200000000ff */
[----:B------:R-:W-:Y:S02]  /*38f30*/  VIADD R71, R72, UR5 ;  /* 0x0000000548477c36 */ /* 0x000fe40008000000 */
[----:B------:R3:W-:Y:S01]  /*38f40*/  @P2 STG.E.U8 desc[UR22][R68.64], R74 ;  /* 0x0000004a44002986 */ /* 0x0007e2000c101116 */
[----:B-1----:R-:W-:Y:S01]  /*38f50*/  ISETP.LT.AND P4, PT, R73, UR6, !P0 ;  /* 0x0000000649007c0c */ /* 0x002fe2000c781270 */
[----:B------:R-:W1:Y:S01]  /*38f60*/  LDCU UR6, c[0x0][0x39c] ;  /* 0x00007380ff0677ac */ /* 0x000e620008000800 */
[----:B------:R-:W-:-:S02]  /*38f70*/  IMAD.MOV.U32 R72, RZ, RZ, R70 ;  /* 0x000000ffff487224 */ /* 0x000fc400078e0046 */
[----:B------:R-:W-:-:S03]  /*38f80*/  VIADD R70, R0, 0x5d ;  /* 0x0000005d00467836 */ /* 0x000fc60000000000 */
[----:B------:R-:W-:Y:S02]  /*38f90*/  SHF.R.S32.HI R72, RZ, 0x8, R72 ;  /* 0x00000008ff487819 */ /* 0x000fe40000011448 */
[----:B---3--:R-:W-:-:S04]  /*38fa0*/  IADD3 R68, P2, PT, R71, R3, RZ ;  /* 0x0000000347447210 */ /* 0x008fc80007f5e0ff */
[C---:B------:R-:W-:Y:S01]  /*38fb0*/  LEA.HI.X.SX32 R69, R71.reuse, R2, 0x1, P2 ;  /* 0x0000000247457211 */ /* 0x040fe200010f0eff */
[----:B------:R-:W-:Y:S01]  /*38fc0*/  VIADD R71, R71, UR5 ;  /* 0x0000000547477c36 */ /* 0x000fe20008000000 */
[----:B--2---:R-:W-:Y:S01]  /*38fd0*/  ISETP.LT.AND P2, PT, R70, UR4, !P0 ;  /* 0x0000000446007c0c */ /* 0x004fe2000c741270 */
[----:B------:R-:W2:Y:S02]  /*38fe0*/  LDCU UR4, c[0x0][0x39c] ;  /* 0x00007380ff0477ac */ /* 0x000ea40008000800 */
[----:B------:R3:W-:Y:S01]  /*38ff0*/  @P1 STG.E.U8 desc[UR22][R68.64], R72 ;  /* 0x0000004844001986 */ /* 0x0007e2000c101116 */
[----:B------:R-:W-:Y:S02]  /*39000*/  IADD3 R70, P1, PT, R71, R3, RZ ;  /* 0x0000000347467210 */ /* 0x000fe40007f3e0ff */
[----:B------:R-:W-:Y:S01]  /*39010*/  F2FP.SATFINITE.E4M3.F32.PACK_AB_MERGE_C R73, R37, R36, RZ ;  /* 0x000000242549723e */ /* 0x000fe200048070ff */
[C---:B---3--:R-:W-:Y:S02]  /*39020*/  VIADD R68, R0.reuse, 0x5e ;  /* 0x0000005e00447836 */ /* 0x048fe40000000000 */
[C---:B------:R-:W-:Y:S01]  /*39030*/  VIADD R72, R71.reuse, UR5 ;  /* 0x0000000547487c36 */ /* 0x040fe20008000000 */
[----:B------:R-:W-:Y:S01]  /*39040*/  LEA.HI.X.SX32 R71, R71, R2, 0x1, P1 ;  /* 0x0000000247477211 */ /* 0x000fe200008f0eff */
[----:B------:R-:W-:Y:S01]  /*39050*/  VIADD R69, R0, 0x5f ;  /* 0x0000005f00457836 */ /* 0x000fe20000000000 */
[----:B0-----:R-:W-:Y:S01]  /*39060*/  ISETP.LT.AND P1, PT, R68, UR9, !P0 ;  /* 0x0000000944007c0c */ /* 0x001fe2000c721270 */
[----:B------:R-:W0:Y:S01]  /*39070*/  LDCU UR9, c[0x0][0x39c] ;  /* 0x00007380ff0977ac */ /* 0x000e220008000800 */
[----:B------:R-:W-:-:S02]  /*39080*/  PRMT R74, R73, 0x9910, RZ ;  /* 0x00009910494a7816 */ /* 0x000fc400000000ff */
[CC--:B------:R-:W-:Y:S01]  /*39090*/  IADD3 R68, P6, PT, R72.reuse, R3.reuse, RZ ;  /* 0x0000000348447210 */ /* 0x0c0fe20007fde0ff */
[----:B------:R3:W-:Y:S01]  /*390a0*/  @P5 STG.E.U8 desc[UR22][R70.64], R73 ;  /* 0x0000004946005986 */ /* 0x0007e2000c101116 */
[----:B-1----:R-:W-:Y:S01]  /*390b0*/  ISETP.LT.AND P5, PT, R69, UR6, !P0 ;  /* 0x0000000645007c0c */ /* 0x002fe2000c7a1270 */
[----:B------:R-:W1:Y:S01]  /*390c0*/  LDCU UR6, c[0x0][0x39c] ;  /* 0x00007380ff0677ac */ /* 0x000e620008000800 */
[C---:B------:R-:W-:Y:S02]  /*390d0*/  LEA.HI.X.SX32 R69, R72.reuse, R2, 0x1, P6 ;  /* 0x0000000248457211 */ /* 0x040fe400030f0eff */
[----:B---3--:R-:W-:Y:S01]  /*390e0*/  SHF.R.S32.HI R73, RZ, 0x8, R74 ;  /* 0x00000008ff497819 */ /* 0x008fe2000001144a */
[----:B------:R-:W-:Y:S02]  /*390f0*/  VIADD R71, R72, UR5 ;  /* 0x0000000548477c36 */ /* 0x000fe40008000000 */
[----:B------:R-:W-:Y:S02]  /*39100*/  VIADD R70, R0, 0x60 ;  /* 0x0000006000467836 */ /* 0x000fe40000000000 */
[----:B------:R3:W-:Y:S03]  /*39110*/  @P3 STG.E.U8 desc[UR22][R68.64], R73 ;  /* 0x0000004944003986 */ /* 0x0007e6000c101116 */
[----:B--2---:R-:W-:Y:S01]  /*39120*/  ISETP.LT.AND P3, PT, R70, UR4, !P0 ;  /* 0x0000000446007c0c */ /* 0x004fe2000c761270 */
[----:B------:R-:W-:Y:S01]  /*39130*/  VIADD R72, R0, 0x61 ;  /* 0x0000006100487836 */ /* 0x000fe20000000000 */
[----:B------:R-:W-:Y:S01]  /*39140*/  F2FP.SATFINITE.E4M3.F32.PACK_AB_MERGE_C R70, R35, R34, RZ ;  /* 0x000000222346723e */ /* 0x000fe200048070ff */
[----:B------:R-:W2:Y:S01]  /*39150*/  LDCU UR4, c[0x0][0x39c] ;  /* 0x00007380ff0477ac */ /* 0x000ea20008000800 */
[----:B---3--:R-:W-:-:S04]  /*39160*/  IADD3 R68, P6, PT, R71, R3, RZ ;  /* 0x0000000347447210 */ /* 0x008fc80007fde0ff */
[C---:B------:R-:W-:Y:S01]  /*39170*/  LEA.HI.X.SX32 R69, R71.reuse, R2, 0x1, P6 ;  /* 0x0000000247457211 */ /* 0x040fe200030f0eff */
[----:B------:R-:W-:Y:S01]  /*39180*/  VIADD R71, R71, UR5 ;  /* 0x0000000547477c36 */ /* 0x000fe20008000000 */
[----:B------:R-:W-:-:S03]  /*39190*/  PRMT R74, R70, 0x9910, RZ ;  /* 0x00009910464a7816 */ /* 0x000fc600000000ff */
[----:B------:R3:W-:Y:S01]  /*391a0*/  @P4 STG.E.U8 desc[UR22][R68.64], R70 ;  /* 0x0000004644004986 */ /* 0x0007e2000c101116 */
[----:B0-----:R-:W-:Y:S01]  /*391b0*/  ISETP.LT.AND P6, PT, R72, UR9, !P0 ;  /* 0x0000000948007c0c */ /* 0x001fe2000c7c1270 */
[C---:B------:R-:W-:Y:S01]  /*391c0*/  VIADD R72, R71.reuse, UR5 ;  /* 0x0000000547487c36 */ /* 0x040fe20008000000 */
[----:B------:R-:W-:Y:S01]  /*391d0*/  SHF.R.S32.HI R74, RZ, 0x8, R74 ;  /* 0x00000008ff4a7819 */ /* 0x000fe2000001144a */
[----:B------:R-:W-:Y:S01]  /*391e0*/  VIADD R73, R0, 0x63 ;  /* 0x0000006300497836 */ /* 0x000fe20000000000 */
[----:B------:R-:W0:Y:S01]  /*391f0*/  LDCU UR9, c[0x0][0x39c] ;  /* 0x00007380ff0977ac */ /* 0x000e220008000800 */
[----:B---3--:R-:W-:-:S04]  /*39200*/  IADD3 R70, P4, PT, R71, R3, RZ ;  /* 0x0000000347467210 */ /* 0x008fc80007f9e0ff */
[----:B------:R-:W-:-:S05]  /*39210*/  LEA.HI.X.SX32 R71, R71, R2, 0x1, P4 ;  /* 0x0000000247477211 */ /* 0x000fca00020f0eff */
[----:B------:R3:W-:Y:S02]  /*39220*/  @P2 STG.E.U8 desc[UR22][R70.64], R74 ;  /* 0x0000004a46002986 */ /* 0x0007e4000c101116 */
[----:B---3--:R-:W-:Y:S02]  /*39230*/  F2FP.SATFINITE.E4M3.F32.PACK_AB_MERGE_C R74, R31, R30, RZ ;  /* 0x0000001e1f4a723e */ /* 0x008fe400048070ff */
[----:B------:R-:W3:Y:S04]  /*39240*/  LDL.LU R30, [R1+0x588] ;  /* 0x00058800011e7983 */ /* 0x000ee80000300800 */
[----:B------:R-:W3:Y:S01]  /*39250*/  LDL.LU R31, [R1+0x58c] ;  /* 0x00058c00011f7983 */ /* 0x000ee20000300800 */
[----:B------:R-:W-:Y:S01]  /*39260*/  VIADD R69, R0, 0x62 ;  /* 0x0000006200457836 */ /* 0x000fe20000000000 */
[----:B------:R-:W-:-:S02]  /*39270*/  IADD3 R68, P4, PT, R72, R3, RZ ;  /* 0x0000000348447210 */ /* 0x000fc40007f9e0ff */
[----:B------:R-:W-:Y:S01]  /*39280*/  F2FP.SATFINITE.E4M3.F32.PACK_AB_MERGE_C R70, R33, R32, RZ ;  /* 0x000000202146723e */ /* 0x000fe200048070ff */
[C---:B------:R-:W-:Y:S01]  /*39290*/  VIADD R71, R72.reuse, UR5 ;  /* 0x0000000548477c36 */ /* 0x040fe20008000000 */
[----:B-1----:R-:W-:Y:S01]  /*392a0*/  ISETP.LT.AND P2, PT, R69, UR6, !P0 ;  /* 0x0000000645007c0c */ /* 0x002fe2000c741270 */
[----:B------:R-:W1:Y:S01]  /*392b0*/  LDCU UR6, c[0x0][0x39c] ;  /* 0x00007380ff0677ac */ /* 0x000e620008000800 */
[----:B------:R-:W-:Y:S02]  /*392c0*/  LEA.HI.X.SX32 R69, R72, R2, 0x1, P4 ;  /* 0x0000000248457211 */ /* 0x000fe400020f0eff */
[----:B--2---:R-:W-:Y:S01]  /*392d0*/  ISETP.LT.AND P4, PT, R73, UR4, !P0 ;  /* 0x0000000449007c0c */ /* 0x004fe2000c781270 */
[----:B------:R-:W2:Y:S01]  /*392e0*/  LDCU UR4, c[0x0][0x39c] ;  /* 0x00007380ff0477ac */ /* 0x000ea20008000800 */
[----:B------:R-:W-:Y:S01]  /*392f0*/  PRMT R72, R70, 0x9910, RZ ;  /* 0x0000991046487816 */ /* 0x000fe200000000ff */
[----:B------:R4:W-:Y:S01]  /*39300*/  @P1 STG.E.U8 desc[UR22][R68.64], R70 ;  /* 0x0000004644001986 */ /* 0x0009e2000c101116 */
[----:B------:R-:W-:-:S03]  /*39310*/  VIADD R73, R0, 0x64 ;  /* 0x0000006400497836 */ /* 0x000fc60000000000 */
[----:B----4-:R-:W-:Y:S01]  /*39320*/  IMAD.MOV.U32 R69, RZ, RZ, R72 ;  /* 0x000000ffff457224 */ /* 0x010fe200078e0048 */
[C---:B------:R-:W-:Y:S01]  /*39330*/  IADD3 R70, P1, PT, R71.reuse, R3, RZ ;  /* 0x0000000347467210 */ /* 0x040fe20007f3e0ff */
[----:B------:R-:W-:-:S03]  /*39340*/  VIADD R72, R71, UR5 ;  /* 0x0000000547487c36 */ /* 0x000fc60008000000 */
[----:B------:R-:W-:Y:S02]  /*39350*/  LEA.HI.X.SX32 R71, R71, R2, 0x1, P1 ;  /* 0x0000000247477211 */ /* 0x000fe400008f0eff */
[----:B------:R-:W-:Y:S02]  /*39360*/  SHF.R.S32.HI R69, RZ, 0x8, R69 ;  /* 0x00000008ff457819 */ /* 0x000fe40000011445 */
[----:B------:R-:W-:-:S03]  /*39370*/  IADD3 R68, P1, PT, R72, R3, RZ ;  /* 0x0000000348447210 */ /* 0x000fc60007f3e0ff */
[----:B------:R4:W-:Y:S02]  /*39380*/  @P5 STG.E.U8 desc[UR22][R70.64], R69 ;  /* 0x0000004546005986 */ /* 0x0009e4000c101116 */
[C---:B----4-:R-:W-:Y:S01]  /*39390*/  LEA.HI.X.SX32 R69, R72.reuse, R2, 0x1, P1 ;  /* 0x0000000248457211 */ /* 0x050fe200008f0eff */
[----:B------:R-:W-:Y:S01]  /*393a0*/  VIADD R71, R72, UR5 ;  /* 0x0000000548477c36 */ /* 0x000fe20008000000 */
[----:B--2---:R-:W-:Y:S01]  /*393b0*/  ISETP.LT.AND P1, PT, R73, UR4, !P0 ;  /* 0x0000000449007c0c */ /* 0x004fe2000c721270 */
[----:B------:R-:W2:Y:S01]  /*393c0*/  LDCU UR4, c[0x0][0x39c] ;  /* 0x00007380ff0477ac */ /* 0x000ea20008000800 */
[----:B------:R-:W-:Y:S01]  /*393d0*/  PRMT R73, R74, 0x9910, RZ ;  /* 0x000099104a497816 */ /* 0x000fe200000000ff */
[----:B------:R4:W-:Y:S01]  /*393e0*/  @P3 STG.E.U8 desc[UR22][R68.64], R74 ;  /* 0x0000004a44003986 */ /* 0x0009e2000c101116 */
[C---:B------:R-:W-:Y:S01]  /*393f0*/  IADD3 R70, P3, PT, R71.reuse, R3, RZ ;  /* 0x0000000347467210 */ /* 0x040fe20007f7e0ff */
[----:B------:R-:W-:Y:S01]  /*39400*/  VIADD R72, R71, UR5 ;  /* 0x0000000547487c36 */ /* 0x000fe20008000000 */
[----:B------:R-:W-:-:S02]  /*39410*/  SHF.R.S32.HI R73, RZ, 0x8, R73 ;  /* 0x00000008ff497819 */ /* 0x000fc40000011449 */
[----:B------:R-:W-:Y:S01]  /*39420*/  LEA.HI.X.SX32 R71, R71, R2, 0x1, P3 ;  /* 0x0000000247477211 */ /* 0x000fe200018f0eff */
[C---:B----4-:R-:W-:Y:S02]  /*39430*/  VIADD R68, R0.reuse, 0x65 ;  /* 0x0000006500447836 */ /* 0x050fe40000000000 */
[----:B------:R-:W-:-:S03]  /*39440*/  VIADD R69, R0, 0x66 ;  /* 0x0000006600457836 */ /* 0x000fc60000000000 */
[----:B0-----:R-:W-:Y:S01]  /*39450*/  ISETP.LT.AND P3, PT, R68, UR9, !P0 ;  /* 0x0000000944007c0c */ /* 0x001fe2000c761270 */
[----:B------:R0:W-:Y:S01]  /*39460*/  @P6 STG.E.U8 desc[UR22][R70.64], R73 ;  /* 0x0000004946006986 */ /* 0x0001e2000c101116 */
[C---:B------:R-:W-:Y:S01]  /*39470*/  IADD3 R68, P5, PT, R72.reuse, R3, RZ ;  /* 0x0000000348447210 */ /* 0x040fe20007fbe0ff */
[----:B------:R-:W4:Y:S01]  /*39480*/  LDCU UR9, c[0x0][0x39c] ;  /* 0x00007380ff0977ac */ /* 0x000f220008000800 */
[----:B-1----:R-:W-:Y:S02]  /*39490*/  ISETP.LT.AND P6, PT, R69, UR6, !P0 ;  /* 0x0000000645007c0c */ /* 0x002fe4000c7c1270 */
[----:B------:R-:W-:Y:S01]  /*394a0*/  LEA.HI.X.SX32 R69, R72, R2, 0x1, P5 ;  /* 0x0000000248457211 */ /* 0x000fe200028f0eff */
[----:B------:R-:W1:Y:S01]  /*394b0*/  LDCU UR6, c[0x0][0x39c] ;  /* 0x00007380ff0677ac */ /* 0x000e620008000800 */
[----:B0-----:R-:W-:Y:S02]  /*394c0*/  VIADD R70, R0, 0x67 ;  /* 0x0000006700467836 */ /* 0x001fe40000000000 */
[----:B------:R-:W-:-:S03]  /*394d0*/  VIADD R71, R72, UR5 ;  /* 0x0000000548477c36 */ /* 0x000fc60008000000 */
[----:B--2---:R-:W-:Y:S01]  /*394e0*/  ISETP.LT.AND P5, PT, R70, UR4, !P0 ;  /* 0x0000000446007c0c */ /* 0x004fe2000c7a1270 */
[----:B------:R-:W-:Y:S01]  /*394f0*/  VIADD R72, R71, UR5 ;  /* 0x0000000547487c36 */ /* 0x000fe20008000000 */
[----:B------:R-:W0:Y:S01]  /*39500*/  LDCU UR4, c[0x0][0x39c] ;  /* 0x00007380ff0477ac */ /* 0x000e220008000800 */
[----:B------:R-:W-:Y:S02]  /*39510*/  F2FP.SATFINITE.E4M3.F32.PACK_AB_MERGE_C R74, R29, R28, RZ ;  /* 0x0000001c1d4a723e */ /* 0x000fe400048070ff */
[----:B---3--:R-:W-:-:S05]  /*39520*/  F2FP.SATFINITE.E4M3.F32.PACK_AB_MERGE_C R73, R31, R30, RZ ;  /* 0x0000001e1f49723e */ /* 0x008fca00048070ff */
[----:B------:R2:W-:Y:S01]  /*39530*/  @P2 STG.E.U8 desc[UR22][R68.64], R73 ;  /* 0x0000004944002986 */ /* 0x0005e2000c101116 */
[-C--:B------:R-:W-:Y:S02]  /*39540*/  IADD3 R70, P2, PT, R71, R3.reuse, RZ ;  /* 0x0000000347467210 */ /* 0x080fe40007f5e0ff */
[----:B------:R-:W-:Y:S02]  /*39550*/  PRMT R75, R73, 0x9910, RZ ;  /* 0x00009910494b7816 */ /* 0x000fe400000000ff */
[----:B------:R-:W-:Y:S02]  /*39560*/  LEA.HI.X.SX32 R71, R71, R2, 0x1, P2 ;  /* 0x0000000247477211 */ /* 0x000fe400010f0eff */
[----:B------:R-:W-:Y:S02]  /*39570*/  SHF.R.S32.HI R75, RZ, 0x8, R75 ;  /* 0x00000008ff4b7819 */ /* 0x000fe4000001144b */
[----:B--2---:R-:W-:-:S03]  /*39580*/  IADD3 R68, P2, PT, R72, R3, RZ ;  /* 0x0000000348447210 */ /* 0x004fc60007f5e0ff */
[----:B------:R2:W-:Y:S01]  /*39590*/  @P4 STG.E.U8 desc[UR22][R70.64], R75 ;  /* 0x0000004b46004986 */ /* 0x0005e2000c101116 */
[----:B------:R-:W-:-:S05]  /*395a0*/  LEA.HI.X.SX32 R69, R72, R2, 0x1, P2 ;  /* 0x0000000248457211 */ /* 0x000fca00010f0eff */
[----:B------:R3:W-:Y:S01]  /*395b0*/  @P1 STG.E.U8 desc[UR22][R68.64], R74 ;  /* 0x0000004a44001986 */ /* 0x0007e2000c101116 */
[----:B--2---:R-:W-:Y:S01]  /*395c0*/  VIADD R70, R72, UR5 ;  /* 0x0000000548467c36 */ /* 0x004fe20008000000 */
[----:B------:R-:W-:Y:S01]  /*395d0*/  PRMT R72, R74, 0x9910, RZ ;  /* 0x000099104a487816 */ /* 0x000fe200000000ff */
[C---:B------:R-:W-:Y:S02]  /*395e0*/  VIADD R71, R0.reuse, 0x6a ;  /* 0x0000006a00477836 */ /* 0x040fe40000000000 */
[----:B---3--:R-:W-:Y:S01]  /*395f0*/  VIADD R69, R0, 0x69 ;  /* 0x0000006900457836 */ /* 0x008fe20000000000 */
[----:B------:R-:W-:Y:S02]  /*39600*/  IADD3 R68, P1, PT, R70, R3, RZ ;  /* 0x0000000346447210 */ /* 0x000fe40007f3e0ff */
[----:B------:R-:W-:Y:S02]  /*39610*/  SHF.R.S32.HI R72, RZ, 0x8, R72 ;  /* 0x00000008ff487819 */ /* 0x000fe40000011448 */
[----:B-1----:R-:W-:Y:S01]  /*39620*/  ISETP.LT.AND P4, PT, R69, UR6, !P0 ;  /* 0x0000000645007c0c */ /* 0x002fe2000c781270 */
[----:B------:R-:W-:Y:S01]  /*39630*/  VIADD R73, R0, 0x68 ;  /* 0x0000006800497836 */ /* 0x000fe20000000000 */
[C---:B------:R-:W-:Y:S01]  /*39640*/  LEA.HI.X.SX32 R69, R70.reuse, R2, 0x1, P1 ;  /* 0x0000000246457211 */ /* 0x040fe200008f0eff */
[----:B------:R-:W1:Y:S01]  /*39650*/  LDCU UR6, c[0x0][0x39c] ;  /* 0x00007380ff0677ac */ /* 0x000e620008000800 */
[----:B0-----:R-:W-:Y:S01]  /*39660*/  ISETP.LT.AND P1, PT, R71, UR4, !P0 ;  /* 0x0000000447007c0c */ /* 0x001fe2000c721270 */
[----:B------:R-:W-:-:S02]  /*39670*/  VIADD R71, R70, UR5 ;  /* 0x0000000546477c36 */ /* 0x000fc40008000000 */
[----:B------:R0:W-:Y:S01]  /*39680*/  @P3 STG.E.U8 desc[UR22][R68.64], R72 ;  /* 0x0000004844003986 */ /* 0x0001e2000c101116 */
[----:B----4-:R-:W-:Y:S01]  /*39690*/  ISETP.LT.AND P2, PT, R73, UR9, !P0 ;  /* 0x0000000949007c0c */ /* 0x010fe2000c741270 */
[----:B------:R-:W2:Y:S01]  /*396a0*/  LDCU UR9, c[0x0][0x39c] ;  /* 0x00007380ff0977ac */ /* 0x000ea20008000800 */
[----:B------:R-:W-:Y:S02]  /*396b0*/  IADD3 R70, P3, PT, R71, R3, RZ ;  /* 0x0000000347467210 */ /* 0x000fe40007f7e0ff */
[----:B------:R-:W-:Y:S01]  /*396c0*/  F2FP.SATFINITE.E4M3.F32.PACK_AB_MERGE_C R74, R27, R26, RZ ;  /* 0x0000001a1b4a723e */ /* 0x000fe200048070ff */
[----:B------:R-:W3:Y:S01]  /*396d0*/  LDCU UR4, c[0x0][0x39c] ;  /* 0x00007380ff0477ac */ /* 0x000ee20008000800 */
[C---:B0-----:R-:W-:Y:S01]  /*396e0*/  VIADD R72, R71.reuse, UR5 ;  /* 0x0000000547487c36 */ /* 0x041fe20008000000 */
[----:B------:R-:W-:Y:S02]  /*396f0*/  LEA.HI.X.SX32 R71, R71, R2, 0x1, P3 ;  /* 0x0000000247477211 */ /* 0x000fe400018f0eff */
[----:B------:R-:W-:-:S02]  /*39700*/  PRMT R75, R74, 0x9910, RZ ;  /* 0x000099104a4b7816 */ /* 0x000fc400000000ff */
[C---:B------:R-:W-:Y:S01]  /*39710*/  IADD3 R68, P3, PT, R72.reuse, R3, RZ ;  /* 0x0000000348447210 */ /* 0x040fe20007f7e0ff */
[----:B------:R0:W-:Y:S03]  /*39720*/  @P6 STG.E.U8 desc[UR22][R70.64], R74 ;  /* 0x0000004a46006986 */ /* 0x0001e6000c101116 */
[----:B------:R-:W-:Y:S01]  /*39730*/  LEA.HI.X.SX32 R69, R72, R2, 0x1, P3 ;  /* 0x0000000248457211 */ /* 0x000fe200018f0eff */
[----:B------:R-:W-:Y:S01]  /*39740*/  VIADD R73, R0, 0x6b ;  /* 0x0000006b00497836 */ /* 0x000fe20000000000 */
[----:B0-----:R-:W-:Y:S01]  /*39750*/  SHF.R.S32.HI R74, RZ, 0x8, R75 ;  /* 0x00000008ff4a7819 */ /* 0x001fe2000001144b */
[----:B------:R-:W-:Y:S02]  /*39760*/  VIADD R71, R72, UR5 ;  /* 0x0000000548477c36 */ /* 0x000fe40008000000 */
[----:B------:R-:W-:Y:S02]  /*39770*/  VIADD R70, R0, 0x6c ;  /* 0x0000006c00467836 */ /* 0x000fe40000000000 */
[----:B------:R0:W-:Y:S01]  /*39780*/  @P5 STG.E.U8 desc[UR22][R68.64], R74 ;  /* 0x0000004a44005986 */ /* 0x0001e2000c101116 */
[----:B------:R-:W-:-:S02]  /*39790*/  F2FP.SATFINITE.E4M3.F32.PACK_AB_MERGE_C R72, R25, R24, RZ ;  /* 0x000000181948723e */ /* 0x000fc400048070ff */
[----:B--2---:R-:W-:Y:S01]  /*397a0*/  ISETP.LT.AND P3, PT, R73, UR9, !P0 ;  /* 0x0000000949007c0c */ /* 0x004fe2000c761270 */
[----:B------:R-:W2:Y:S01]  /*397b0*/  LDCU UR9, c[0x0][0x39c] ;  /* 0x00007380ff0977ac */ /* 0x000ea20008000800 */
[----:B-1----:R-:W-:Y:S01]  /*397c0*/  ISETP.LT.AND P5, PT, R70, UR6, !P0 ;  /* 0x0000000646007c0c */ /* 0x002fe2000c7a1270 */
[----:B------:R-:W-:Y:S01]  /*397d0*/  VIADD R70, R0, 0x6d ;  /* 0x0000006d00467836 */ /* 0x000fe20000000000 */
[----:B------:R-:W-:Y:S01]  /*397e0*/  PRMT R73, R72, 0x9910, RZ ;  /* 0x0000991048497816 */ /* 0x000fe200000000ff */
[----:B------:R-:W1:Y:S01]  /*397f0*/  LDCU UR6, c[0x0][0x39c] ;  /* 0x00007380ff0677ac */ /* 0x000e620008000800 */
[----:B0-----:R-:W-:-:S04]  /*39800*/  IADD3 R68, P6, PT, R71, R3, RZ ;  /* 0x0000000347447210 */ /* 0x001fc80007fde0ff */
[CC--:B------:R-:W-:Y:S01]  /*39810*/  LEA.HI.X.SX32 R69, R71.reuse, R2.reuse, 0x1, P6 ;  /* 0x0000000247457211 */ /* 0x0c0fe200030f0eff */
[----:B------:R-:W-:Y:S01]  /*39820*/  VIADD R71, R71, UR5 ;  /* 0x0000000547477c36 */ /* 0x000fe20008000000 */
[----:B---3--:R-:W-:Y:S01]  /*39830*/  ISETP.LT.AND P6, PT, R70, UR4, !P0 ;  /* 0x0000000446007c0c */ /* 0x008fe2000c7c1270 */
[----:B------:R-:W0:Y:S02]  /*39840*/  LDCU UR4, c[0x0][0x39c] ;  /* 0x00007380ff0477ac */ /* 0x000e240008000800 */
[----:B------:R3:W-:Y:S01]  /*39850*/  @P2 STG.E.U8 desc[UR22][R68.64], R72 ;  /* 0x0000004844002986 */ /* 0x0007e2000c101116 */
[C---:B------:R-:W-:Y:S01]  /*39860*/  IADD3 R70, P2, PT, R71.reuse, R3, RZ ;  /* 0x0000000347467210 */ /* 0x040fe20007f5e0ff */
[----:B---3--:R-:W-:Y:S02]  /*39870*/  IMAD.MOV.U32 R69, RZ, RZ, R73 ;  /* 0x000000ffff457224 */ /* 0x008fe400078e0049 */
[C---:B------:R-:W-:Y:S01]  /*39880*/  VIADD R72, R71.reuse, UR5 ;  /* 0x0000000547487c36 */ /* 0x040fe20008000000 */
[----:B------:R-:W-:-:S02]  /*39890*/  LEA.HI.X.SX32 R71, R71, R2, 0x1, P2 ;  /* 0x0000000247477211 */ /* 0x000fc400010f0eff */
[----:B------:R-:W-:Y:S02]  /*398a0*/  SHF.R.S32.HI R69, RZ, 0x8, R69 ;  /* 0x00000008ff457819 */ /* 0x000fe40000011445 */
[----:B------:R-:W-:Y:S01]  /*398b0*/  IADD3 R68, P2, PT, R72, R3, RZ ;  /* 0x0000000348447210 */ /* 0x000fe20007f5e0ff */
[----:B------:R-:W-:Y:S01]  /*398c0*/  VIADD R73, R0, 0x6e ;  /* 0x0000006e00497836 */ /* 0x000fe20000000000 */
[----:B------:R-:W-:Y:S01]  /*398d0*/  F2FP.SATFINITE.E4M3.F32.PACK_AB_MERGE_C R74, R23, R22, RZ ;  /* 0x00000016174a723e */ /* 0x000fe200048070ff */
[----:B------:R3:W-:Y:S03]  /*398e0*/  @P4 STG.E.U8 desc[UR22][R70.64], R69 ;  /* 0x0000004546004986 */ /* 0x0007e6000c101116 */
[----:B-1----:R-:W-:Y:S01]  /*398f0*/  ISETP.LT.AND P4, PT, R73, UR6, !P0 ;  /* 0x0000000649007c0c */ /* 0x002fe2000c781270 */
[----:B------:R-:W1:Y:S01]  /*39900*/  LDCU UR6, c[0x0][0x39c] ;  /* 0x00007380ff0677ac */ /* 0x000e620008000800 */
[----:B------:R-:W-:-:S02]  /*39910*/  PRMT R73, R74, 0x9910, RZ ;  /* 0x000099104a497816 */ /* 0x000fc400000000ff */
[C---:B---3--:R-:W-:Y:S01]  /*39920*/  LEA.HI.X.SX32 R69, R72.reuse, R2, 0x1, P2 ;  /* 0x0000000248457211 */ /* 0x048fe200010f0eff */
[----:B------:R-:W-:-:S04]  /*39930*/  VIADD R71, R72, UR5 ;  /* 0x0000000548477c36 */ /* 0x000fc80008000000 */
[----:B------:R3:W-:Y:S01]  /*39940*/  @P1 STG.E.U8 desc[UR22][R68.64], R74 ;  /* 0x0000004a44001986 */ /* 0x0007e2000c101116 */
[C---:B------:R-:W-:Y:S01]  /*39950*/  IADD3 R70, P1, PT, R71.reuse, R3, RZ ;  /* 0x0000000347467210 */ /* 0x040fe20007f3e0ff */
[C---:B------:R-:W-:Y:S01]  /*39960*/  VIADD R72, R71.reuse, UR5 ;  /* 0x0000000547487c36 */ /* 0x040fe20008000000 */
[----:B------:R-:W-:Y:S02]  /*39970*/  SHF.R.S32.HI R73, RZ, 0x8, R73 ;  /* 0x00000008ff497819 */ /* 0x000fe40000011449 */
[----:B------:R-:W-:Y:S01]  /*39980*/  LEA.HI.X.SX32 R71, R71, R2, 0x1, P1 ;  /* 0x0000000247477211 */ /* 0x000fe200008f0eff */
[C---:B---3--:R-:W-:Y:S02]  /*39990*/  VIADD R68, R0.reuse, 0x6f ;  /* 0x0000006f00447836 */ /* 0x048fe40000000000 */
[----:B------:R-:W-:-:S03]  /*399a0*/  VIADD R69, R0, 0x70 ;  /* 0x0000007000457836 */ /* 0x000fc60000000000 */
[----:B0-----:R-:W-:Y:S01]  /*399b0*/  ISETP.LT.AND P2, PT, R68, UR4, !P0 ;  /* 0x0000000444007c0c */ /* 0x001fe2000c741270 */
[----:B------:R0:W-:Y:S01]  /*399c0*/  @P3 STG.E.U8 desc[UR22][R70.64], R73 ;  /* 0x0000004946003986 */ /* 0x0001e2000c101116 */
[C---:B------:R-:W-:Y:S01]  /*399d0*/  IADD3 R68, P1, PT, R72.reuse, R3, RZ ;  /* 0x0000000348447210 */ /* 0x040fe20007f3e0ff */
[----:B------:R-:W3:Y:S01]  /*399e0*/  LDCU UR4, c[0x0][0x39c] ;  /* 0x00007380ff0477ac */ /* 0x000ee20008000800 */
[----:B------:R-:W-:Y:S02]  /*399f0*/  ISETP.LT.AND P3, PT, R69, UR7, !P0 ;  /* 0x0000000745007c0c */ /* 0x000fe4000c761270 */
[----:B------:R-:W-:Y:S01]  /*39a00*/  LEA.HI.X.SX32 R69, R72, R2, 0x1, P1 ;  /* 0x0000000248457211 */ /* 0x000fe200008f0eff */
[----:B------:R-:W4:Y:S01]  /*39a10*/  LDCU UR7, c[0x0][0x39c] ;  /* 0x00007380ff0777ac */ /* 0x000f220008000800 */
[----:B0-----:R-:W-:Y:S01]  /*39a20*/  VIADD R70, R0, 0x71 ;  /* 0x0000007100467836 */ /* 0x001fe20000000000 */
[----:B------:R-:W-:Y:S01]  /*39a30*/  F2FP.SATFINITE.E4M3.F32.PACK_AB_MERGE_C R73, R21, R20, RZ ;  /* 0x000000141549723e */ /* 0x000fe200048070ff */
[----:B------:R-:W-:-:S03]  /*39a40*/  VIADD R71, R72, UR5 ;  /* 0x0000000548477c36 */ /* 0x000fc60008000000 */
[----:B-1----:R-:W-:Y:S01]  /*39a50*/  ISETP.LT.AND P1, PT, R70, UR6, !P0 ;  /* 0x0000000646007c0c */ /* 0x002fe2000c721270 */
[----:B------:R0:W-:Y:S01]  /*39a60*/  @P5 STG.E.U8 desc[UR22][R68.64], R73 ;  /* 0x0000004944005986 */ /* 0x0001e2000c101116 */
[CC--:B------:R-:W-:Y:S01]  /*39a70*/  IADD3 R70, P5, PT, R71.reuse, R3.reuse, RZ ;  /* 0x0000000347467210 */ /* 0x0c0fe20007fbe0ff */
[----:B------:R-:W-:Y:S01]  /*39a80*/  VIADD R72, R71, UR5 ;  /* 0x0000000547487c36 */ /* 0x000fe20008000000 */
[----:B------:R-:W-:Y:S01]  /*39a90*/  PRMT R75, R73, 0x9910, RZ ;  /* 0x00009910494b7816 */ /* 0x000fe200000000ff */
[----:B------:R-:W1:Y:S01]  /*39aa0*/  LDCU UR6, c[0x0][0x39c] ;  /* 0x00007380ff0677ac */ /* 0x000e620008000800 */
[----:B------:R-:W-:Y:S02]  /*39ab0*/  LEA.HI.X.SX32 R71, R71, R2, 0x1, P5 ;  /* 0x0000000247477211 */ /* 0x000fe400028f0eff */
[----:B------:R-:W-:Y:S02]  /*39ac0*/  SHF.R.S32.HI R75, RZ, 0x8, R75 ;  /* 0x00000008ff4b7819 */ /* 0x000fe4000001144b */
[----:B0-----:R-:W-:-:S02]  /*39ad0*/  IADD3 R68, P5, PT, R72, R3, RZ ;  /* 0x0000000348447210 */ /* 0x001fc40007fbe0ff */
[----:B------:R-:W-:Y:S02]  /*39ae0*/  F2FP.SATFINITE.E4M3.F32.PACK_AB_MERGE_C R74, R19, R18, RZ ;  /* 0x00000012134a723e */ /* 0x000fe400048070ff */
[C---:B------:R-:W-:Y:S01]  /*39af0*/  LEA.HI.X.SX32 R69, R72.reuse, R2, 0x1, P5 ;  /* 0x0000000248457211 */ /* 0x040fe200028f0eff */
[----:B------:R0:W-:Y:S04]  /*39b00*/  @P6 STG.E.U8 desc[UR22][R70.64], R75 ;  /* 0x0000004b46006986 */ /* 0x0001e8000c101116 */
[----:B------:R5:W-:Y:S01]  /*39b10*/  @P4 STG.E.U8 desc[UR22][R68.64], R74 ;  /* 0x0000004a44004986 */ /* 0x000be2000c101116 */
[----:B0-----:R-:W-:Y:S01]  /*39b20*/  VIADD R70, R72, UR5 ;  /* 0x0000000548467c36 */ /* 0x001fe20008000000 */
[----:B------:R-:W-:Y:S01]  /*39b30*/  PRMT R72, R74, 0x9910, RZ ;  /* 0x000099104a487816 */ /* 0x000fe200000000ff */
[----:B------:R-:W-:-:S02]  /*39b40*/  VIADD R71, R0, 0x74 ;  /* 0x0000007400477836 */ /* 0x000fc40000000000 */
[----:B-----5:R-:W-:Y:S01]  /*39b50*/  VIADD R69, R0, 0x73 ;  /* 0x0000007300457836 */ /* 0x020fe20000000000 */
[----:B------:R-:W-:Y:S02]  /*39b60*/  IADD3 R68, P4, PT, R70, R3, RZ ;  /* 0x0000000346447210 */ /* 0x000fe40007f9e0ff */
[----:B------:R-:W-:Y:S02]  /*39b70*/  SHF.R.S32.HI R72, RZ, 0x8, R72 ;  /* 0x00000008ff487819 */ /* 0x000fe40000011448 */
[----:B-1----:R-:W-:Y:S01]  /*39b80*/  ISETP.LT.AND P6, PT, R69, UR6, !P0 ;  /* 0x0000000645007c0c */ /* 0x002fe2000c7c1270 */
[----:B------:R-:W-:Y:S01]  /*39b90*/  VIADD R73, R0, 0x72 ;  /* 0x0000007200497836 */ /* 0x000fe20000000000 */
[C---:B------:R-:W-:Y:S01]  /*39ba0*/  LEA.HI.X.SX32 R69, R70.reuse, R2, 0x1, P4 ;  /* 0x0000000246457211 */ /* 0x040fe200020f0eff */
[----:B------:R-:W0:Y:S01]  /*39bb0*/  LDCU UR6, c[0x0][0x39c] ;  /* 0x00007380ff0677ac */ /* 0x000e220008000800 */
[----:B----4-:R-:W-:Y:S01]  /*39bc0*/  ISETP.LT.AND P4, PT, R71, UR7, !P0 ;  /* 0x0000000747007c0c */ /* 0x010fe2000c781270 */
[----:B------:R-:W-:-:S02]  /*39bd0*/  VIADD R71, R70, UR5 ;  /* 0x0000000546477c36 */ /* 0x000fc40008000000 */
[----:B------:R1:W-:Y:S01]  /*39be0*/  @P2 STG.E.U8 desc[UR22][R68.64], R72 ;  /* 0x0000004844002986 */ /* 0x0003e2000c101116 */
[----:B---3--:R-:W-:Y:S01]  /*39bf0*/  ISETP.LT.AND P5, PT, R73, UR4, !P0 ;  /* 0x0000000449007c0c */ /* 0x008fe2000c7a1270 */
[----:B------:R-:W3:Y:S01]  /*39c00*/  LDCU UR4, c[0x0][0x39c] ;  /* 0x00007380ff0477ac */ /* 0x000ee20008000800 */
[----:B------:R-:W-:Y:S02]  /*39c10*/  IADD3 R70, P2, PT, R71, R3, RZ ;  /* 0x0000000347467210 */ /* 0x000fe40007f5e0ff */
[----:B------:R-:W-:Y:S01]  /*39c20*/  F2FP.SATFINITE.E4M3.F32.PACK_AB_MERGE_C R74, R17, R16, RZ ;  /* 0x00000010114a723e */ /* 0x000fe200048070ff */
[----:B------:R-:W4:Y:S01]  /*39c30*/  LDCU UR7, c[0x0][0x39c] ;  /* 0x00007380ff0777ac */ /* 0x000f220008000800 */
[C---:B-1----:R-:W-:Y:S01]  /*39c40*/  VIADD R72, R71.reuse, UR5 ;  /* 0x0000000547487c36 */ /* 0x042fe20008000000 */
[----:B------:R-:W-:Y:S02]  /*39c50*/  LEA.HI.X.SX32 R71, R71, R2, 0x1, P2 ;  /* 0x0000000247477211 */ /* 0x000fe400010f0eff */
[----:B------:R-:W-:-:S02]  /*39c60*/  PRMT R75, R74, 0x9910, RZ ;  /* 0x000099104a4b7816 */ /* 0x000fc400000000ff */
[CC--:B------:R-:W-:Y:S01]  /*39c70*/  IADD3 R68, P2, PT, R72.reuse, R3.reuse, RZ ;  /* 0x0000000348447210 */ /* 0x0c0fe20007f5e0ff */
[----:B------:R1:W-:Y:S03]  /*39c80*/  @P3 STG.E.U8 desc[UR22][R70.64], R74 ;  /* 0x0000004a46003986 */ /* 0x0003e6000c101116 */
[----:B------:R-:W-:Y:S01]  /*39c90*/  LEA.HI.X.SX32 R69, R72, R2, 0x1, P2 ;  /* 0x0000000248457211 */ /* 0x000fe200010f0eff */
[----:B------:R-:W-:Y:S01]  /*39ca0*/  VIADD R73, R0, 0x75 ;  /* 0x0000007500497836 */ /* 0x000fe20000000000 */
[----:B-1----:R-:W-:Y:S01]  /*39cb0*/  SHF.R.S32.HI R74, RZ, 0x8, R75 ;  /* 0x00000008ff4a7819 */ /* 0x002fe2000001144b */
[----:B------:R-:W-:Y:S02]  /*39cc0*/  VIADD R71, R72, UR5 ;  /* 0x0000000548477c36 */ /* 0x000fe40008000000 */
[----:B------:R-:W-:Y:S02]  /*39cd0*/  VIADD R70, R0, 0x76 ;  /* 0x0000007600467836 */ /* 0x000fe40000000000 */
[----:B------:R1:W-:Y:S01]  /*39ce0*/  @P1 STG.E.U8 desc[UR22][R68.64], R74 ;  /* 0x0000004a44001986 */ /* 0x0003e2000c101116 */
[----:B---3--:R-:W-:Y:S01]  /*39cf0*/  ISETP.LT.AND P2, PT, R73, UR4, !P0 ;  /* 0x0000000449007c0c */ /* 0x008fe2000c741270 */
[----:B------:R-:W3:Y:S01]  /*39d00*/  LDCU UR4, c[0x0][0x39c] ;  /* 0x00007380ff0477ac */ /* 0x000ee20008000800 */
[----:B0-----:R-:W-:Y:S01]  /*39d10*/  ISETP.LT.AND P3, PT, R70, UR6, !P0 ;  /* 0x0000000646007c0c */ /* 0x001fe2000c761270 */
[----:B------:R-:W-:Y:S01]  /*39d20*/  VIADD R70, R0, 0x77 ;  /* 0x0000007700467836 */ /* 0x000fe20000000000 */
[----:B------:R-:W-:Y:S01]  /*39d30*/  F2FP.SATFINITE.E4M3.F32.PACK_AB_MERGE_C R72, R15, R14, RZ ;  /* 0x0000000e0f48723e */ /* 0x000fe200048070ff */
[----:B------:R-:W0:Y:S01]  /*39d40*/  LDCU UR6, c[0x0][0x39c] ;  /* 0x00007380ff0677ac */ /* 0x000e220008000800 */
[----:B-1----:R-:W-:-:S04]  /*39d50*/  IADD3 R68, P1, PT, R71, R3, RZ ;  /* 0x0000000347447210 */ /* 0x002fc80007f3e0ff */
[C---:B------:R-:W-:Y:S01]  /*39d60*/  LEA.HI.X.SX32 R69, R71.reuse, R2, 0x1, P1 ;  /* 0x0000000247457211 */ /* 0x040fe200008f0eff */
[----:B------:R-:W-:Y:S01]  /*39d70*/  VIADD R71, R71, UR5 ;  /* 0x0000000547477c36 */ /* 0x000fe20008000000 */
[----:B----4-:R-:W-:Y:S02]  /*39d80*/  ISETP.LT.AND P1, PT, R70, UR7, !P0 ;  /* 0x0000000746007c0c */ /* 0x010fe4000c721270 */
[----:B------:R-:W-:Y:S01]  /*39d90*/  F2FP.SATFINITE.E4M3.F32.PACK_AB_MERGE_C R74, R13, R12, RZ ;  /* 0x0000000c0d4a723e */ /* 0x000fe200048070ff */
[----:B------:R1:W-:Y:S01]  /*39da0*/  @P5 STG.E.U8 desc[UR22][R68.64], R72 ;  /* 0x0000004844005986 */ /* 0x0003e2000c101116 */
[----:B------:R-:W-:Y:S01]  /*39db0*/  PRMT R75, R72, 0x9910, RZ ;  /* 0x00009910484b7816 */ /* 0x000fe200000000ff */
[----:B------:R-:W-:Y:S01]  /*39dc0*/  VIADD R73, R0, 0x78 ;  /* 0x0000007800497836 */ /* 0x000fe20000000000 */
[C---:B------:R-:W-:Y:S01]  /*39dd0*/  IADD3 R70, P5, PT, R71.reuse, R3, RZ ;  /* 0x0000000347467210 */ /* 0x040fe20007fbe0ff */
[----:B------:R-:W4:Y:S01]  /*39de0*/  LDCU UR7, c[0x0][0x39c] ;  /* 0x00007380ff0777ac */ /* 0x000f220008000800 */
[----:B------:R-:W-:Y:S01]  /*39df0*/  SHF.R.S32.HI R75, RZ, 0x8, R75 ;  /* 0x00000008ff4b7819 */ /* 0x000fe2000001144b */
[C---:B-1----:R-:W-:Y:S01]  /*39e00*/  VIADD R72, R71.reuse, UR5 ;  /* 0x0000000547487c36 */ /* 0x042fe20008000000 */
[----:B------:R-:W-:-:S04]  /*39e10*/  LEA.HI.X.SX32 R71, R71, R2, 0x1, P5 ;  /* 0x0000000247477211 */ /* 0x000fc800028f0eff */
[C---:B------:R-:W-:Y:S01]  /*39e20*/  IADD3 R68, P5, PT, R72.reuse, R3, RZ ;  /* 0x0000000348447210 */ /* 0x040fe20007fbe0ff */
[----:B------:R1:W-:Y:S03]  /*39e30*/  @P6 STG.E.U8 desc[UR22][R70.64], R75 ;  /* 0x0000004b46006986 */ /* 0x0003e6000c101116 */
[----:B------:R-:W-:Y:S02]  /*39e40*/  LEA.HI.X.SX32 R69, R72, R2, 0x1, P5 ;  /* 0x0000000248457211 */ /* 0x000fe400028f0eff */
[----:B---3--:R-:W-:Y:S01]  /*39e50*/  ISETP.LT.AND P5, PT, R73, UR4, !P0 ;  /* 0x0000000449007c0c */ /* 0x008fe2000c7a1270 */
[----:B------:R-:W3:Y:S01]  /*39e60*/  LDCU UR4, c[0x0][0x39c] ;  /* 0x00007380ff0477ac */ /* 0x000ee20008000800 */
[----:B-1----:R-:W-:Y:S01]  /*39e70*/  PRMT R70, R74, 0x9910, RZ ;  /* 0x000099104a467816 */ /* 0x002fe200000000ff */
[----:B------:R-:W-:Y:S01]  /*39e80*/  VIADD R71, R72, UR5 ;  /* 0x0000000548477c36 */ /* 0x000fe20008000000 */
[----:B------:R1:W-:Y:S03]  /*39e90*/  @P4 STG.E.U8 desc[UR22][R68.64], R74 ;  /* 0x0000004a44004986 */ /* 0x0003e6000c101116 */
[----:B------:R-:W-:-:S02]  /*39ea0*/  IMAD.MOV.U32 R72, RZ, RZ, R70 ;  /* 0x000000ffff487224 */ /* 0x000fc400078e0046 */
[----:B------:R-:W-:-:S03]  /*39eb0*/  VIADD R70, R0, 0x79 ;  /* 0x0000007900467836 */ /* 0x000fc60000000000 */
[----:B------:R-:W-:Y:S02]  /*39ec0*/  SHF.R.S32.HI R72, RZ, 0x8, R72 ;  /* 0x00000008ff487819 */ /* 0x000fe40000011448 */
[----:B-1----:R-:W-:-:S04]  /*39ed0*/  IADD3 R68, P4, PT, R71, R3, RZ ;  /* 0x0000000347447210 */ /* 0x002fc80007f9e0ff */
[C---:B------:R-:W-:Y:S01]  /*39ee0*/  LEA.HI.X.SX32 R69, R71.reuse, R2, 0x1, P4 ;  /* 0x0000000247457211 */ /* 0x040fe200020f0eff */
[----:B------:R-:W-:Y:S01]  /*39ef0*/  VIADD R71, R71, UR5 ;  /* 0x0000000547477c36 */ /* 0x000fe20008000000 */
[----:B0-----:R-:W-:Y:S01]  /*39f00*/  ISETP.LT.AND P4, PT, R70, UR6, !P0 ;  /* 0x0000000646007c0c */ /* 0x001fe2000c781270 */
[----:B------:R-:W0:Y:S02]  /*39f10*/  LDCU UR6, c[0x0][0x39c] ;  /* 0x00007380ff0677ac */ /* 0x000e240008000800 */
[----:B------:R1:W-:Y:S01]  /*39f20*/  @P2 STG.E.U8 desc[UR22][R68.64], R72 ;  /* 0x0000004844002986 */ /* 0x0003e2000c101116 */
[----:B------:R-:W-:Y:S02]  /*39f30*/  IADD3 R70, P2, PT, R71, R3, RZ ;  /* 0x0000000347467210 */ /* 0x000fe40007f5e0ff */
[----:B------:R-:W-:Y:S01]  /*39f40*/  F2FP.SATFINITE.E4M3.F32.PACK_AB_MERGE_C R73, R11, R10, RZ ;  /* 0x0000000a0b49723e */ /* 0x000fe200048070ff */
[C---:B-1----:R-:W-:Y:S02]  /*39f50*/  VIADD R68, R0.reuse, 0x7a ;  /* 0x0000007a00447836 */ /* 0x042fe40000000000 */
[C---:B------:R-:W-:Y:S01]  /*39f60*/  VIADD R72, R71.reuse, UR5 ;  /* 0x0000000547487c36 */ /* 0x040fe20008000000 */
[----:B------:R-:W-:Y:S01]  /*39f70*/  LEA.HI.X.SX32 R71, R71, R2, 0x1, P2 ;  /* 0x0000000247477211 */ /* 0x000fe200010f0eff */
[----:B------:R-:W-:Y:S01]  /*39f80*/  VIADD R69, R0, 0x7b ;  /* 0x0000007b00457836 */ /* 0x000fe20000000000 */
[----:B---3--:R-:W-:Y:S01]  /*39f90*/  ISETP.LT.AND P2, PT, R68, UR4, !P0 ;  /* 0x0000000444007c0c */ /* 0x008fe2000c741270 */
[----:B------:R-:W1:Y:S01]  /*39fa0*/  LDCU UR4, c[0x0][0x39c] ;  /* 0x00007380ff0477ac */ /* 0x000e620008000800 */
[----:B------:R-:W-:-:S02]  /*39fb0*/  PRMT R74, R73, 0x9910, RZ ;  /* 0x00009910494a7816 */ /* 0x000fc400000000ff */
[CC--:B------:R-:W-:Y:S01]  /*39fc0*/  IADD3 R68, P6, PT, R72.reuse, R3.reuse, RZ ;  /* 0x0000000348447210 */ /* 0x0c0fe20007fde0ff */
[----:B------:R3:W-:Y:S01]  /*39fd0*/  @P3 STG.E.U8 desc[UR22][R70.64], R73 ;  /* 0x0000004946003986 */ /* 0x0007e2000c101116 */
[----:B----4-:R-:W-:Y:S01]  /*39fe0*/  ISETP.LT.AND P3, PT, R69, UR7, !P0 ;  /* 0x0000000745007c0c */ /* 0x010fe2000c761270 */
[----:B------:R-:W4:Y:S01]  /*39ff0*/  LDCU UR7, c[0x0][0x39c] ;  /* 0x00007380ff0777ac */ /* 0x000f220008000800 */
[C---:B------:R-:W-:Y:S02]  /*3a000*/  LEA.HI.X.SX32 R69, R72.reuse, R2, 0x1, P6 ;  /* 0x0000000248457211 */ /* 0x040fe400030f0eff */
[----:B---3--:R-:W-:Y:S01]  /*3a010*/  SHF.R.S32.HI R73, RZ, 0x8, R74 ;  /* 0x00000008ff497819 */ /* 0x008fe2000001144a */
[----:B------:R-:W-:Y:S02]  /*3a020*/  VIADD R71, R72, UR5 ;  /* 0x0000000548477c36 */ /* 0x000fe40008000000 */
[----:B------:R-:W-:Y:S02]  /*3a030*/  VIADD R70, R0, 0x7c ;  /* 0x0000007c00467836 */ /* 0x000fe40000000000 */
[----:B------:R3:W-:Y:S03]  /*3a040*/  @P1 STG.E.U8 desc[UR22][R68.64], R73 ;  /* 0x0000004944001986 */ /* 0x0007e6000c101116 */
[----:B0-----:R-:W-:Y:S01]  /*3a050*/  ISETP.LT.AND P1, PT, R70, UR6, !P0 ;  /* 0x0000000646007c0c */ /* 0x001fe2000c721270 */
[----:B------:R-:W-:Y:S01]  /*3a060*/  VIADD R72, R0, 0x7d ;  /* 0x0000007d00487836 */ /* 0x000fe20000000000 */
[----:B------:R-:W-:Y:S01]  /*3a070*/  F2FP.SATFINITE.E4M3.F32.PACK_AB_MERGE_C R70, R9, R8, RZ ;  /* 0x000000080946723e */ /* 0x000fe200048070ff */
[----:B------:R-:W0:Y:S01]  /*3a080*/  LDCU UR6, c[0x0][0x39c] ;  /* 0x00007380ff0677ac */ /* 0x000e220008000800 */
[----:B---3--:R-:W-:-:S04]  /*3a090*/  IADD3 R68, P6, PT, R71, R3, RZ ;  /* 0x0000000347447210 */ /* 0x008fc80007fde0ff */
[C---:B------:R-:W-:Y:S01]  /*3a0a0*/  LEA.HI.X.SX32 R69, R71.reuse, R2, 0x1, P6 ;  /* 0x0000000247457211 */ /* 0x040fe200030f0eff */
[----:B------:R-:W-:Y:S01]  /*3a0b0*/  VIADD R71, R71, UR5 ;  /* 0x0000000547477c36 */ /* 0x000fe20008000000 */
[----:B------:R-:W-:-:S03]  /*3a0c0*/  PRMT R74, R70, 0x9910, RZ ;  /* 0x00009910464a7816 */ /* 0x000fc600000000ff */
[----:B------:R3:W-:Y:S01]  /*3a0d0*/  @P5 STG.E.U8 desc[UR22][R68.64], R70 ;  /* 0x0000004644005986 */ /* 0x0007e2000c101116 */
[----:B-1----:R-:W-:Y:S01]  /*3a0e0*/  ISETP.LT.AND P5, PT, R72, UR4, !P0 ;  /* 0x0000000448007c0c */ /* 0x002fe2000c7a1270 */
[C---:B------:R-:W-:Y:S01]  /*3a0f0*/  VIADD R72, R71.reuse, UR5 ;  /* 0x0000000547487c36 */ /* 0x040fe20008000000 */
[----:B------:R-:W-:Y:S01]  /*3a100*/  SHF.R.S32.HI R74, RZ, 0x8, R74 ;  /* 0x00000008ff4a7819 */ /* 0x000fe2000001144a */
[----:B------:R-:W1:Y:S01]  /*3a110*/  LDCU UR4, c[0x0][0x39c] ;  /* 0x00007380ff0477ac */ /* 0x000e620008000800 */
[----:B---3--:R-:W-:-:S04]  /*3a120*/  IADD3 R70, P6, PT, R71, R3, RZ ;  /* 0x0000000347467210 */ /* 0x008fc80007fde0ff */
[----:B------:R-:W-:-:S05]  /*3a130*/  LEA.HI.X.SX32 R71, R71, R2, 0x1, P6 ;  /* 0x0000000247477211 */ /* 0x000fca00030f0eff */
[----:B------:R3:W-:Y:S02]  /*3a140*/  @P4 STG.E.U8 desc[UR22][R70.64], R74 ;  /* 0x0000004a46004986 */ /* 0x0007e4000c101116 */
[----:B---3--:R-:W-:Y:S02]  /*3a150*/  F2FP.SATFINITE.E4M3.F32.PACK_AB_MERGE_C R74, R5, R4, RZ ;  /* 0x00000004054a723e */ /* 0x008fe400048070ff */
[----:B------:R-:W3:Y:S04]  /*3a160*/  LDL.LU R4, [R1+0x5f8] ;  /* 0x0005f80001047983 */ /* 0x000ee80000300800 */
[----:B------:R-:W3:Y:S04]  /*3a170*/  LDL.LU R5, [R1+0x5fc] ;  /* 0x0005fc0001057983 */ /* 0x000ee80000300800 */
[----:B------:R-:W5:Y:S04]  /*3a180*/  LDL.LU R40, [R1+0x400] ;  /* 0x0004000001287983 */ /* 0x000f680000300800 */
[----:B------:R-:W5:Y:S04]  /*3a190*/  LDL.LU R41, [R1+0x404] ;  /* 0x0004040001297983 */ /* 0x000f680000300800 */
        /* <DEDUP_REMOVED lines=14> */
[----:B------:R-:W-:Y:S01]  /*3a280*/  VIADD R69, R0, 0x7e ;  /* 0x0000007e00457836 */ /* 0x000fe20000000000 */
[----:B------:R-:W-:-:S02]  /*3a290*/  IADD3 R68, P6, PT, R72, R3, RZ ;  /* 0x0000000348447210 */ /* 0x000fc40007fde0ff */
[----:B------:R-:W-:Y:S01]  /*3a2a0*/  F2FP.SATFINITE.E4M3.F32.PACK_AB_MERGE_C R70, R7, R6, RZ ;  /* 0x000000060746723e */ /* 0x000fe200048070ff */
[----:B------:R-:W-:Y:S01]  /*3a2b0*/  VIADD R71, R72, UR5 ;  /* 0x0000000548477c36 */ /* 0x000fe20008000000 */
[----:B----4-:R-:W-:Y:S01]  /*3a2c0*/  ISETP.LT.AND P4, PT, R69, UR7, !P0 ;  /* 0x0000000745007c0c */ /* 0x010fe2000c781270 */
[----:B------:R-:W-:Y:S01]  /*3a2d0*/  VIADD R73, R0, 0x7f ;  /* 0x0000007f00497836 */ /* 0x000fe20000000000 */
[-C--:B------:R-:W-:Y:S01]  /*3a2e0*/  LEA.HI.X.SX32 R69, R72, R2.reuse, 0x1, P6 ;  /* 0x0000000248457211 */ /* 0x080fe200030f0eff */
[----:B------:R-:W4:Y:S01]  /*3a2f0*/  LDCU UR7, c[0x0][0x39c] ;  /* 0x00007380ff0777ac */ /* 0x000f220008000800 */
[----:B------:R-:W-:Y:S01]  /*3a300*/  PRMT R72, R70, 0x9910, RZ ;  /* 0x0000991046487816 */ /* 0x000fe200000000ff */
[----:B------:R-:W2:Y:S04]  /*3a310*/  LDL.LU R24, [R1+0x448] ;  /* 0x0004480001187983 */ /* 0x000ea80000300800 */
[----:B------:R1:W-:Y:S01]  /*3a320*/  @P2 STG.E.U8 desc[UR22][R68.64], R70 ;  /* 0x0000004644002986 */ /* 0x0003e2000c101116 */
[----:B0-----:R-:W-:Y:S01]  /*3a330*/  ISETP.LT.AND P6, PT, R73, UR6, !P0 ;  /* 0x0000000649007c0c */ /* 0x001fe2000c7c1270 */
[----:B------:R-:W0:Y:S01]  /*3a340*/  LDCU UR6, c[0x0][0x39c] ;  /* 0x00007380ff0677ac */ /* 0x000e220008000800 */
[----:B------:R-:W-:Y:S01]  /*3a350*/  VIADD R73, R0, 0x80 ;  /* 0x0000008000497836 */ /* 0x000fe20000000000 */
[----:B------:R-:W2:Y:S04]  /*3a360*/  LDL.LU R25, [R1+0x44c] ;  /* 0x00044c0001197983 */ /* 0x000ea80000300800 */
[----:B------:R-:W2:Y:S01]  /*3a370*/  LDL.LU R22, [R1+0x458] ;  /* 0x0004580001167983 */ /* 0x000ea20000300800 */
[----:B-1----:R-:W-:Y:S01]  /*3a380*/  IMAD.MOV.U32 R69, RZ, RZ, R72 ;  /* 0x000000ffff457224 */ /* 0x002fe200078e0048 */
[C---:B------:R-:W-:Y:S01]  /*3a390*/  IADD3 R70, P2, PT, R71.reuse, R3, RZ ;  /* 0x0000000347467210 */ /* 0x040fe20007f5e0ff */
[C---:B------:R-:W-:Y:S01]  /*3a3a0*/  VIADD R72, R71.reuse, UR5 ;  /* 0x0000000547487c36 */ /* 0x040fe20008000000 */
[----:B------:R-:W2:Y:S02]  /*3a3b0*/  LDL.LU R23, [R1+0x45c] ;  /* 0x00045c0001177983 */ /* 0x000ea40000300800 */
[----:B------:R-:W-:-:S02]  /*3a3c0*/  LEA.HI.X.SX32 R71, R71, R2, 0x1, P2 ;  /* 0x0000000247477211 */ /* 0x000fc400010f0eff */
[----:B------:R-:W-:Y:S01]  /*3a3d0*/  SHF.R.S32.HI R69, RZ, 0x8, R69 ;  /* 0x00000008ff457819 */ /* 0x000fe20000011445 */
[----:B------:R-:W2:Y:S01]  /*3a3e0*/  LDL.LU R20, [R1+0x468] ;  /* 0x0004680001147983 */ /* 0x000ea20000300800 */
[----:B------:R-:W-:-:S03]  /*3a3f0*/  IADD3 R68, P2, PT, R72, R3, RZ ;  /* 0x0000000348447210 */ /* 0x000fc60007f5e0ff */
[----:B------:R1:W-:Y:S04]  /*3a400*/  @P3 STG.E.U8 desc[UR22][R70.64], R69 ;  /* 0x0000004546003986 */ /* 0x0003e8000c101116 */
[----:B------:R-:W2:Y:S04]  /*3a410*/  LDL.LU R21, [R1+0x46c] ;  /* 0x00046c0001157983 */ /* 0x000ea80000300800 */
[----:B------:R-:W2:Y:S01]  /*3a420*/  LDL.LU R18, [R1+0x478] ;  /* 0x0004780001127983 */ /* 0x000ea20000300800 */
[CC--:B-1----:R-:W-:Y:S01]  /*3a430*/  LEA.HI.X.SX32 R69, R72.reuse, R2.reuse, 0x1, P2 ;  /* 0x0000000248457211 */ /* 0x0c2fe200010f0eff */
[----:B------:R-:W-:Y:S01]  /*3a440*/  VIADD R71, R72, UR5 ;  /* 0x0000000548477c36 */ /* 0x000fe20008000000 */
[----:B------:R-:W-:Y:S01]  /*3a450*/  ISETP.LT.AND P2, PT, R73, UR4, !P0 ;  /* 0x0000000449007c0c */ /* 0x000fe2000c741270 */
[----:B------:R-:W1:Y:S01]  /*3a460*/  LDCU UR4, c[0x0][0x39c] ;  /* 0x00007380ff0477ac */ /* 0x000e620008000800 */
[----:B------:R-:W-:Y:S01]  /*3a470*/  PRMT R73, R74, 0x9910, RZ ;  /* 0x000099104a497816 */ /* 0x000fe200000000ff */
[----:B------:R0:W-:Y:S01]  /*3a480*/  @P1 STG.E.U8 desc[UR22][R68.64], R74 ;  /* 0x0000004a44001986 */ /* 0x0001e2000c101116 */
[C---:B------:R-:W-:Y:S01]  /*3a490*/  IADD3 R70, P1, PT, R71.reuse, R3, RZ ;  /* 0x0000000347467210 */ /* 0x040fe20007f3e0ff */
[C---:B------:R-:W-:Y:S01]  /*3a4a0*/  VIADD R72, R71.reuse, UR5 ;  /* 0x0000000547487c36 */ /* 0x040fe20008000000 */
[----:B------:R-:W-:Y:S01]  /*3a4b0*/  SHF.R.S32.HI R73, RZ, 0x8, R73 ;  /* 0x00000008ff497819 */ /* 0x000fe20000011449 */
[----:B------:R-:W2:Y:S01]  /*3a4c0*/  LDL.LU R19, [R1+0x47c] ;  /* 0x00047c0001137983 */ /* 0x000ea20000300800 */
[----:B------:R-:W-:-:S03]  /*3a4d0*/  LEA.HI.X.SX32 R71, R71, R2, 0x1, P1 ;  /* 0x0000000247477211 */ /* 0x000fc600008f0eff */
[----:B------:R-:W2:Y:S01]  /*3a4e0*/  LDL.LU R16, [R1+0x488] ;  /* 0x0004880001107983 */ /* 0x000ea20000300800 */
[C---:B0-----:R-:W-:Y:S02]  /*3a4f0*/  VIADD R68, R0.reuse, 0x81 ;  /* 0x0000008100447836 */ /* 0x041fe40000000000 */
[----:B------:R-:W-:Y:S01]  /*3a500*/  VIADD R69, R0, 0x82 ;  /* 0x0000008200457836 */ /* 0x000fe20000000000 */
[----:B------:R0:W-:Y:S02]  /*3a510*/  @P5 STG.E.U8 desc[UR22][R70.64], R73 ;  /* 0x0000004946005986 */ /* 0x0001e4000c101116 */
[----:B------:R-:W-:Y:S01]  /*3a520*/  ISETP.LT.AND P1, PT, R68, UR6, !P0 ;  /* 0x0000000644007c0c */ /* 0x000fe2000c721270 */
[----:B------:R-:W3:Y:S01]  /*3a530*/  LDCU UR6, c[0x0][0x39c] ;  /* 0x00007380ff0677ac */ /* 0x000ee20008000800 */
[C---:B------:R-:W-:Y:S01]  /*3a540*/  IADD3 R68, P3, PT, R72.reuse, R3, RZ ;  /* 0x0000000348447210 */ /* 0x040fe20007f7e0ff */
[----:B------:R-:W2:Y:S01]  /*3a550*/  LDL.LU R17, [R1+0x48c] ;  /* 0x00048c0001117983 */ /* 0x000ea20000300800 */
[----:B----4-:R-:W-:Y:S01]  /*3a560*/  ISETP.LT.AND P5, PT, R69, UR7, !P0 ;  /* 0x0000000745007c0c */ /* 0x010fe2000c7a1270 */
[----:B------:R-:W4:Y:S01]  /*3a570*/  LDCU UR7, c[0x0][0x39c] ;  /* 0x00007380ff0777ac */ /* 0x000f220008000800 */
[----:B------:R-:W-:Y:S01]  /*3a580*/  LEA.HI.X.SX32 R69, R72, R2, 0x1, P3 ;  /* 0x0000000248457211 */ /* 0x000fe200018f0eff */
[----:B------:R-:W2:Y:S01]  /*3a590*/  LDL.LU R14, [R1+0x498] ;  /* 0x00049800010e7983 */ /* 0x000ea20000300800 */
[----:B0-----:R-:W-:-:S03]  /*3a5a0*/  VIADD R70, R0, 0x83 ;  /* 0x0000008300467836 */ /* 0x001fc60000000000 */
[----:B------:R-:W2:Y:S01]  /*3a5b0*/  LDL.LU R15, [R1+0x49c] ;  /* 0x00049c00010f7983 */ /* 0x000ea20000300800 */
[----:B------:R-:W-:Y:S01]  /*3a5c0*/  VIADD R71, R72, UR5 ;  /* 0x0000000548477c36 */ /* 0x000fe20008000000 */
[----:B-1----:R-:W-:-:S03]  /*3a5d0*/  ISETP.LT.AND P3, PT, R70, UR4, !P0 ;  /* 0x0000000446007c0c */ /* 0x002fc6000c761270 */
[----:B------:R-:W-:Y:S01]  /*3a5e0*/  VIADD R72, R71, UR5 ;  /* 0x0000000547487c36 */ /* 0x000fe20008000000 */
[----:B------:R-:W0:Y:S01]  /*3a5f0*/  LDCU UR4, c[0x0][0x39c] ;  /* 0x00007380ff0477ac */ /* 0x000e220008000800 */
[----:B------:R-:W2:Y:S04]  /*3a600*/  LDL.LU R12, [R1+0x4a0] ;  /* 0x0004a000010c7983 */ /* 0x000ea80000300800 */
[----:B------:R-:W2:Y:S04]  /*3a610*/  LDL.LU R13, [R1+0x4a4] ;  /* 0x0004a400010d7983 */ /* 0x000ea80000300800 */
[----:B------:R-:W2:Y:S04]  /*3a620*/  LDL.LU R10, [R1+0x4a8] ;  /* 0x0004a800010a7983 */ /* 0x000ea80000300800 */
[----:B------:R-:W2:Y:S04]  /*3a630*/  LDL.LU R11, [R1+0x4ac] ;  /* 0x0004ac00010b7983 */ /* 0x000ea80000300800 */
[----:B------:R-:W2:Y:S04]  /*3a640*/  LDL.LU R8, [R1+0x4b0] ;  /* 0x0004b00001087983 */ /* 0x000ea80000300800 */
[----:B------:R-:W2:Y:S01]  /*3a650*/  LDL.LU R9, [R1+0x4b4] ;  /* 0x0004b40001097983 */ /* 0x000ea20000300800 */
[----:B---3--:R-:W-:-:S03]  /*3a660*/  F2FP.SATFINITE.E4M3.F32.PACK_AB_MERGE_C R73, R5, R4, RZ ;  /* 0x000000040549723e */ /* 0x008fc600048070ff */
[----:B------:R-:W3:Y:S04]  /*3a670*/  LDL.LU R4, [R1+0x4b8] ;  /* 0x0004b80001047983 */ /* 0x000ee80000300800 */
[----:B------:R1:W-:Y:S01]  /*3a680*/  @P4 STG.E.U8 desc[UR22][R68.64], R73 ;  /* 0x0000004944004986 */ /* 0x0003e2000c101116 */
[-C--:B------:R-:W-:Y:S02]  /*3a690*/  IADD3 R70, P4, PT, R71, R3.reuse, RZ ;  /* 0x0000000347467210 */ /* 0x080fe40007f9e0ff */
[----:B------:R-:W-:Y:S01]  /*3a6a0*/  PRMT R75, R73, 0x9910, RZ ;  /* 0x00009910494b7816 */ /* 0x000fe200000000ff */
[----:B------:R-:W3:Y:S01]  /*3a6b0*/  LDL.LU R5, [R1+0x4bc] ;  /* 0x0004bc0001057983 */ /* 0x000ee20000300800 */
[----:B------:R-:W-:Y:S02]  /*3a6c0*/  LEA.HI.X.SX32 R71, R71, R2, 0x1, P4 ;  /* 0x0000000247477211 */ /* 0x000fe400020f0eff */
[----:B------:R-:W-:Y:S01]  /*3a6d0*/  SHF.R.S32.HI R75, RZ, 0x8, R75 ;  /* 0x00000008ff4b7819 */ /* 0x000fe2000001144b */
[----:B------:R-:W3:Y:S01]  /*3a6e0*/  LDL.LU R6, [R1+0x4c0] ;  /* 0x0004c00001067983 */ /* 0x000ee20000300800 */
[----:B-1----:R-:W-:-:S02]  /*3a6f0*/  IADD3 R68, P4, PT, R72, R3, RZ ;  /* 0x0000000348447210 */ /* 0x002fc40007f9e0ff */
[----:B-----5:R-:W-:Y:S01]  /*3a700*/  F2FP.SATFINITE.E4M3.F32.PACK_AB_MERGE_C R74, R41, R40, RZ ;  /* 0x00000028294a723e */ /* 0x020fe200048070ff */
[----:B------:R1:W-:Y:S01]  /*3a710*/  @P6 STG.E.U8 desc[UR22][R70.64], R75 ;  /* 0x0000004b46006986 */ /* 0x0003e2000c101116 */
[----:B------:R-:W-:Y:S01]  /*3a720*/  LEA.HI.X.SX32 R69, R72, R2, 0x1, P4 ;  /* 0x0000000248457211 */ /* 0x000fe200020f0eff */
[----:B------:R-:W-:Y:S02]  /*3a730*/  VIADD R73, R0, 0x84 ;  /* 0x0000008400497836 */ /* 0x000fe40000000000 */
[----:B------:R-:W5:Y:S04]  /*3a740*/  LDL.LU R7, [R1+0x4c4] ;  /* 0x0004c40001077983 */ /* 0x000f680000300800 */
[----:B------:R0:W-:Y:S01]  /*3a750*/  @P2 STG.E.U8 desc[UR22][R68.64], R74 ;  /* 0x0000004a44002986 */ /* 0x0001e2000c101116 */
[----:B-1----:R-:W-:Y:S01]  /*3a760*/  VIADD R70, R72, UR5 ;  /* 0x0000000548467c36 */ /* 0x002fe20008000000 */
[----:B------:R-:W-:Y:S01]  /*3a770*/  PRMT R72, R74, 0x9910, RZ ;  /* 0x000099104a487816 */ /* 0x000fe200000000ff */
[----:B------:R-:W-:-:S02]  /*3a780*/  VIADD R71, R0, 0x86 ;  /* 0x0000008600477836 */ /* 0x000fc40000000000 */
[----:B0-----:R-:W-:Y:S01]  /*3a790*/  VIADD R69, R0, 0x85 ;  /* 0x0000008500457836 */ /* 0x001fe20000000000 */
[CC--:B------:R-:W-:Y:S02]  /*3a7a0*/  IADD3 R68, P2, PT, R70.reuse, R3.reuse, RZ ;  /* 0x0000000346447210 */ /* 0x0c0fe40007f5e0ff */
[----:B------:R-:W-:Y:S02]  /*3a7b0*/  SHF.R.S32.HI R72, RZ, 0x8, R72 ;  /* 0x00000008ff487819 */ /* 0x000fe40000011448 */
[----:B------:R-:W-:Y:S01]  /*3a7c0*/  ISETP.LT.AND P6, PT, R69, UR6, !P0 ;  /* 0x0000000645007c0c */ /* 0x000fe2000c7c1270 */
[----:B------:R-:W0:Y:S01]  /*3a7d0*/  LDCU UR6, c[0x0][0x39c] ;  /* 0x00007380ff0677ac */ /* 0x000e220008000800 */
[C---:B------:R-:W-:Y:S02]  /*3a7e0*/  LEA.HI.X.SX32 R69, R70.reuse, R2, 0x1, P2 ;  /* 0x0000000246457211 */ /* 0x040fe400010f0eff */
[----:B----4-:R-:W-:Y:S01]  /*3a7f0*/  ISETP.LT.AND P2, PT, R71, UR7, !P0 ;  /* 0x0000000747007c0c */ /* 0x010fe2000c741270 */
[----:B------:R-:W-:Y:S01]  /*3a800*/  VIADD R71, R70, UR5 ;  /* 0x0000000546477c36 */ /* 0x000fe20008000000 */
[----:B------:R-:W-:Y:S01]  /*3a810*/  ISETP.LT.AND P4, PT, R73, UR4, !P0 ;  /* 0x0000000449007c0c */ /* 0x000fe2000c781270 */
[----:B------:R1:W-:Y:S01]  /*3a820*/  @P1 STG.E.U8 desc[UR22][R68.64], R72 ;  /* 0x0000004844001986 */ /* 0x0003e2000c101116 */
[----:B------:R-:W4:Y:S02]  /*3a830*/  LDCU UR4, c[0x0][0x39c] ;  /* 0x00007380ff0477ac */ /* 0x000f240008000800 */
[----:B------:R-:W-:-:S02]  /*3a840*/  IADD3 R70, P1, PT, R71, R3, RZ ;  /* 0x0000000347467210 */ /* 0x000fc40007f3e0ff */
[----:B--2---:R-:W-:Y:S01]  /*3a850*/  F2FP.SATFINITE.E4M3.F32.PACK_AB_MERGE_C R74, R39, R38, RZ ;  /* 0x00000026274a723e */ /* 0x004fe200048070ff */
[----:B------:R-:W2:Y:S01]  /*3a860*/  LDCU UR7, c[0x0][0x39c] ;  /* 0x00007380ff0777ac */ /* 0x000ea20008000800 */
[C---:B-1----:R-:W-:Y:S01]  /*3a870*/  VIADD R72, R71.reuse, UR5 ;  /* 0x0000000547487c36 */ /* 0x042fe20008000000 */
[-C--:B------:R-:W-:Y:S02]  /*3a880*/  LEA.HI.X.SX32 R71, R71, R2.reuse, 0x1, P1 ;  /* 0x0000000247477211 */ /* 0x080fe400008f0eff */
[----:B------:R-:W-:Y:S02]  /*3a890*/  PRMT R75, R74, 0x9910, RZ ;  /* 0x000099104a4b7816 */ /* 0x000fe400000000ff */
[C---:B------:R-:W-:Y:S01]  /*3a8a0*/  IADD3 R68, P1, PT, R72.reuse, R3, RZ ;  /* 0x0000000348447210 */ /* 0x040fe20007f3e0ff */
[----:B------:R1:W-:Y:S03]  /*3a8b0*/  @P5 STG.E.U8 desc[UR22][R70.64], R74 ;  /* 0x0000004a46005986 */ /* 0x0003e6000c101116 */
[----:B------:R-:W-:Y:S01]  /*3a8c0*/  LEA.HI.X.SX32 R69, R72, R2, 0x1, P1 ;  /* 0x0000000248457211 */ /* 0x000fe200008f0eff */
[----:B------:R-:W-:Y:S01]  /*3a8d0*/  VIADD R73, R0, 0x87 ;  /* 0x0000008700497836 */ /* 0x000fe20000000000 */
[----:B-1----:R-:W-:Y:S01]  /*3a8e0*/  SHF.R.S32.HI R74, RZ, 0x8, R75 ;  /* 0x00000008ff4a7819 */ /* 0x002fe2000001144b */
[----:B------:R-:W-:-:S02]  /*3a8f0*/  VIADD R71, R72, UR5 ;  /* 0x0000000548477c36 */ /* 0x000fc40008000000 */
[----:B------:R-:W-:Y:S02]  /*3a900*/  VIADD R70, R0, 0x88 ;  /* 0x0000008800467836 */ /* 0x000fe40000000000 */
[----:B------:R1:W-:Y:S01]  /*3a910*/  @P3 STG.E.U8 desc[UR22][R68.64], R74 ;  /* 0x0000004a44003986 */ /* 0x0003e2000c101116 */
[----:B----4-:R-:W-:Y:S01]  /*3a920*/  ISETP.LT.AND P1, PT, R73, UR4, !P0 ;  /* 0x0000000449007c0c */ /* 0x010fe2000c721270 */
[----:B------:R-:W4:Y:S01]  /*3a930*/  LDCU UR4, c[0x0][0x39c] ;  /* 0x00007380ff0477ac */ /* 0x000f220008000800 */
[----:B0-----:R-:W-:Y:S01]  /*3a940*/  ISETP.LT.AND P5, PT, R70, UR6, !P0 ;  /* 0x0000000646007c0c */ /* 0x001fe2000c7a1270 */
[----:B------:R-:W-:Y:S01]  /*3a950*/  VIADD R70, R0, 0x89 ;  /* 0x0000008900467836 */ /* 0x000fe20000000000 */
[----:B------:R-:W-:Y:S01]  /*3a960*/  F2FP.SATFINITE.E4M3.F32.PACK_AB_MERGE_C R72, R37, R36, RZ ;  /* 0x000000242548723e */ /* 0x000fe200048070ff */
[----:B------:R-:W0:Y:S01]  /*3a970*/  LDCU UR6, c[0x0][0x39c] ;  /* 0x00007380ff0677ac */ /* 0x000e220008000800 */
[----:B-1----:R-:W-:-:S04]  /*3a980*/  IADD3 R68, P3, PT, R71, R3, RZ ;  /* 0x0000000347447210 */ /* 0x002fc80007f7e0ff */
[C---:B------:R-:W-:Y:S01]  /*3a990*/  LEA.HI.X.SX32 R69, R71.reuse, R2, 0x1, P3 ;  /* 0x0000000247457211 */ /* 0x040fe200018f0eff */
[----:B------:R-:W-:Y:S01]  /*3a9a0*/  VIADD R71, R71, UR5 ;  /* 0x0000000547477c36 */ /* 0x000fe20008000000 */
[----:B--2---:R-:W-:Y:S02]  /*3a9b0*/  ISETP.LT.AND P3, PT, R70, UR7, !P0 ;  /* 0x0000000746007c0c */ /* 0x004fe4000c761270 */
[----:B------:R-:W-:Y:S01]  /*3a9c0*/  F2FP.SATFINITE.E4M3.F32.PACK_AB_MERGE_C R74, R35, R34, RZ ;  /* 0x00000022234a723e */ /* 0x000fe200048070ff */
[----:B------:R1:W-:Y:S01]  /*3a9d0*/  @P4 STG.E.U8 desc[UR22][R68.64], R72 ;  /* 0x0000004844004986 */ /* 0x0003e2000c101116 */
[----:B------:R-:W-:Y:S01]  /*3a9e0*/  PRMT R75, R72, 0x9910, RZ ;  /* 0x00009910484b7816 */ /* 0x000fe200000000ff */
[----:B------:R-:W-:Y:S01]  /*3a9f0*/  VIADD R73, R0, 0x8a ;  /* 0x0000008a00497836 */ /* 0x000fe20000000000 */
[C---:B------:R-:W-:Y:S01]  /*3aa00*/  IADD3 R70, P4, PT, R71.reuse, R3, RZ ;  /* 0x0000000347467210 */ /* 0x040fe20007f9e0ff */
[----:B------:R-:W2:Y:S01]  /*3aa10*/  LDCU UR7, c[0x0][0x39c] ;  /* 0x00007380ff0777ac */ /* 0x000ea20008000800 */
[----:B------:R-:W-:Y:S01]  /*3aa20*/  SHF.R.S32.HI R75, RZ, 0x8, R75 ;  /* 0x00000008ff4b7819 */ /* 0x000fe2000001144b */
[C---:B-1----:R-:W-:Y:S01]  /*3aa30*/  VIADD R72, R71.reuse, UR5 ;  /* 0x0000000547487c36 */ /* 0x042fe20008000000 */
[----:B------:R-:W-:-:S04]  /*3aa40*/  LEA.HI.X.SX32 R71, R71, R2, 0x1, P4 ;  /* 0x0000000247477211 */ /* 0x000fc800020f0eff */
[C---:B------:R-:W-:Y:S01]  /*3aa50*/  IADD3 R68, P4, PT, R72.reuse, R3, RZ ;  /* 0x0000000348447210 */ /* 0x040fe20007f9e0ff */
[----:B------:R1:W-:Y:S03]  /*3aa60*/  @P6 STG.E.U8 desc[UR22][R70.64], R75 ;  /* 0x0000004b46006986 */ /* 0x0003e6000c101116 */
[----:B------:R-:W-:Y:S02]  /*3aa70*/  LEA.HI.X.SX32 R69, R72, R2, 0x1, P4 ;  /* 0x0000000248457211 */ /* 0x000fe400020f0eff */
[----:B----4-:R-:W-:Y:S01]  /*3aa80*/  ISETP.LT.AND P4, PT, R73, UR4, !P0 ;  /* 0x0000000449007c0c */ /* 0x010fe2000c781270 */
[----:B------:R-:W4:Y:S01]  /*3aa90*/  LDCU UR4, c[0x0][0x39c] ;  /* 0x00007380ff0477ac */ /* 0x000f220008000800 */
        /* <DEDUP_REMOVED lines=18> */
[----:B----4-:R-:W-:Y:S01]  /*3abc0*/  ISETP.LT.AND P1, PT, R68, UR4, !P0 ;  /* 0x0000000444007c0c */ /* 0x010fe2000c721270 */
[----:B------:R-:W1:Y:S01]  /*3abd0*/  LDCU UR4, c[0x0][0x39c] ;  /* 0x00007380ff0477ac */ /* 0x000e620008000800 */
[----:B------:R-:W-:-:S02]  /*3abe0*/  PRMT R74, R73, 0x9910, RZ ;  /* 0x00009910494a7816 */ /* 0x000fc400000000ff */
[CC--:B------:R-:W-:Y:S01]  /*3abf0*/  IADD3 R68, P6, PT, R72.reuse, R3.reuse, RZ ;  /* 0x0000000348447210 */ /* 0x0c0fe20007fde0ff */
[----:B------:R4:W-:Y:S01]  /*3ac00*/  @P5 STG.E.U8 desc[UR22][R70.64], R73 ;  /* 0x0000004946005986 */ /* 0x0009e2000c101116 */
[----:B--2---:R-:W-:Y:S01]  /*3ac10*/  ISETP.LT.AND P5, PT, R69, UR7, !P0 ;  /* 0x0000000745007c0c */ /* 0x004fe2000c7a1270 */
[----:B------:R-:W2:Y:S01]  /*3ac20*/  LDCU UR7, c[0x0][0x39c] ;  /* 0x00007380ff0777ac */ /* 0x000ea20008000800 */
[C---:B------:R-:W-:Y:S02]  /*3ac30*/  LEA.HI.X.SX32 R69, R72.reuse, R2, 0x1, P6 ;  /* 0x0000000248457211 */ /* 0x040fe400030f0eff */
[----:B----4-:R-:W-:Y:S01]  /*3ac40*/  SHF.R.S32.HI R73, RZ, 0x8, R74 ;  /* 0x00000008ff497819 */ /* 0x010fe2000001144a */
[----:B------:R-:W-:Y:S02]  /*3ac50*/  VIADD R71, R72, UR5 ;  /* 0x0000000548477c36 */ /* 0x000fe40008000000 */
[----:B------:R-:W-:Y:S02]  /*3ac60*/  VIADD R70, R0, 0x8e ;  /* 0x0000008e00467836 */ /* 0x000fe40000000000 */
[----:B------:R4:W-:Y:S03]  /*3ac70*/  @P3 STG.E.U8 desc[UR22][R68.64], R73 ;  /* 0x0000004944003986 */ /* 0x0009e6000c101116 */
[----:B0-----:R-:W-:Y:S01]  /*3ac80*/  ISETP.LT.AND P3, PT, R70, UR6, !P0 ;  /* 0x0000000646007c0c */ /* 0x001fe2000c761270 */
[----:B------:R-:W-:Y:S01]  /*3ac90*/  VIADD R72, R0, 0x8f ;  /* 0x0000008f00487836 */ /* 0x000fe20000000000 */
[----:B------:R-:W-:Y:S01]  /*3aca0*/  F2FP.SATFINITE.E4M3.F32.PACK_AB_MERGE_C R70, R31, R30, RZ ;  /* 0x0000001e1f46723e */ /* 0x000fe200048070ff */
[----:B------:R-:W0:Y:S01]  /*3acb0*/  LDCU UR6, c[0x0][0x39c] ;  /* 0x00007380ff0677ac */ /* 0x000e220008000800 */
[----:B----4-:R-:W-:-:S04]  /*3acc0*/  IADD3 R68, P6, PT, R71, R3, RZ ;  /* 0x0000000347447210 */ /* 0x010fc80007fde0ff */
        /* <DEDUP_REMOVED lines=8> */
[----:B----4-:R-:W-:-:S04]  /*3ad50*/  IADD3 R70, P6, PT, R71, R3, RZ ;  /* 0x0000000347467210 */ /* 0x010fc80007fde0ff */
[----:B------:R-:W-:-:S05]  /*3ad60*/  LEA.HI.X.SX32 R71, R71, R2, 0x1, P6 ;  /* 0x0000000247477211 */ /* 0x000fca00030f0eff */
[----:B------:R4:W-:Y:S02]  /*3ad70*/  @P2 STG.E.U8 desc[UR22][R70.64], R74 ;  /* 0x0000004a46002986 */ /* 0x0009e4000c101116 */
[----:B----4-:R-:W-:Y:S02]  /*3ad80*/  F2FP.SATFINITE.E4M3.F32.PACK_AB_MERGE_C R74, R27, R26, RZ ;  /* 0x0000001a1b4a723e */ /* 0x010fe400048070ff */
[----:B------:R-:W4:Y:S04]  /*3ad90*/  LDL.LU R26, [R1+0x440] ;  /* 0x00044000011a7983 */ /* 0x000f280000300800 */
[----:B------:R-:W4:Y:S01]  /*3ada0*/  LDL.LU R27, [R1+0x444] ;  /* 0x00044400011b7983 */ /* 0x000f220000300800 */
[----:B------:R-:W-:Y:S01]  /*3adb0*/  VIADD R69, R0, 0x90 ;  /* 0x0000009000457836 */ /* 0x000fe20000000000 */
[----:B------:R-:W-:-:S02]  /*3adc0*/  IADD3 R68, P6, PT, R72, R3, RZ ;  /* 0x0000000348447210 */ /* 0x000fc40007fde0ff */
[----:B------:R-:W-:Y:S01]  /*3add0*/  F2FP.SATFINITE.E4M3.F32.PACK_AB_MERGE_C R70, R29, R28, RZ ;  /* 0x0000001c1d46723e */ /* 0x000fe200048070ff */
[----:B------:R-:W-:Y:S01]  /*3ade0*/  VIADD R71, R72, UR5 ;  /* 0x0000000548477c36 */ /* 0x000fe20008000000 */
[----:B--2---:R-:W-:Y:S01]  /*3adf0*/  ISETP.LT.AND P2, PT, R69, UR7, !P0 ;  /* 0x0000000745007c0c */ /* 0x004fe2000c741270 */
[----:B------:R-:W-:Y:S01]  /*3ae00*/  VIADD R73, R0, 0x91 ;  /* 0x0000009100497836 */ /* 0x000fe20000000000 */
[----:B------:R-:W-:Y:S01]  /*3ae10*/  LEA.HI.X.SX32 R69, R72, R2, 0x1, P6 ;  /* 0x0000000248457211 */ /* 0x000fe200030f0eff */
[----:B------:R-:W2:Y:S01]  /*3ae20*/  LDCU UR7, c[0x0][0x39c] ;  /* 0x00007380ff0777ac */ /* 0x000ea20008000800 */
[----:B------:R-:W-:-:S03]  /*3ae30*/  PRMT R72, R70, 0x9910, RZ ;  /* 0x0000991046487816 */ /* 0x000fc600000000ff */
[----:B------:R1:W-:Y:S01]  /*3ae40*/  @P1 STG.E.U8 desc[UR22][R68.64], R70 ;  /* 0x0000004644001986 */ /* 0x0003e2000c101116 */
[----:B0-----:R-:W-:Y:S01]  /*3ae50*/  ISETP.LT.AND P6, PT, R73, UR6, !P0 ;  /* 0x0000000649007c0c */ /* 0x001fe2000c7c1270 */
[----:B------:R-:W0:Y:S01]  /*3ae60*/  LDCU UR6, c[0x0][0x39c] ;  /* 0x00007380ff0677ac */ /* 0x000e220008000800 */
[----:B-1----:R-:W-:Y:S01]  /*3ae70*/  IMAD.MOV.U32 R69, RZ, RZ, R72 ;  /* 0x000000ffff457224 */ /* 0x002fe200078e0048 */
[C---:B------:R-:W-:Y:S01]  /*3ae80*/  IADD3 R70, P1, PT, R71.reuse, R3, RZ ;  /* 0x0000000347467210 */ /* 0x040fe20007f3e0ff */
[----:B------:R-:W-:-:S03]  /*3ae90*/  VIADD R72, R71, UR5 ;  /* 0x0000000547487c36 */ /* 0x000fc60008000000 */
[-C--:B------:R-:W-:Y:S02]  /*3aea0*/  LEA.HI.X.SX32 R71, R71, R2.reuse, 0x1, P1 ;  /* 0x0000000247477211 */ /* 0x080fe400008f0eff */
[----:B------:R-:W-:Y:S02]  /*3aeb0*/  SHF.R.S32.HI R69, RZ, 0x8, R69 ;  /* 0x00000008ff457819 */ /* 0x000fe40000011445 */
[----:B------:R-:W-:Y:S01]  /*3aec0*/  IADD3 R68, P1, PT, R72, R3, RZ ;  /* 0x0000000348447210 */ /* 0x000fe20007f3e0ff */
[----:B------:R-:W-:Y:S02]  /*3aed0*/  VIADD R73, R0, 0x92 ;  /* 0x0000009200497836 */ /* 0x000fe40000000000 */
[----:B------:R1:W-:Y:S02]  /*3aee0*/  @P5 STG.E.U8 desc[UR22][R70.64], R69 ;  /* 0x0000004546005986 */ /* 0x0003e4000c101116 */
[C---:B-1----:R-:W-:Y:S01]  /*3aef0*/  LEA.HI.X.SX32 R69, R72.reuse, R2, 0x1, P1 ;  /* 0x0000000248457211 */ /* 0x042fe200008f0eff */
[----:B------:R-:W-:Y:S01]  /*3af00*/  VIADD R71, R72, UR5 ;  /* 0x0000000548477c36 */ /* 0x000fe20008000000 */
[----:B------:R-:W-:-:S02]  /*3af10*/  PRMT R70, R74, 0x9910, RZ ;  /* 0x000099104a467816 */ /* 0x000fc400000000ff */
[----:B------:R-:W-:Y:S01]  /*3af20*/  ISETP.LT.AND P1, PT, R73, UR4, !P0 ;  /* 0x0000000449007c0c */ /* 0x000fe2000c721270 */
[----:B------:R-:W1:Y:S01]  /*3af30*/  LDCU UR4, c[0x0][0x39c] ;  /* 0x00007380ff0477ac */ /* 0x000e620008000800 */
[----:B------:R0:W-:Y:S01]  /*3af40*/  @P3 STG.E.U8 desc[UR22][R68.64], R74 ;  /* 0x0000004a44003986 */ /* 0x0001e2000c101116 */
[----:B------:R-:W-:Y:S02]  /*3af50*/  IMAD.MOV.U32 R72, RZ, RZ, R70 ;  /* 0x000000ffff487224 */ /* 0x000fe400078e0046 */
[----:B------:R-:W-:-:S03]  /*3af60*/  VIADD R70, R0, 0x93 ;  /* 0x0000009300467836 */ /* 0x000fc60000000000 */
[----:B------:R-:W-:Y:S02]  /*3af70*/  SHF.R.S32.HI R72, RZ, 0x8, R72 ;  /* 0x00000008ff487819 */ /* 0x000fe40000011448 */
[----:B0-----:R-:W-:Y:S02]  /*3af80*/  IADD3 R68, P3, PT, R71, R3, RZ ;  /* 0x0000000347447210 */ /* 0x001fe40007f7e0ff */
[----:B------:R-:W-:Y:S02]  /*3af90*/  F2FP.SATFINITE.E4M3.F32.PACK_AB_MERGE_C R74, R25, R24, RZ ;  /* 0x00000018194a723e */ /* 0x000fe400048070ff */
[----:B------:R-:W3:Y:S01]  /*3afa0*/  LDL.LU R24, [R1+0x450] ;  /* 0x0004500001187983 */ /* 0x000ee20000300800 */
[----:B------:R-:W-:-:S03]  /*3afb0*/  LEA.HI.X.SX32 R69, R71, R2, 0x1, P3 ;  /* 0x0000000247457211 */ /* 0x000fc600018f0eff */
[----:B------:R-:W3:Y:S01]  /*3afc0*/  LDL.LU R25, [R1+0x454] ;  /* 0x0004540001197983 */ /* 0x000ee20000300800 */
[----:B------:R-:W-:Y:S01]  /*3afd0*/  VIADD R71, R71, UR5 ;  /* 0x0000000547477c36 */ /* 0x000fe20008000000 */
[----:B------:R-:W-:Y:S02]  /*3afe0*/  ISETP.LT.AND P3, PT, R70, UR6, !P0 ;  /* 0x0000000646007c0c */ /* 0x000fe4000c761270 */
[----:B------:R0:W-:Y:S01]  /*3aff0*/  @P4 STG.E.U8 desc[UR22][R68.64], R72 ;  /* 0x0000004844004986 */ /* 0x0001e2000c101116 */
[C---:B------:R-:W-:Y:S01]  /*3b000*/  VIADD R70, R0.reuse, 0x95 ;  /* 0x0000009500467836 */ /* 0x040fe20000000000 */
[----:B------:R-:W1:Y:S01]  /*3b010*/  LDCU UR6, c[0x0][0x39c] ;  /* 0x00007380ff0677ac */ /* 0x000e620008000800 */
[----:B0-----:R-:W-:Y:S01]  /*3b020*/  VIADD R69, R0, 0x94 ;  /* 0x0000009400457836 */ /* 0x001fe20000000000 */
[----:B------:R-:W-:-:S04]  /*3b030*/  IADD3 R68, P5, PT, R71, R3, RZ ;  /* 0x0000000347447210 */ /* 0x000fc80007fbe0ff */
[----:B--2---:R-:W-:Y:S01]  /*3b040*/  ISETP.LT.AND P4, PT, R69, UR7, !P0 ;  /* 0x0000000745007c0c */ /* 0x004fe2000c781270 */
[----:B------:R-:W-:Y:S01]  /*3b050*/  VIADD R73, R0, 0x96 ;  /* 0x0000009600497836 */ /* 0x000fe20000000000 */
[C---:B------:R-:W-:Y:S01]  /*3b060*/  LEA.HI.X.SX32 R69, R71.reuse, R2, 0x1, P5 ;  /* 0x0000000247457211 */ /* 0x040fe200028f0eff */
[----:B------:R-:W0:Y:S01]  /*3b070*/  LDCU UR7, c[0x0][0x39c] ;  /* 0x00007380ff0777ac */ /* 0x000e220008000800 */
[----:B-1----:R-:W-:Y:S01]  /*3b080*/  ISETP.LT.AND P5, PT, R70, UR4, !P0 ;  /* 0x0000000446007c0c */ /* 0x002fe2000c7a1270 */
[----:B------:R-:W-:Y:S01]  /*3b090*/  VIADD R71, R71, UR5 ;  /* 0x0000000547477c36 */ /* 0x000fe20008000000 */
[----:B------:R-:W1:Y:S01]  /*3b0a0*/  LDCU UR4, c[0x0][0x39c] ;  /* 0x00007380ff0477ac */ /* 0x000e620008000800 */
[----:B----4-:R-:W-:-:S04]  /*3b0b0*/  F2FP.SATFINITE.E4M3.F32.PACK_AB_MERGE_C R70, R27, R26, RZ ;  /* 0x0000001a1b46723e */ /* 0x010fc800048070ff */
[----:B------:R-:W-:Y:S01]  /*3b0c0*/  PRMT R72, R70, 0x9910, RZ ;  /* 0x0000991046487816 */ /* 0x000fe200000000ff */
[----:B------:R2:W-:Y:S04]  /*3b0d0*/  @P2 STG.E.U8 desc[UR22][R68.64], R70 ;  /* 0x0000004644002986 */ /* 0x0005e8000c101116 */
[----:B--2---:R-:W-:Y:S01]  /*3b0e0*/  IMAD.MOV.U32 R69, RZ, RZ, R72 ;  /* 0x000000ffff457224 */ /* 0x004fe200078e0048 */
[C---:B------:R-:W-:Y:S01]  /*3b0f0*/  IADD3 R70, P2, PT, R71.reuse, R3, RZ ;  /* 0x0000000347467210 */ /* 0x040fe20007f5e0ff */
[----:B------:R-:W-:-:S03]  /*3b100*/  VIADD R72, R71, UR5 ;  /* 0x0000000547487c36 */ /* 0x000fc60008000000 */
[----:B------:R-:W-:Y:S02]  /*3b110*/  LEA.HI.X.SX32 R71, R71, R2, 0x1, P2 ;  /* 0x0000000247477211 */ /* 0x000fe400010f0eff */
[----:B------:R-:W-:Y:S02]  /*3b120*/  SHF.R.S32.HI R69, RZ, 0x8, R69 ;  /* 0x00000008ff457819 */ /* 0x000fe40000011445 */
[----:B------:R-:W-:-:S03]  /*3b130*/  IADD3 R68, P2, PT, R72, R3, RZ ;  /* 0x0000000348447210 */ /* 0x000fc60007f5e0ff */
[----:B------:R2:W-:Y:S02]  /*3b140*/  @P6 STG.E.U8 desc[UR22][R70.64], R69 ;  /* 0x0000004546006986 */ /* 0x0005e4000c101116 */
[----:B--2---:R-:W-:Y:S02]  /*3b150*/  LEA.HI.X.SX32 R69, R72, R2, 0x1, P2 ;  /* 0x0000000248457211 */ /* 0x004fe400010f0eff */
[----:B------:R-:W-:-:S03]  /*3b160*/  PRMT R70, R74, 0x9910, RZ ;  /* 0x000099104a467816 */ /* 0x000fc600000000ff */
[----:B------:R2:W-:Y:S02]  /*3b170*/  @P1 STG.E.U8 desc[UR22][R68.64], R74 ;  /* 0x0000004a44001986 */ /* 0x0005e4000c101116 */
[----:B--2---:R-:W-:Y:S02]  /*3b180*/  F2FP.SATFINITE.E4M3.F32.PACK_AB_MERGE_C R74, R23, R22, RZ ;  /* 0x00000016174a723e */ /* 0x004fe400048070ff */
[----:B------:R-:W2:Y:S04]  /*3b190*/  LDL.LU R22, [R1+0x460] ;  /* 0x0004600001167983 */ /* 0x000ea80000300800 */
[----:B------:R-:W2:Y:S01]  /*3b1a0*/  LDL.LU R23, [R1+0x464] ;  /* 0x0004640001177983 */ /* 0x000ea20000300800 */
[----:B------:R-:W-:Y:S02]  /*3b1b0*/  VIADD R71, R72, UR5 ;  /* 0x0000000548477c36 */ /* 0x000fe40008000000 */
[----:B------:R-:W-:-:S03]  /*3b1c0*/  IMAD.MOV.U32 R72, RZ, RZ, R70 ;  /* 0x000000ffff487224 */ /* 0x000fc600078e0046 */
[CC--:B------:R-:W-:Y:S02]  /*3b1d0*/  IADD3 R68, P1, PT, R71.reuse, R3.reuse, RZ ;  /* 0x0000000347447210 */ /* 0x0c0fe40007f3e0ff */
[----:B------:R-:W-:Y:S02]  /*3b1e0*/  SHF.R.S32.HI R72, RZ, 0x8, R72 ;  /* 0x00000008ff487819 */ /* 0x000fe40000011448 */
[C---:B------:R-:W-:Y:S01]  /*3b1f0*/  LEA.HI.X.SX32 R69, R71.reuse, R2, 0x1, P1 ;  /* 0x0000000247457211 */ /* 0x040fe200008f0eff */
[----:B------:R-:W-:Y:S02]  /*3b200*/  VIADD R70, R0, 0x97 ;  /* 0x0000009700467836 */ /* 0x000fe40000000000 */
[----:B------:R-:W-:Y:S02]  /*3b210*/  VIADD R71, R71, UR5 ;  /* 0x0000000547477c36 */ /* 0x000fe40008000000 */
[----:B------:R4:W-:Y:S01]  /*3b220*/  @P3 STG.E.U8 desc[UR22][R68.64], R72 ;  /* 0x0000004844003986 */ /* 0x0009e2000c101116 */
[----:B------:R-:W-:Y:S01]  /*3b230*/  ISETP.LT.AND P1, PT, R70, UR10, !P0 ;  /* 0x0000000a46007c0c */ /* 0x000fe2000c721270 */
[C---:B------:R-:W-:Y:S01]  /*3b240*/  VIADD R70, R0.reuse, 0x99 ;  /* 0x0000009900467836 */ /* 0x040fe20000000000 */
[----:B------:R-:W-:Y:S01]  /*3b250*/  ISETP.LT.AND P2, PT, R73, UR9, !P0 ;  /* 0x0000000949007c0c */ /* 0x000fe2000c741270 */
[C---:B----4-:R-:W-:Y:S01]  /*3b260*/  VIADD R69, R0.reuse, 0x98 ;  /* 0x0000009800457836 */ /* 0x050fe20000000000 */
[----:B------:R-:W-:Y:S01]  /*3b270*/  IADD3 R68, P6, PT, R71, R3, RZ ;  /* 0x0000000347447210 */ /* 0x000fe20007fde0ff */
[----:B------:R-:W-:Y:S01]  /*3b280*/  VIADD R73, R0, 0x9a ;  /* 0x0000009a00497836 */ /* 0x000fe20000000000 */
[----:B------:R-:W-:Y:S01]  /*3b290*/  F2FP.SATFINITE.E4M3.F32.PACK_AB_MERGE_C R75, R17, R16, RZ ;  /* 0x00000010114b723e */ /* 0x000fe200048070ff */
[----:B------:R-:W4:Y:S01]  /*3b2a0*/  LDCU UR10, c[0x0][0x39c] ;  /* 0x00007380ff0a77ac */ /* 0x000f220008000800 */
[----:B------:R-:W-:-:S02]  /*3b2b0*/  ISETP.LT.AND P3, PT, R69, UR6, !P0 ;  /* 0x0000000645007c0c */ /* 0x000fc4000c761270 */
[----:B------:R-:W-:Y:S01]  /*3b2c0*/  LEA.HI.X.SX32 R69, R71, R2, 0x1, P6 ;  /* 0x0000000247457211 */ /* 0x000fe200030f0eff */
[----:B------:R-:W0:Y:S01]  /*3b2d0*/  LDCU UR9, c[0x0][0x39c] ;  /* 0x00007380ff0977ac */ /* 0x000e220008000800 */
[----:B------:R-:W-:Y:S02]  /*3b2e0*/  ISETP.LT.AND P6, PT, R70, UR11, !P0 ;  /* 0x0000000b46007c0c */ /* 0x000fe4000c7c1270 */
[----:B---3--:R-:W-:Y:S01]  /*3b2f0*/  F2FP.SATFINITE.E4M3.F32.PACK_AB_MERGE_C R70, R25, R24, RZ ;  /* 0x000000181946723e */ /* 0x008fe200048070ff */
[----:B------:R-:W-:Y:S01]  /*3b300*/  VIADD R71, R71, UR5 ;  /* 0x0000000547477c36 */ /* 0x000fe20008000000 */
[----:B------:R-:W3:Y:S02]  /*3b310*/  LDCU UR6, c[0x0][0x39c] ;  /* 0x00007380ff0677ac */ /* 0x000ee40008000800 */
[----:B------:R-:W-:Y:S01]  /*3b320*/  PRMT R72, R70, 0x9910, RZ ;  /* 0x0000991046487816 */ /* 0x000fe200000000ff */
[----:B------:R0:W-:Y:S01]  /*3b330*/  @P4 STG.E.U8 desc[UR22][R68.64], R70 ;  /* 0x0000004644004986 */ /* 0x0001e2000c101116 */
[----:B------:R-:W-:Y:S01]  /*3b340*/  F2FP.SATFINITE.E4M3.F32.PACK_AB_MERGE_C R77, R15, R14, RZ ;  /* 0x0000000e0f4d723e */ /* 0x000fe200048070ff */
[C---:B------:R-:W-:Y:S01]  /*3b350*/  VIADD R78, R0.reuse, 0xac ;  /* 0x000000ac004e7836 */ /* 0x040fe20000000000 */
[----:B------:R-:W-:Y:S01]  /*3b360*/  F2FP.SATFINITE.E4M3.F32.PACK_AB_MERGE_C R81, R13, R12, RZ ;  /* 0x0000000c0d51723e */ /* 0x000fe200048070ff */
[C---:B------:R-:W-:Y:S01]  /*3b370*/  VIADD R82, R0.reuse, 0xae ;  /* 0x000000ae00527836 */ /* 0x040fe20000000000 */
[----:B------:R-:W-:Y:S01]  /*3b380*/  F2FP.SATFINITE.E4M3.F32.PACK_AB_MERGE_C R90, R9, R8, RZ ;  /* 0x00000008095a723e */ /* 0x000fe200048070ff */
[----:B------:R-:W-:Y:S01]  /*3b390*/  VIADD R88, R0, 0xb0 ;  /* 0x000000b000587836 */ /* 0x000fe20000000000 */
[----:B------:R-:W-:Y:S01]  /*3b3a0*/  F2FP.SATFINITE.E4M3.F32.PACK_AB_MERGE_C R4, R5, R4, RZ ;  /* 0x000000040504723e */ /* 0x000fe200048070ff */
[----:B------:R-:W1:Y:S01]  /*3b3b0*/  LDCU UR11, c[0x0][0x39c] ;  /* 0x00007380ff0b77ac */ /* 0x000e620008000800 */
[----:B0-----:R-:W-:Y:S01]  /*3b3c0*/  IMAD.MOV.U32 R69, RZ, RZ, R72 ;  /* 0x000000ffff457224 */ /* 0x001fe200078e0048 */
[C---:B------:R-:W-:Y:S01]  /*3b3d0*/  IADD3 R70, P4, PT, R71.reuse, R3, RZ ;  /* 0x0000000347467210 */ /* 0x040fe20007f9e0ff */
[----:B------:R-:W-:-:S03]  /*3b3e0*/  VIADD R72, R71, UR5 ;  /* 0x0000000547487c36 */ /* 0x000fc60008000000 */
[----:B------:R-:W-:Y:S02]  /*3b3f0*/  LEA.HI.X.SX32 R71, R71, R2, 0x1, P4 ;  /* 0x0000000247477211 */ /* 0x000fe400020f0eff */
[----:B------:R-:W-:Y:S02]  /*3b400*/  SHF.R.S32.HI R69, RZ, 0x8, R69 ;  /* 0x00000008ff457819 */ /* 0x000fe40000011445 */
[----:B------:R-:W-:-:S03]  /*3b410*/  IADD3 R68, P4, PT, R72, R3, RZ ;  /* 0x0000000348447210 */ /* 0x000fc60007f9e0ff */
[----:B------:R0:W-:Y:S02]  /*3b420*/  @P5 STG.E.U8 desc[UR22][R70.64], R69 ;  /* 0x0000004546005986 */ /* 0x0001e4000c101116 */
[C---:B0-----:R-:W-:Y:S01]  /*3b430*/  LEA.HI.X.SX32 R69, R72.reuse, R2, 0x1, P4 ;  /* 0x0000000248457211 */ /* 0x041fe200020f0eff */
[----:B------:R-:W-:Y:S01]  /*3b440*/  VIADD R71, R72, UR5 ;  /* 0x0000000548477c36 */ /* 0x000fe20008000000 */
[----:B------:R-:W-:-:S03]  /*3b450*/  PRMT R70, R74, 0x9910, RZ ;  /* 0x000099104a467816 */ /* 0x000fc600000000ff */
[----:B------:R0:W-:Y:S02]  /*3b460*/  @P2 STG.E.U8 desc[UR22][R68.64], R74 ;  /* 0x0000004a44002986 */ /* 0x0001e4000c101116 */
        /* <DEDUP_REMOVED lines=9> */
[----:B-1----:R-:W-:Y:S02]  /*3b500*/  ISETP.LT.AND P2, PT, R70, UR4, !P0 ;  /* 0x0000000446007c0c */ /* 0x002fe4000c741270 */
[----:B------:R0:W-:Y:S01]  /*3b510*/  @P1 STG.E.U8 desc[UR22][R68.64], R72 ;  /* 0x0000004844001986 */ /* 0x0001e2000c101116 */
[C---:B------:R-:W-:Y:S01]  /*3b520*/  VIADD R70, R0.reuse, 0x9d ;  /* 0x0000009d00467836 */ /* 0x040fe20000000000 */
[----:B------:R-:W-:Y:S01]  /*3b530*/  ISETP.LT.AND P4, PT, R73, UR7, !P0 ;  /* 0x0000000749007c0c */ /* 0x000fe2000c781270 */
[----:B------:R-:W1:Y:S01]  /*3b540*/  LDCU UR4, c[0x0][0x39c] ;  /* 0x00007380ff0477ac */ /* 0x000e620008000800 */
[C---:B0-----:R-:W-:Y:S01]  /*3b550*/  VIADD R69, R0.reuse, 0x9c ;  /* 0x0000009c00457836 */ /* 0x041fe20000000000 */
[----:B------:R-:W-:Y:S01]  /*3b560*/  IADD3 R68, P5, PT, R71, R3, RZ ;  /* 0x0000000347447210 */ /* 0x000fe20007fbe0ff */
[----:B------:R-:W-:Y:S01]  /*3b570*/  VIADD R73, R0, 0x9e ;  /* 0x0000009e00497836 */ /* 0x000fe20000000000 */
[----:B------:R-:W0:Y:S02]  /*3b580*/  LDCU UR7, c[0x0][0x39c] ;  /* 0x00007380ff0777ac */ /* 0x000e240008000800 */
[----:B------:R-:W-:-:S02]  /*3b590*/  ISETP.LT.AND P1, PT, R69, UR12, !P0 ;  /* 0x0000000c45007c0c */ /* 0x000fc4000c721270 */
[C---:B------:R-:W-:Y:S01]  /*3b5a0*/  LEA.HI.X.SX32 R69, R71.reuse, R2, 0x1, P5 ;  /* 0x0000000247457211 */ /* 0x040fe200028f0eff */
[----:B------:R-:W0:Y:S01]  /*3b5b0*/  LDCU UR12, c[0x0][0x39c] ;  /* 0x00007380ff0c77ac */ /* 0x000e220008000800 */
[----:B------:R-:W-:Y:S01]  /*3b5c0*/  ISETP.LT.AND P5, PT, R70, UR13, !P0 ;  /* 0x0000000d46007c0c */ /* 0x000fe2000c7a1270 */
[----:B------:R-:W-:Y:S01]  /*3b5d0*/  VIADD R71, R71, UR5 ;  /* 0x0000000547477c36 */ /* 0x000fe20008000000 */
[----:B------:R-:W-:Y:S01]  /*3b5e0*/  PRMT R79, R77, 0x9910, RZ ;  /* 0x000099104d4f7816 */ /* 0x000fe200000000ff */
[----:B------:R-:W0:Y:S01]  /*3b5f0*/  LDCU UR13, c[0x0][0x3b8] ;  /* 0x00007700ff0d77ac */ /* 0x000e220008000800 */
[----:B--2---:R-:W-:-:S04]  /*3b600*/  F2FP.SATFINITE.E4M3.F32.PACK_AB_MERGE_C R70, R23, R22, RZ ;  /* 0x000000161746723e */ /* 0x004fc800048070ff */
        /* <DEDUP_REMOVED lines=14> */
[----:B------:R-:W2:Y:S04]  /*3b6f0*/  LDL.LU R19, [R1+0x484] ;  /* 0x0004840001137983 */ /* 0x000ea80000300800 */
[----:B------:R-:W2:Y:S04]  /*3b700*/  LDL.LU R16, [R1+0x490] ;  /* 0x0004900001107983 */ /* 0x000ea80000300800 */
[----:B------:R-:W2:Y:S01]  /*3b710*/  LDL.LU R17, [R1+0x494] ;  /* 0x0004940001117983 */ /* 0x000ea20000300800 */
[----:B------:R-:W-:-:S02]  /*3b720*/  VIADD R71, R72, UR5 ;  /* 0x0000000548477c36 */ /* 0x000fc40008000000 */
        /* <DEDUP_REMOVED lines=10> */
[C---:B0-----:R-:W-:Y:S01]  /*3b7d0*/  VIADD R69, R0.reuse, 0xa0 ;  /* 0x000000a000457836 */ /* 0x041fe20000000000 */
[----:B------:R-:W-:Y:S01]  /*3b7e0*/  IADD3 R68, P6, PT, R71, R3, RZ ;  /* 0x0000000347447210 */ /* 0x000fe20007fde0ff */
[----:B------:R-:W-:Y:S01]  /*3b7f0*/  VIADD R73, R0, 0xa2 ;  /* 0x000000a200497836 */ /* 0x000fe20000000000 */
[----:B------:R-:W-:Y:S01]  /*3b800*/  PRMT R84, R81, 0x9910, RZ ;  /* 0x0000991051547816 */ /* 0x000fe200000000ff */
[----:B------:R-:W0:Y:S01]  /*3b810*/  LDCU UR14, c[0x0][0x39c] ;  /* 0x00007380ff0e77ac */ /* 0x000e220008000800 */
[----:B------:R-:W-:-:S02]  /*3b820*/  ISETP.LT.AND P2, PT, R69, UR15, !P0 ;  /* 0x0000000f45007c0c */ /* 0x000fc4000c741270 */
[----:B------:R-:W-:Y:S01]  /*3b830*/  LEA.HI.X.SX32 R69, R71, R2, 0x1, P6 ;  /* 0x0000000247457211 */ /* 0x000fe200030f0eff */
[----:B------:R-:W0:Y:S01]  /*3b840*/  LDCU UR15, c[0x0][0x39c] ;  /* 0x00007380ff0f77ac */ /* 0x000e220008000800 */
[----:B----4-:R-:W-:Y:S02]  /*3b850*/  ISETP.LT.AND P6, PT, R70, UR10, !P0 ;  /* 0x0000000a46007c0c */ /* 0x010fe4000c7c1270 */
[----:B---3--:R-:W-:Y:S01]  /*3b860*/  F2FP.SATFINITE.E4M3.F32.PACK_AB_MERGE_C R70, R21, R20, RZ ;  /* 0x000000141546723e */ /* 0x008fe200048070ff */
[----:B------:R-:W-:Y:S01]  /*3b870*/  VIADD R71, R71, UR5 ;  /* 0x0000000547477c36 */ /* 0x000fe20008000000 */
[----:B------:R-:W-:Y:S01]  /*3b880*/  SHF.R.S32.HI R84, RZ, 0x8, R84 ;  /* 0x00000008ff547819 */ /* 0x000fe20000011454 */
[----:B------:R-:W3:Y:S01]  /*3b890*/  LDCU UR9, c[0x0][0x39c] ;  /* 0x00007380ff0977ac */ /* 0x000ee20008000800 */
[----:B------:R-:W-:Y:S01]  /*3b8a0*/  PRMT R72, R70, 0x9910, RZ ;  /* 0x0000991046487816 */ /* 0x000fe200000000ff */
[----:B------:R4:W-:Y:S01]  /*3b8b0*/  @P1 STG.E.U8 desc[UR22][R68.64], R70 ;  /* 0x0000004644001986 */ /* 0x0009e2000c101116 */
[----:B------:R-:W-:Y:S01]  /*3b8c0*/  PRMT R93, R90, 0x9910, RZ ;  /* 0x000099105a5d7816 */ /* 0x000fe200000000ff */
[----:B------:R-:W0:Y:S02]  /*3b8d0*/  LDCU UR10, c[0x0][0x3b8] ;  /* 0x00007700ff0a77ac */ /* 0x000e240008000800 */
        /* <DEDUP_REMOVED lines=9> */
[----:B------:R-:W-:-:S03]  /*3b970*/  PRMT R70, R74, 0x9910, RZ ;  /* 0x000099104a467816 */ /* 0x000fc600000000ff */
[----:B------:R4:W-:Y:S02]  /*3b980*/  @P3 STG.E.U8 desc[UR22][R68.64], R74 ;  /* 0x0000004a44003986 */ /* 0x0009e4000c101116 */
[----:B------:R-:W-:Y:S02]  /*3b990*/  IMAD.MOV.U32 R72, RZ, RZ, R70 ;  /* 0x000000ffff487224 */ /* 0x000fe400078e0046 */
[----:B------:R-:W-:-:S03]  /*3b9a0*/  VIADD R70, R0, 0xa3 ;  /* 0x000000a300467836 */ /* 0x000fc60000000000 */
[----:B------:R-:W-:Y:S02]  /*3b9b0*/  SHF.R.S32.HI R72, RZ, 0x8, R72 ;  /* 0x00000008ff487819 */ /* 0x000fe40000011448 */
[----:B----4-:R-:W-:-:S04]  /*3b9c0*/  IADD3 R68, P3, PT, R71, R3, RZ ;  /* 0x0000000347447210 */ /* 0x010fc80007f7e0ff */
[C---:B------:R-:W-:Y:S01]  /*3b9d0*/  LEA.HI.X.SX32 R69, R71.reuse, R2, 0x1, P3 ;  /* 0x0000000247457211 */ /* 0x040fe200018f0eff */
[----:B------:R-:W-:Y:S01]  /*3b9e0*/  VIADD R71, R71, UR5 ;  /* 0x0000000547477c36 */ /* 0x000fe20008000000 */
[----:B------:R-:W-:-:S03]  /*3b9f0*/  ISETP.LT.AND P3, PT, R70, UR6, !P0 ;  /* 0x0000000646007c0c */ /* 0x000fc6000c761270 */
[----:B------:R4:W-:Y:S01]  /*3ba00*/  @P4 STG.E.U8 desc[UR22][R68.64], R72 ;  /* 0x0000004844004986 */ /* 0x0009e2000c101116 */
[C---:B------:R-:W-:Y:S01]  /*3ba10*/  VIADD R70, R0.reuse, 0xa5 ;  /* 0x000000a500467836 */ /* 0x040fe20000000000 */
[----:B------:R-:W-:Y:S01]  /*3ba20*/  ISETP.LT.AND P1, PT, R73, UR16, !P0 ;  /* 0x0000001049007c0c */ /* 0x000fe2000c721270 */
[----:B------:R-:W0:Y:S01]  /*3ba30*/  LDCU UR6, c[0x0][0x3b8] ;  /* 0x00007700ff0677ac */ /* 0x000e220008000800 */
[C---:B----4-:R-:W-:Y:S01]  /*3ba40*/  VIADD R69, R0.reuse, 0xa4 ;  /* 0x000000a400457836 */ /* 0x050fe20000000000 */
[----:B------:R-:W-:Y:S01]  /*3ba50*/  IADD3 R68, P5, PT, R71, R3, RZ ;  /* 0x0000000347447210 */ /* 0x000fe20007fbe0ff */
[----:B------:R-:W-:Y:S01]  /*3ba60*/  VIADD R73, R0, 0xa6 ;  /* 0x000000a600497836 */ /* 0x000fe20000000000 */
[----:B------:R-:W-:Y:S01]  /*3ba70*/  SHF.R.S32.HI R93, RZ, 0x8, R93 ;  /* 0x00000008ff5d7819 */ /* 0x000fe2000001145d */
[----:B------:R-:W4:Y:S01]  /*3ba80*/  LDCU UR16, c[0x0][0x39c] ;  /* 0x00007380ff1077ac */ /* 0x000f220008000800 */
[----:B------:R-:W-:Y:S02]  /*3ba90*/  ISETP.LT.AND P4, PT, R69, UR17, !P0 ;  /* 0x0000001145007c0c */ /* 0x000fe4000c781270 */
[C---:B------:R-:W-:Y:S01]  /*3baa0*/  LEA.HI.X.SX32 R69, R71.reuse, R2, 0x1, P5 ;  /* 0x0000000247457211 */ /* 0x040fe200028f0eff */
[----:B------:R-:W0:Y:S01]  /*3bab0*/  LDCU UR17, c[0x0][0x3b8] ;  /* 0x00007700ff1177ac */ /* 0x000e220008000800 */
[----:B------:R-:W-:Y:S01]  /*3bac0*/  ISETP.LT.AND P5, PT, R70, UR18, !P0 ;  /* 0x0000001246007c0c */ /* 0x000fe2000c7a1270 */
[----:B------:R-:W-:Y:S01]  /*3bad0*/  VIADD R71, R71, UR5 ;  /* 0x0000000547477c36 */ /* 0x000fe20008000000 */
[----:B-----5:R-:W-:Y:S01]  /*3bae0*/  F2FP.SATFINITE.E4M3.F32.PACK_AB_MERGE_C R6, R7, R6, RZ ;  /* 0x000000060706723e */ /* 0x020fe200048070ff */
[----:B------:R-:W5:Y:S02]  /*3baf0*/  LDCU UR18, c[0x0][0x3b8] ;  /* 0x00007700ff1277ac */ /* 0x000f640008000800 */
[----:B------:R-:W-:Y:S01]  /*3bb00*/  VIADD R72, R71, UR5 ;  /* 0x0000000547487c36 */ /* 0x000fe20008000000 */
[----:B--2---:R-:W-:-:S04]  /*3bb10*/  F2FP.SATFINITE.E4M3.F32.PACK_AB_MERGE_C R70, R19, R18, RZ ;  /* 0x000000121346723e */ /* 0x004fc800048070ff */
[----:B------:R-:W-:Y:S01]  /*3bb20*/  PRMT R74, R70, 0x9910, RZ ;  /* 0x00009910464a7816 */ /* 0x000fe200000000ff */
[----:B------:R2:W-:Y:S03]  /*3bb30*/  @P2 STG.E.U8 desc[UR22][R68.64], R70 ;  /* 0x0000004644002986 */ /* 0x0005e6000c101116 */
[----:B------:R-:W-:Y:S02]  /*3bb40*/  SHF.R.S32.HI R74, RZ, 0x8, R74 ;  /* 0x00000008ff4a7819 */ /* 0x000fe4000001144a */
[----:B--2---:R-:W-:-:S04]  /*3bb50*/  IADD3 R70, P2, PT, R71, R3, RZ ;  /* 0x0000000347467210 */ /* 0x004fc80007f5e0ff */
[----:B------:R-:W-:Y:S02]  /*3bb60*/  LEA.HI.X.SX32 R71, R71, R2, 0x1, P2 ;  /* 0x0000000247477211 */ /* 0x000fe400010f0eff */
[----:B------:R-:W-:-:S04]  /*3bb70*/  IADD3 R68, P2, PT, R72, R3, RZ ;  /* 0x0000000348447210 */ /* 0x000fc80007f5e0ff */
[C---:B------:R-:W-:Y:S01]  /*3bb80*/  LEA.HI.X.SX32 R69, R72.reuse, R2, 0x1, P2 ;  /* 0x0000000248457211 */ /* 0x040fe200010f0eff */
[----:B------:R2:W-:Y:S04]  /*3bb90*/  @P6 STG.E.U8 desc[UR22][R70.64], R74 ;  /* 0x0000004a46006986 */ /* 0x0005e8000c101116 */
[----:B------:R0:W-:Y:S01]  /*3bba0*/  @P1 STG.E.U8 desc[UR22][R68.64], R75 ;  /* 0x0000004b44001986 */ /* 0x0001e2000c101116 */
[----:B--2---:R-:W-:Y:S01]  /*3bbb0*/  VIADD R70, R72, UR5 ;  /* 0x0000000548467c36 */ /* 0x004fe20008000000 */
[----:B------:R-:W-:Y:S01]  /*3bbc0*/  PRMT R72, R75, 0x9910, RZ ;  /* 0x000099104b487816 */ /* 0x000fe200000000ff */
[----:B0-----:R-:W-:-:S03]  /*3bbd0*/  VIADD R69, R0, 0xa7 ;  /* 0x000000a700457836 */ /* 0x001fc60000000000 */
[----:B------:R-:W-:Y:S01]  /*3bbe0*/  IADD3 R68, P6, PT, R70, R3, RZ ;  /* 0x0000000346447210 */ /* 0x000fe20007fde0ff */
[----:B------:R-:W-:Y:S01]  /*3bbf0*/  VIADD R71, R0, 0xa8 ;  /* 0x000000a800477836 */ /* 0x000fe20000000000 */
[----:B------:R-:W-:Y:S02]  /*3bc00*/  SHF.R.S32.HI R72, RZ, 0x8, R72 ;  /* 0x00000008ff487819 */ /* 0x000fe40000011448 */
[----:B------:R-:W-:Y:S01]  /*3bc10*/  ISETP.LT.AND P1, PT, R69, UR7, !P0 ;  /* 0x0000000745007c0c */ /* 0x000fe2000c721270 */
[----:B------:R-:W0:Y:S01]  /*3bc20*/  LDCU UR7, c[0x0][0x3b8] ;  /* 0x00007700ff0777ac */ /* 0x000e220008000800 */
[C---:B------:R-:W-:Y:S01]  /*3bc30*/  LEA.HI.X.SX32 R69, R70.reuse, R2, 0x1, P6 ;  /* 0x0000000246457211 */ /* 0x040fe200030f0eff */
[----:B------:R-:W-:-:S04]  /*3bc40*/  VIADD R70, R70, UR5 ;  /* 0x0000000546467c36 */ /* 0x000fc80008000000 */
[----:B------:R2:W-:Y:S01]  /*3bc50*/  @P3 STG.E.U8 desc[UR22][R68.64], R72 ;  /* 0x0000004844003986 */ /* 0x0005e2000c101116 */
[----:B------:R-:W-:Y:S01]  /*3bc60*/  ISETP.LT.AND P3, PT, R71, UR21, !P0 ;  /* 0x0000001547007c0c */ /* 0x000fe2000c761270 */
[----:B------:R-:W-:Y:S01]  /*3bc70*/  VIADD R71, R0, 0xa9 ;  /* 0x000000a900477836 */ /* 0x000fe20000000000 */
[----:B------:R-:W-:Y:S02]  /*3bc80*/  ISETP.LT.AND P2, PT, R73, UR19, !P0 ;  /* 0x0000001349007c0c */ /* 0x000fe4000c741270 */
[-C--:B--2---:R-:W-:Y:S02]  /*3bc90*/  IADD3 R68, P6, PT, R70, R3.reuse, RZ ;  /* 0x0000000346447210 */ /* 0x084fe40007fde0ff */
[----:B------:R-:W-:Y:S01]  /*3bca0*/  F2FP.SATFINITE.E4M3.F32.PACK_AB_MERGE_C R72, R17, R16, RZ ;  /* 0x000000101148723e */ /* 0x000fe200048070ff */
[----:B------:R-:W-:Y:S01]  /*3bcb0*/  VIADD R73, R0, 0xaa ;  /* 0x000000aa00497836 */ /* 0x000fe20000000000 */
[C---:B------:R-:W-:Y:S01]  /*3bcc0*/  LEA.HI.X.SX32 R69, R70.reuse, R2, 0x1, P6 ;  /* 0x0000000246457211 */ /* 0x040fe200030f0eff */
[----:B------:R-:W2:Y:S01]  /*3bcd0*/  LDCU UR19, c[0x0][0x3b8] ;  /* 0x00007700ff1377ac */ /* 0x000ea20008000800 */
[----:B------:R-:W-:Y:S01]  /*3bce0*/  ISETP.LT.AND P6, PT, R71, UR24, !P0 ;  /* 0x0000001847007c0c */ /* 0x000fe2000c7c1270 */
[----:B------:R-:W-:Y:S01]  /*3bcf0*/  VIADD R71, R70, UR5 ;  /* 0x0000000546477c36 */ /* 0x000fe20008000000 */
[----:B------:R-:W-:Y:S01]  /*3bd00*/  PRMT R75, R72, 0x9910, RZ ;  /* 0x00009910484b7816 */ /* 0x000fe200000000ff */
[----:B------:R0:W-:Y:S01]  /*3bd10*/  @P4 STG.E.U8 desc[UR22][R68.64], R72 ;  /* 0x0000004844004986 */ /* 0x0001e2000c101116 */
[----:B------:R-:W1:Y:S01]  /*3bd20*/  LDCU UR24, c[0x0][0x3b8] ;  /* 0x00007700ff1877ac */ /* 0x000e620008000800 */
[C---:B------:R-:W-:Y:S01]  /*3bd30*/  VIADD R70, R71.reuse, UR5 ;  /* 0x0000000547467c36 */ /* 0x040fe20008000000 */
[----:B------:R-:W-:Y:S01]  /*3bd40*/  SHF.R.S32.HI R75, RZ, 0x8, R75 ;  /* 0x00000008ff4b7819 */ /* 0x000fe2000001144b */
[----:B------:R-:W1:Y:S01]  /*3bd50*/  LDCU UR21, c[0x0][0x3b8] ;  /* 0x00007700ff1577ac */ /* 0x000e620008000800 */
[----:B0-----:R-:W-:-:S04]  /*3bd60*/  IADD3 R68, P4, PT, R71, R3, RZ ;  /* 0x0000000347447210 */ /* 0x001fc80007f9e0ff */
[----:B------:R-:W-:-:S05]  /*3bd70*/  LEA.HI.X.SX32 R69, R71, R2, 0x1, P4 ;  /* 0x0000000247457211 */ /* 0x000fca00020f0eff */
[----:B------:R0:W-:Y:S01]  /*3bd80*/  @P5 STG.E.U8 desc[UR22][R68.64], R75 ;  /* 0x0000004b44005986 */ /* 0x0001e2000c101116 */
[C---:B------:R-:W-:Y:S01]  /*3bd90*/  VIADD R72, R70.reuse, UR5 ;  /* 0x0000000546487c36 */ /* 0x040fe20008000000 */
[----:B0-----:R-:W-:-:S04]  /*3bda0*/  IADD3 R68, P5, PT, R70, R3, RZ ;  /* 0x0000000346447210 */ /* 0x001fc80007fbe0ff */
[----:B------:R-:W-:-:S05]  /*3bdb0*/  LEA.HI.X.SX32 R69, R70, R2, 0x1, P5 ;  /* 0x0000000246457211 */ /* 0x000fca00028f0eff */
[----:B------:R0:W-:Y:S01]  /*3bdc0*/  @P2 STG.E.U8 desc[UR22][R68.64], R77 ;  /* 0x0000004d44002986 */ /* 0x0001e2000c101116 */
[C---:B------:R-:W-:Y:S01]  /*3bdd0*/  VIADD R71, R72.reuse, UR5 ;  /* 0x0000000548477c36 */ /* 0x040fe20008000000 */
[----:B0-----:R-:W-:-:S04]  /*3bde0*/  IADD3 R68, P2, PT, R72, R3, RZ ;  /* 0x0000000348447210 */ /* 0x001fc80007f5e0ff */
[----:B------:R-:W-:Y:S02]  /*3bdf0*/  LEA.HI.X.SX32 R69, R72, R2, 0x1, P2 ;  /* 0x0000000248457211 */ /* 0x000fe400010f0eff */
[----:B------:R-:W-:-:S05]  /*3be00*/  SHF.R.S32.HI R72, RZ, 0x8, R79 ;  /* 0x00000008ff487819 */ /* 0x000fca000001144f */
[----:B------:R0:W-:Y:S01]  /*3be10*/  @P1 STG.E.U8 desc[UR22][R68.64], R72 ;  /* 0x0000004844001986 */ /* 0x0001e2000c101116 */
[C---:B------:R-:W-:Y:S01]  /*3be20*/  VIADD R74, R71.reuse, UR5 ;  /* 0x00000005474a7c36 */ /* 0x040fe20008000000 */
[----:B0-----:R-:W-:-:S04]  /*3be30*/  IADD3 R68, P1, PT, R71, R3, RZ ;  /* 0x0000000347447210 */ /* 0x001fc80007f3e0ff */
[----:B------:R-:W-:-:S05]  /*3be40*/  LEA.HI.X.SX32 R69, R71, R2, 0x1, P1 ;  /* 0x0000000247457211 */ /* 0x000fca00008f0eff */
[----:B------:R0:W-:Y:S01]  /*3be50*/  @P3 STG.E.U8 desc[UR22][R68.64], R81 ;  /* 0x0000005144003986 */ /* 0x0001e2000c101116 */
[----:B------:R-:W-:Y:S01]  /*3be60*/  ISETP.LT.AND P4, PT, R73, UR25, !P0 ;  /* 0x0000001949007c0c */ /* 0x000fe2000c781270 */
[----:B------:R-:W-:Y:S02]  /*3be70*/  VIADD R73, R74, UR5 ;  /* 0x000000054a497c36 */ /* 0x000fe40008000000 */
[----:B------:R-:W-:Y:S01]  /*3be80*/  VIADD R75, R0, 0xab ;  /* 0x000000ab004b7836 */ /* 0x000fe20000000000 */
[----:B------:R-:W-:Y:S02]  /*3be90*/  ISETP.LT.AND P2, PT, R78, UR12, !P0 ;  /* 0x0000000c4e007c0c */ /* 0x000fe4000c741270 */
[-C--:B0-----:R-:W-:Y:S01]  /*3bea0*/  IADD3 R68, P3, PT, R74, R3.reuse, RZ ;  /* 0x000000034a447210 */ /* 0x081fe20007f7e0ff */
[----:B------:R-:W-:Y:S01]  /*3beb0*/  VIADD R70, R73, UR5 ;  /* 0x0000000549467c36 */ /* 0x000fe20008000000 */
[----:B------:R-:W-:Y:S01]  /*3bec0*/  ISETP.LT.AND P5, PT, R75, UR26, !P0 ;  /* 0x0000001a4b007c0c */ /* 0x000fe2000c7a1270 */
[----:B------:R-:W-:Y:S01]  /*3bed0*/  VIADD R79, R0, 0xad ;  /* 0x000000ad004f7836 */ /* 0x000fe20000000000 */
[----:B------:R-:W-:Y:S01]  /*3bee0*/  LEA.HI.X.SX32 R69, R74, R2, 0x1, P3 ;  /* 0x000000024a457211 */ /* 0x000fe200018f0eff */
[----:B------:R-:W-:Y:S01]  /*3bef0*/  VIADD R76, R70, UR5 ;  /* 0x00000005464c7c36 */ /* 0x000fe20008000000 */
[----:B------:R-:W0:Y:S03]  /*3bf00*/  LDCU UR12, c[0x0][0x3b8] ;  /* 0x00007700ff0c77ac */ /* 0x000e260008000800 */
[----:B------:R1:W-:Y:S01]  /*3bf10*/  @P6 STG.E.U8 desc[UR22][R68.64], R84 ;  /* 0x0000005444006986 */ /* 0x0003e2000c101116 */
[----:B------:R-:W0:Y:S01]  /*3bf20*/  LDCU UR26, c[0x0][0x3b8] ;  /* 0x00007700ff1a77ac */ /* 0x000e220008000800 */
[----:B------:R-:W0:Y:S01]  /*3bf30*/  LDCU UR25, c[0x0][0x3b8] ;  /* 0x00007700ff1977ac */ /* 0x000e220008000800 */
[----:B-1----:R-:W-:-:S04]  /*3bf40*/  IADD3 R68, P6, PT, R73, R3, RZ ;  /* 0x0000000349447210 */ /* 0x002fc80007fde0ff */
[----:B------:R-:W-:Y:S02]  /*3bf50*/  LEA.HI.X.SX32 R69, R73, R2, 0x1, P6 ;  /* 0x0000000249457211 */ /* 0x000fe400030f0eff */
[----:B------:R-:W-:-:S05]  /*3bf60*/  F2FP.SATFINITE.E4M3.F32.PACK_AB_MERGE_C R73, R11, R10, RZ ;  /* 0x0000000a0b49723e */ /* 0x000fca00048070ff */
[----:B------:R1:W-:Y:S01]  /*3bf70*/  @P4 STG.E.U8 desc[UR22][R68.64], R73 ;  /* 0x0000004944004986 */ /* 0x0003e2000c101116 */
[----:B------:R-:W-:Y:S02]  /*3bf80*/  PRMT R87, R73, 0x9910, RZ ;  /* 0x0000991049577816 */ /* 0x000fe400000000ff */
[----:B-1----:R-:W-:-:S04]  /*3bf90*/  IADD3 R68, P4, PT, R70, R3, RZ ;  /* 0x0000000346447210 */ /* 0x002fc80007f9e0ff */
[----:B------:R-:W-:Y:S02]  /*3bfa0*/  LEA.HI.X.SX32 R69, R70, R2, 0x1, P4 ;  /* 0x0000000246457211 */ /* 0x000fe400020f0eff */
[----:B------:R-:W-:-:S05]  /*3bfb0*/  SHF.R.S32.HI R70, RZ, 0x8, R87 ;  /* 0x00000008ff467819 */ /* 0x000fca0000011457 */
[----:B------:R1:W-:Y:S01]  /*3bfc0*/  @P5 STG.E.U8 desc[UR22][R68.64], R70 ;  /* 0x0000004644005986 */ /* 0x0003e2000c101116 */
[----:B------:R-:W-:Y:S01]  /*3bfd0*/  VIADD R75, R76, UR5 ;  /* 0x000000054c4b7c36 */ /* 0x000fe20008000000 */
[----:B------:R-:W-:Y:S02]  /*3bfe0*/  ISETP.LT.AND P1, PT, R79, UR27, !P0 ;  /* 0x0000001b4f007c0c */ /* 0x000fe4000c721270 */
[----:B------:R-:W-:Y:S02]  /*3bff0*/  ISETP.LT.AND P3, PT, R82, UR28, !P0 ;  /* 0x0000001c52007c0c */ /* 0x000fe4000c761270 */
[----:B-1----:R-:W-:Y:S01]  /*3c000*/  IADD3 R68, P5, PT, R76, R3, RZ ;  /* 0x000000034c447210 */ /* 0x002fe20007fbe0ff */
[----:B------:R-:W-:Y:S02]  /*3c010*/  VIADD R77, R75, UR5 ;  /* 0x000000054b4d7c36 */ /* 0x000fe40008000000 */
[----:B------:R-:W-:Y:S01]  /*3c020*/  VIADD R84, R0, 0xaf ;  /* 0x000000af00547836 */ /* 0x000fe20000000000 */
[----:B------:R-:W-:-:S02]  /*3c030*/  LEA.HI.X.SX32 R69, R76, R2, 0x1, P5 ;  /* 0x000000024c457211 */ /* 0x000fc400028f0eff */
[----:B------:R-:W-:Y:S01]  /*3c040*/  ISETP.LT.AND P4, PT, R88, UR34, !P0 ;  /* 0x0000002258007c0c */ /* 0x000fe2000c781270 */
[----:B------:R-:W-:Y:S01]  /*3c050*/  VIADD R78, R77, UR5 ;  /* 0x000000054d4e7c36 */ /* 0x000fe20008000000 */
[----:B------:R-:W-:Y:S01]  /*3c060*/  ISETP.LT.AND P6, PT, R84, UR33, !P0 ;  /* 0x0000002154007c0c */ /* 0x000fe2000c7c1270 */
[----:B------:R1:W-:Y:S01]  /*3c070*/  @P2 STG.E.U8 desc[UR22][R68.64], R90 ;  /* 0x0000005a44002986 */ /* 0x0003e2000c101116 */
[----:B------:R-:W-:Y:S01]  /*3c080*/  VIADD R70, R0, 0xb1 ;  /* 0x000000b100467836 */ /* 0x000fe20000000000 */
[----:B------:R-:W0:Y:S01]  /*3c090*/  LDCU UR33, c[0x0][0x39c] ;  /* 0x00007380ff2177ac */ /* 0x000e220008000800 */
[----:B------:R-:W0:Y:S01]  /*3c0a0*/  LDCU UR28, c[0x0][0x3b8] ;  /* 0x00007700ff1c77ac */ /* 0x000e220008000800 */
[----:B------:R-:W0:Y:S01]  /*3c0b0*/  LDCU UR27, c[0x0][0x3b8] ;  /* 0x00007700ff1b77ac */ /* 0x000e220008000800 */
[C---:B-1----:R-:W-:Y:S01]  /*3c0c0*/  IADD3 R68, P2, PT, R75.reuse, R3, RZ ;  /* 0x000000034b447210 */ /* 0x042fe20007f5e0ff */
[----:B------:R-:W1:Y:S03]  /*3c0d0*/  LDCU UR34, c[0x0][0x3b8] ;  /* 0x00007700ff2277ac */ /* 0x000e660008000800 */
[----:B------:R-:W-:-:S05]  /*3c0e0*/  LEA.HI.X.SX32 R69, R75, R2, 0x1, P2 ;  /* 0x000000024b457211 */ /* 0x000fca00010f0eff */
[----:B------:R0:W-:Y:S02]  /*3c0f0*/  @P1 STG.E.U8 desc[UR22][R68.64], R93 ;  /* 0x0000005d44001986 */ /* 0x0001e4000c101116 */
[----:B0-----:R-:W-:-:S04]  /*3c100*/  IADD3 R68, P1, PT, R77, R3, RZ ;  /* 0x000000034d447210 */ /* 0x001fc80007f3e0ff */
[----:B------:R-:W-:-:S05]  /*3c110*/  LEA.HI.X.SX32 R69, R77, R2, 0x1, P1 ;  /* 0x000000024d457211 */ /* 0x000fca00008f0eff */
[----:B------:R0:W-:Y:S02]  /*3c120*/  @P3 STG.E.U8 desc[UR22][R68.64], R4 ;  /* 0x0000000444003986 */ /* 0x0001e4000c101116 */
[----:B0-----:R-:W-:Y:S02]  /*3c130*/  PRMT R69, R4, 0x9910, RZ ;  /* 0x0000991004457816 */ /* 0x001fe400000000ff */
[----:B------:R-:W-:-:S03]  /*3c140*/  IADD3 R68, P3, PT, R78, R3, RZ ;  /* 0x000000034e447210 */ /* 0x000fc60007f7e0ff */
[----:B------:R-:W-:Y:S01]  /*3c150*/  IMAD.MOV.U32 R4, RZ, RZ, R69 ;  /* 0x000000ffff047224 */ /* 0x000fe200078e0045 */
[----:B------:R-:W-:-:S04]  /*3c160*/  LEA.HI.X.SX32 R69, R78, R2, 0x1, P3 ;  /* 0x000000024e457211 */ /* 0x000fc800018f0eff */
[----:B------:R-:W-:-:S05]  /*3c170*/  SHF.R.S32.HI R4, RZ, 0x8, R4 ;  /* 0x00000008ff047819 */ /* 0x000fca0000011404 */
[----:B------:R0:W-:Y:S04]  /*3c180*/  @P6 STG.E.U8 desc[UR22][R68.64], R4 ;  /* 0x0000000444006986 */ /* 0x0001e8000c101116 */
[----:B0-----:R-:W2:Y:S04]  /*3c190*/  LDL.LU R4, [R1+0x4c8] ;  /* 0x0004c80001047983 */ /* 0x001ea80000300800 */
[----:B------:R-:W2:Y:S01]  /*3c1a0*/  LDL.LU R5, [R1+0x4cc] ;  /* 0x0004cc0001057983 */ /* 0x000ea20000300800 */
[----:B------:R-:W-:Y:S01]  /*3c1b0*/  VIADD R72, R78, UR5 ;  /* 0x000000054e487c36 */ /* 0x000fe20008000000 */
[----:B------:R-:W-:-:S02]  /*3c1c0*/  ISETP.LT.AND P5, PT, R70, UR35, !P0 ;  /* 0x0000002346007c0c */ /* 0x000fc4000c7a1270 */
[----:B------:R-:W3:Y:S01]  /*3c1d0*/  LDL.LU R11, [R1+0x4d0] ;  /* 0x0004d000010b7983 */ /* 0x000ee20000300800 */
[C---:B------:R-:W-:Y:S01]  /*3c1e0*/  VIADD R80, R72.reuse, UR5 ;  /* 0x0000000548507c36 */ /* 0x040fe20008000000 */
[----:B------:R-:W-:Y:S01]  /*3c1f0*/  IADD3 R68, P6, PT, R72, R3, RZ ;  /* 0x0000000348447210 */ /* 0x000fe20007fde0ff */
[----:B------:R-:W-:Y:S01]  /*3c200*/  VIADD R70, R0, 0xb2 ;  /* 0x000000b200467836 */ /* 0x000fe20000000000 */
[----:B------:R-:W0:Y:S01]  /*3c210*/  LDCU UR35, c[0x0][0x3b8] ;  /* 0x00007700ff2377ac */ /* 0x000e220008000800 */
        /* <DEDUP_REMOVED lines=26> */
[----:B------:R-:W-:-:S03]  /*3c3c0*/  LEA.HI.X.SX32 R69, R72, R2, 0x1, P6 ;  /* 0x0000000248457211 */ /* 0x000fc600030f0eff */
[----:B------:R-:W-:-:S04]  /*3c3d0*/  VIADD R13, R8, UR5 ;  /* 0x00000005080d7c36 */ /* 0x000fc80008000000 */
[----:B------:R-:W-:Y:S01]  /*3c3e0*/  VIADD R72, R13, UR5 ;  /* 0x000000050d487c36 */ /* 0x000fe20008000000 */
[----:B------:R0:W-:Y:S03]  /*3c3f0*/  @P4 STG.E.U8 desc[UR22][R68.64], R6 ;  /* 0x0000000644004986 */ /* 0x0001e6000c101116 */
[----:B------:R-:W-:-:S04]  /*3c400*/  VIADD R12, R72, UR5 ;  /* 0x00000005480c7c36 */ /* 0x000fc80008000000 */
[----:B------:R-:W-:Y:S01]  /*3c410*/  VIADD R21, R12, UR5 ;  /* 0x000000050c157c36 */ /* 0x000fe20008000000 */
[----:B0-----:R-:W-:-:S03]  /*3c420*/  PRMT R69, R6, 0x9910, RZ ;  /* 0x0000991006457816 */ /* 0x001fc600000000ff */
[----:B------:R-:W-:Y:S01]  /*3c430*/  VIADD R20, R21, UR5 ;  /* 0x0000000515147c36 */ /* 0x000fe20008000000 */
[----:B------:R-:W-:Y:S01]  /*3c440*/  IADD3 R68, P4, PT, R80, R3, RZ ;  /* 0x0000000350447210 */ /* 0x000fe20007f9e0ff */
[----:B------:R-:W-:-:S03]  /*3c450*/  IMAD.MOV.U32 R6, RZ, RZ, R69 ;  /* 0x000000ffff067224 */ /* 0x000fc600078e0045 */
[----:B------:R-:W-:Y:S01]  /*3c460*/  LEA.HI.X.SX32 R69, R80, R2, 0x1, P4 ;  /* 0x0000000250457211 */ /* 0x000fe200020f0eff */
[----:B------:R-:W-:Y:S01]  /*3c470*/  VIADD R60, R20, UR5 ;  /* 0x00000005143c7c36 */ /* 0x000fe20008000000 */
[----:B------:R-:W-:-:S03]  /*3c480*/  SHF.R.S32.HI R80, RZ, 0x8, R6 ;  /* 0x00000008ff507819 */ /* 0x000fc60000011406 */
[----:B------:R-:W-:Y:S01]  /*3c490*/  VIADD R57, R60, UR5 ;  /* 0x000000053c397c36 */ /* 0x000fe20008000000 */
[----:B------:R-:W3:Y:S04]  /*3c4a0*/  LDL.LU R6, [R1+0x4d4] ;  /* 0x0004d40001067983 */ /* 0x000ee80000300800 */
[----:B------:R0:W-:Y:S01]  /*3c4b0*/  @P5 STG.E.U8 desc[UR22][R68.64], R80 ;  /* 0x0000005044005986 */ /* 0x0001e2000c101116 */
[----:B------:R-:W-:Y:S01]  /*3c4c0*/  VIADD R56, R57, UR5 ;  /* 0x0000000539387c36 */ /* 0x000fe20008000000 */
[----:B0-----:R-:W-:-:S04]  /*3c4d0*/  IADD3 R68, P5, PT, R79, R3, RZ ;  /* 0x000000034f447210 */ /* 0x001fc80007fbe0ff */
[----:B------:R-:W-:Y:S02]  /*3c4e0*/  LEA.HI.X.SX32 R69, R79, R2, 0x1, P5 ;  /* 0x000000024f457211 */ /* 0x000fe400028f0eff */
[----:B--2---:R-:W-:Y:S01]  /*3c4f0*/  F2FP.SATFINITE.E4M3.F32.PACK_AB_MERGE_C R79, R5, R4, RZ ;  /* 0x00000004054f723e */ /* 0x004fe200048070ff */
[----:B------:R-:W-:-:S05]  /*3c500*/  VIADD R4, R56, UR5 ;  /* 0x0000000538047c36 */ /* 0x000fca0008000000 */
[----:B------:R0:W-:Y:S02]  /*3c510*/  STL [R1+0x54c], R4 ;  /* 0x00054c0401007387 */ /* 0x0001e40000100800 */
[----:B0-----:R-:W-:-:S05]  /*3c520*/  VIADD R4, R4, UR5 ;  /* 0x0000000504047c36 */ /* 0x001fca0008000000 */
[----:B------:R0:W-:Y:S02]  /*3c530*/  STL [R1+0x540], R4 ;  /* 0x0005400401007387 */ /* 0x0001e40000100800 */
[----:B0-----:R-:W-:-:S05]  /*3c540*/  VIADD R4, R4, UR5 ;  /* 0x0000000504047c36 */ /* 0x001fca0008000000 */
[----:B------:R0:W-:Y:S02]  /*3c550*/  STL [R1+0x544], R4 ;  /* 0x0005440401007387 */ /* 0x0001e40000100800 */
[----:B0-----:R-:W-:-:S05]  /*3c560*/  VIADD R4, R4, UR5 ;  /* 0x0000000504047c36 */ /* 0x001fca0008000000 */
[----:B------:R0:W-:Y:S04]  /*3c570*/  STL [R1+0x53c], R4 ;  /* 0x00053c0401007387 */ /* 0x0001e80000100800 */
[----:B------:R-:W2:Y:S04]  /*3c580*/  LDL.LU R7, [R1+0x4d8] ;  /* 0x0004d80001077983 */ /* 0x000ea80000300800 */
[----:B------:R-:W2:Y:S01]  /*3c590*/  LDL.LU R5, [R1+0x4dc] ;  /* 0x0004dc0001057983 */ /* 0x000ea20000300800 */
[----:B0-----:R-:W-:Y:S01]  /*3c5a0*/  VIADD R4, R4, UR5 ;  /* 0x0000000504047c36 */ /* 0x001fe20008000000 */
[----:B------:R-:W-:-:S04]  /*3c5b0*/  ISETP.LT.AND P2, PT, R70, UR36, !P0 ;  /* 0x0000002446007c0c */ /* 0x000fc8000c741270 */
[----:B------:R0:W-:Y:S01]  /*3c5c0*/  STL [R1+0x538], R4 ;  /* 0x0005380401007387 */ /* 0x0001e20000100800 */
[----:B------:R-:W-:Y:S01]  /*3c5d0*/  VIADD R70, R0, 0xb3 ;  /* 0x000000b300467836 */ /* 0x000fe20000000000 */
[----:B------:R-:W1:Y:S01]  /*3c5e0*/  LDCU UR36, c[0x0][0x3b8] ;  /* 0x00007700ff2477ac */ /* 0x000e620008000800 */
[----:B0-----:R-:W-:-:S05]  /*3c5f0*/  VIADD R4, R4, UR5 ;  /* 0x0000000504047c36 */ /* 0x001fca0008000000 */
[----:B------:R0:W-:Y:S01]  /*3c600*/  STL [R1+0x534], R4 ;  /* 0x0005340401007387 */ /* 0x0001e20000100800 */
[----:B------:R-:W-:Y:S01]  /*3c610*/  ISETP.LT.AND P1, PT, R70, UR37, !P0 ;  /* 0x0000002546007c0c */ /* 0x000fe2000c721270 */
[----:B0-----:R-:W-:Y:S02]  /*3c620*/  VIADD R4, R4, UR5 ;  /* 0x0000000504047c36 */ /* 0x001fe40008000000 */
[----:B------:R0:W-:Y:S01]  /*3c630*/  @P2 STG.E.U8 desc[UR22][R68.64], R79 ;  /* 0x0000004f44002986 */ /* 0x0001e2000c101116 */
[----:B------:R-:W-:Y:S01]  /*3c640*/  VIADD R70, R0, 0xb4 ;  /* 0x000000b400467836 */ /* 0x000fe20000000000 */
[----:B------:R-:W1:Y:S02]  /*3c650*/  LDCU UR37, c[0x0][0x3b8] ;  /* 0x00007700ff2577ac */ /* 0x000e640008000800 */
[----:B------:R4:W-:Y:S01]  /*3c660*/  STL [R1+0x530], R4 ;  /* 0x0005300401007387 */ /* 0x0009e20000100800 */
[----:B0-----:R-:W-:Y:S01]  /*3c670*/  IADD3 R68, P2, PT, R71, R3, RZ ;  /* 0x0000000347447210 */ /* 0x001fe20007f5e0ff */
[----:B----4-:R-:W-:Y:S01]  /*3c680*/  VIADD R4, R4, UR5 ;  /* 0x0000000504047c36 */ /* 0x010fe20008000000 */
[----:B------:R-:W-:-:S02]  /*3c690*/  PRMT R79, R79, 0x9910, RZ ;  /* 0x000099104f4f7816 */ /* 0x000fc400000000ff */
[----:B------:R-:W-:Y:S02]  /*3c6a0*/  LEA.HI.X.SX32 R69, R71, R2, 0x1, P2 ;  /* 0x0000000247457211 */ /* 0x000fe400010f0eff */
[----:B------:R0:W-:Y:S01]  /*3c6b0*/  STL [R1+0x524], R4 ;  /* 0x0005240401007387 */ /* 0x0001e20000100800 */
[----:B------:R-:W-:Y:S02]  /*3c6c0*/  SHF.R.S32.HI R71, RZ, 0x8, R79 ;  /* 0x00000008ff477819 */ /* 0x000fe4000001144f */
[----:B------:R-:W-:Y:S01]  /*3c6d0*/  ISETP.LT.AND P3, PT, R70, UR38, !P0 ;  /* 0x0000002646007c0c */ /* 0x000fe2000c761270 */
[----:B0-----:R-:W-:Y:S02]  /*3c6e0*/  VIADD R4, R4, UR5 ;  /* 0x0000000504047c36 */ /* 0x001fe40008000000 */
[----:B------:R0:W-:Y:S01]  /*3c6f0*/  @P1 STG.E.U8 desc[UR22][R68.64], R71 ;  /* 0x0000004744001986 */ /* 0x0001e2000c101116 */
[----:B------:R-:W-:Y:S01]  /*3c700*/  VIADD R70, R0, 0xb5 ;  /* 0x000000b500467836 */ /* 0x000fe20000000000 */
[----:B------:R-:W4:Y:S02]  /*3c710*/  LDCU UR38, c[0x0][0x3b8] ;  /* 0x00007700ff2677ac */ /* 0x000f240008000800 */
[----:B------:R1:W-:Y:S02]  /*3c720*/  STL [R1+0x52c], R4 ;  /* 0x00052c0401007387 */ /* 0x0003e40000100800 */
[----:B------:R-:W-:-:S02]  /*3c730*/  ISETP.LT.AND P6, PT, R70, UR39, !P0 ;  /* 0x0000002746007c0c */ /* 0x000fc4000c7c1270 */
[C---:B0-----:R-:W-:Y:S01]  /*3c740*/  IADD3 R68, P1, PT, R81.reuse, R3, RZ ;  /* 0x0000000351447210 */ /* 0x041fe20007f3e0ff */
[----:B-1----:R-:W-:Y:S01]  /*3c750*/  VIADD R4, R4, UR5 ;  /* 0x0000000504047c36 */ /* 0x002fe20008000000 */
[----:B------:R-:W0:Y:S02]  /*3c760*/  LDCU UR39, c[0x0][0x3b8] ;  /* 0x00007700ff2777ac */ /* 0x000e240008000800 */
[----:B------:R-:W-:Y:S02]  /*3c770*/  LEA.HI.X.SX32 R69, R81, R2, 0x1, P1 ;  /* 0x0000000251457211 */ /* 0x000fe400008f0eff */
[----:B------:R1:W-:Y:S01]  /*3c780*/  STL [R1+0x520], R4 ;  /* 0x0005200401007387 */ /* 0x0003e20000100800 */
[----:B---3--:R-:W-:-:S05]  /*3c790*/  F2FP.SATFINITE.E4M3.F32.PACK_AB_MERGE_C R71, R6, R11, RZ ;  /* 0x0000000b0647723e */ /* 0x008fca00048070ff */
[----:B------:R3:W-:Y:S01]  /*3c7a0*/  @P3 STG.E.U8 desc[UR22][R68.64], R71 ;  /* 0x0000004744003986 */ /* 0x0007e2000c101116 */
[----:B-1----:R-:W-:-:S05]  /*3c7b0*/  VIADD R4, R4, UR5 ;  /* 0x0000000504047c36 */ /* 0x002fca0008000000 */
[----:B------:R1:W-:Y:S01]  /*3c7c0*/  STL [R1+0x528], R4 ;  /* 0x0005280401007387 */ /* 0x0003e20000100800 */
[----:B---3--:R-:W-:-:S03]  /*3c7d0*/  PRMT R71, R71, 0x9910, RZ ;  /* 0x0000991047477816 */ /* 0x008fc600000000ff */
[----:B------:R-:W3:Y:S01]  /*3c7e0*/  LDL.LU R17, [R1+0x4e0] ;  /* 0x0004e00001117983 */ /* 0x000ee20000300800 */
[----:B------:R-:W-:Y:S02]  /*3c7f0*/  IADD3 R68, P3, PT, R74, R3, RZ ;  /* 0x000000034a447210 */ /* 0x000fe40007f7e0ff */
[----:B------:R-:W-:Y:S01]  /*3c800*/  SHF.R.S32.HI R71, RZ, 0x8, R71 ;  /* 0x00000008ff477819 */ /* 0x000fe20000011447 */
[----:B------:R-:W3:Y:S01]  /*3c810*/  LDL.LU R15, [R1+0x4e4] ;  /* 0x0004e400010f7983 */ /* 0x000ee20000300800 */
[----:B-1----:R-:W-:Y:S01]  /*3c820*/  VIADD R4, R4, UR5 ;  /* 0x0000000504047c36 */ /* 0x002fe20008000000 */
[----:B------:R-:W-:-:S04]  /*3c830*/  LEA.HI.X.SX32 R69, R74, R2, 0x1, P3 ;  /* 0x000000024a457211 */ /* 0x000fc800018f0eff */
[----:B------:R1:W-:Y:S04]  /*3c840*/  STL [R1+0x51c], R4 ;  /* 0x00051c0401007387 */ /* 0x0003e80000100800 */
[----:B------:R2:W-:Y:S01]  /*3c850*/  @P6 STG.E.U8 desc[UR22][R68.64], R71 ;  /* 0x0000004744006986 */ /* 0x0005e2000c101116 */
[----:B-1----:R-:W-:-:S05]  /*3c860*/  VIADD R4, R4, UR5 ;  /* 0x0000000504047c36 */ /* 0x002fca0008000000 */
[----:B------:R1:W-:Y:S01]  /*3c870*/  STL [R1+0x518], R4 ;  /* 0x0005180401007387 */ /* 0x0003e20000100800 */
[----:B--2---:R-:W-:Y:S01]  /*3c880*/  F2FP.SATFINITE.E4M3.F32.PACK_AB_MERGE_C R71, R5, R7, RZ ;  /* 0x000000070547723e */ /* 0x004fe200048070ff */
[----:B------:R-:W-:-:S04]  /*3c890*/  VIADD R5, R4, UR5 ;  /* 0x0000000504057c36 */ /* 0x000fc80008000000 */
[----:B-1----:R-:W-:-:S04]  /*3c8a0*/  VIADD R4, R5, UR5 ;  /* 0x0000000505047c36 */ /* 0x002fc80008000000 */
[----:B------:R-:W-:-:S05]  /*3c8b0*/  VIADD R6, R4, UR5 ;  /* 0x0000000504067c36 */ /* 0x000fca0008000000 */
[----:B------:R1:W-:Y:S02]  /*3c8c0*/  STL [R1+0x50c], R6 ;  /* 0x00050c0601007387 */ /* 0x0003e40000100800 */
[----:B-1----:R-:W-:-:S05]  /*3c8d0*/  VIADD R6, R6, UR5 ;  /* 0x0000000506067c36 */ /* 0x002fca0008000000 */
[----:B------:R1:W-:Y:S02]  /*3c8e0*/  STL [R1+0x508], R6 ;  /* 0x0005080601007387 */ /* 0x0003e40000100800 */
[----:B-1----:R-:W-:-:S04]  /*3c8f0*/  VIADD R6, R6, UR5 ;  /* 0x0000000506067c36 */ /* 0x002fc80008000000 */
[----:B------:R-:W-:Y:S01]  /*3c900*/  VIADD R14, R6, UR5 ;  /* 0x00000005060e7c36 */ /* 0x000fe20008000000 */
[----:B------:R1:W-:Y:S04]  /*3c910*/  STL [R1+0x504], R6 ;  /* 0x0005040601007387 */ /* 0x0003e80000100800 */
[----:B------:R-:W2:Y:S04]  /*3c920*/  LDL.LU R10, [R1+0x4e8] ;  /* 0x0004e800010a7983 */ /* 0x000ea80000300800 */
[----:B------:R-:W2:Y:S04]  /*3c930*/  LDL.LU R11, [R1+0x4ec] ;  /* 0x0004ec00010b7983 */ /* 0x000ea80000300800 */
[----:B-1----:R-:W2:Y:S04]  /*3c940*/  LDL.LU R6, [R1+0x4f0] ;  /* 0x0004f00001067983 */ /* 0x002ea80000300800 */
[----:B------:R1:W-:Y:S04]  /*3c950*/  STL [R1+0x500], R14 ;  /* 0x0005000e01007387 */ /* 0x0003e80000100800 */
[----:B------:R-:W2:Y:S01]  /*3c960*/  LDL.LU R7, [R1+0x4f4] ;  /* 0x0004f40001077983 */ /* 0x000ea20000300800 */
[----:B-1----:R-:W-:-:S05]  /*3c970*/  VIADD R14, R14, UR5 ;  /* 0x000000050e0e7c36 */ /* 0x002fca0008000000 */
[----:B------:R1:W-:Y:S02]  /*3c980*/  STL [R1+0x4dc], R14 ;  /* 0x0004dc0e01007387 */ /* 0x0003e40000100800 */
[----:B-1----:R-:W-:-:S05]  /*3c990*/  VIADD R14, R14, UR5 ;  /* 0x000000050e0e7c36 */ /* 0x002fca0008000000 */
[----:B------:R1:W-:Y:S02]  /*3c9a0*/  STL [R1+0x4e0], R14 ;  /* 0x0004e00e01007387 */ /* 0x0003e40000100800 */
[----:B-1----:R-:W-:-:S05]  /*3c9b0*/  VIADD R14, R14, UR5 ;  /* 0x000000050e0e7c36 */ /* 0x002fca0008000000 */
[----:B------:R1:W-:Y:S04]  /*3c9c0*/  STL [R1+0x4d4], R14 ;  /* 0x0004d40e01007387 */ /* 0x0003e80000100800 */
[----:B------:R-:W-:Y:S01]  /*3c9d0*/  STL.64 [R1+0xe10], R4 ;  /* 0x000e100401007387 */ /* 0x000fe20000100a00 */
[----:B-1----:R-:W-:-:S05]  /*3c9e0*/  VIADD R14, R14, UR5 ;  /* 0x000000050e0e7c36 */ /* 0x002fca0008000000 */
[----:B------:R1:W-:Y:S02]  /*3c9f0*/  STL [R1+0x4d8], R14 ;  /* 0x0004d80e01007387 */ /* 0x0003e40000100800 */
[----:B-1----:R-:W-:-:S04]  /*3ca00*/  VIADD R14, R14, UR5 ;  /* 0x000000050e0e7c36 */ /* 0x002fc80008000000 */
[----:B------:R-:W-:Y:S01]  /*3ca10*/  VIADD R4, R14, UR5 ;  /* 0x000000050e047c36 */ /* 0x000fe20008000000 */
[----:B------:R-:W-:Y:S04]  /*3ca20*/  STL [R1+0x4d0], R14 ;  /* 0x0004d00e01007387 */ /* 0x000fe80000100800 */
[----:B------:R1:W-:Y:S02]  /*3ca30*/  STL [R1+0x4cc], R4 ;  /* 0x0004cc0401007387 */ /* 0x0003e40000100800 */
[----:B-1----:R-:W-:-:S05]  /*3ca40*/  VIADD R4, R4, UR5 ;  /* 0x0000000504047c36 */ /* 0x002fca0008000000 */
[----:B------:R-:W-:Y:S01]  /*3ca50*/  STL [R1+0x4c8], R4 ;  /* 0x0004c80401007387 */ /* 0x000fe20000100800 */
[----:B------:R-:W-:Y:S01]  /*3ca60*/  VIADD R70, R0, 0xb6 ;  /* 0x000000b600467836 */ /* 0x000fe20000000000 */
[----:B--2---:R-:W-:Y:S02]  /*3ca70*/  F2FP.SATFINITE.E4M3.F32.PACK_AB_MERGE_C R79, R7, R6, RZ ;  /* 0x00000006074f723e */ /* 0x004fe400048070ff */
[----:B------:R-:W2:Y:S04]  /*3ca80*/  LDL.LU R6, [R1+0x4f8] ;  /* 0x0004f80001067983 */ /* 0x000ea80000300800 */
[----:B------:R-:W2:Y:S01]  /*3ca90*/  LDL.LU R7, [R1+0x4fc] ;  /* 0x0004fc0001077983 */ /* 0x000ea20000300800 */
[----:B------:R-:W-:Y:S01]  /*3caa0*/  ISETP.LT.AND P4, PT, R70, UR40, !P0 ;  /* 0x0000002846007c0c */ /* 0x000fe2000c781270 */
[----:B------:R-:W-:Y:S01]  /*3cab0*/  VIADD R70, R0, 0xb7 ;  /* 0x000000b700467836 */ /* 0x000fe20000000000 */
[C---:B------:R-:W-:Y:S01]  /*3cac0*/  IADD3 R68, P6, PT, R83.reuse, R3, RZ ;  /* 0x0000000353447210 */ /* 0x040fe20007fde0ff */
[----:B------:R-:W-:Y:S01]  /*3cad0*/  VIADD R67, R4, UR5 ;  /* 0x0000000504437c36 */ /* 0x000fe20008000000 */
[----:B------:R-:W1:Y:S02]  /*3cae0*/  LDCU UR40, c[0x0][0x3b8] ;  /* 0x00007700ff2877ac */ /* 0x000e640008000800 */
[----:B------:R-:W-:Y:S01]  /*3caf0*/  ISETP.LT.AND P5, PT, R70, UR50, !P0 ;  /* 0x0000003246007c0c */ /* 0x000fe2000c7a1270 */
[C---:B------:R-:W-:Y:S01]  /*3cb00*/  VIADD R70, R0.reuse, 0xb8 ;  /* 0x000000b800467836 */ /* 0x040fe20000000000 */
[----:B------:R-:W-:Y:S01]  /*3cb10*/  LEA.HI.X.SX32 R69, R83, R2, 0x1, P6 ;  /* 0x0000000253457211 */ /* 0x000fe200030f0eff */
[----:B------:R-:W-:Y:S01]  /*3cb20*/  VIADD R5, R0, 0xc3 ;  /* 0x000000c300057836 */ /* 0x000fe20000000000 */
[----:B------:R-:W0:Y:S02]  /*3cb30*/  LDCU UR50, c[0x0][0x3b8] ;  /* 0x00007700ff3277ac */ /* 0x000e240008000800 */
[----:B------:R-:W-:Y:S01]  /*3cb40*/  ISETP.LT.AND P2, PT, R70, UR51, !P0 ;  /* 0x0000003346007c0c */ /* 0x000fe2000c741270 */
[----:B------:R-:W-:Y:S01]  /*3cb50*/  VIADD R70, R0, 0xb9 ;  /* 0x000000b900467836 */ /* 0x000fe20000000000 */
[----:B------:R1:W-:Y:S01]  /*3cb60*/  @P4 STG.E.U8 desc[UR22][R68.64], R71 ;  /* 0x0000004744004986 */ /* 0x0003e2000c101116 */
[----:B------:R-:W-:Y:S01]  /*3cb70*/  VIADD R66, R67, UR5 ;  /* 0x0000000543427c36 */ /* 0x000fe20008000000 */
[----:B------:R-:W0:Y:S02]  /*3cb80*/  LDCU UR51, c[0x0][0x3b8] ;  /* 0x00007700ff3377ac */ /* 0x000e240008000800 */
[----:B------:R-:W-:Y:S01]  /*3cb90*/  ISETP.LT.AND P1, PT, R70, UR52, !P0 ;  /* 0x0000003446007c0c */ /* 0x000fe2000c721270 */
[----:B------:R-:W-:Y:S01]  /*3cba0*/  VIADD R70, R0, 0xba ;  /* 0x000000ba00467836 */ /* 0x000fe20000000000 */
[----:B------:R-:W0:Y:S01]  /*3cbb0*/  LDCU UR52, c[0x0][0x3b8] ;  /* 0x00007700ff3477ac */ /* 0x000e220008000800 */
[----:B-1----:R-:W-:-:S02]  /*3cbc0*/  PRMT R71, R71, 0x9910, RZ ;  /* 0x0000991047477816 */ /* 0x002fc400000000ff */
[CC--:B------:R-:W-:Y:S02]  /*3cbd0*/  IADD3 R68, P4, PT, R82.reuse, R3.reuse, RZ ;  /* 0x0000000352447210 */ /* 0x0c0fe40007f9e0ff */
[----:B------:R-:W-:Y:S02]  /*3cbe0*/  SHF.R.S32.HI R71, RZ, 0x8, R71 ;  /* 0x00000008ff477819 */ /* 0x000fe40000011447 */
[----:B------:R-:W-:Y:S02]  /*3cbf0*/  LEA.HI.X.SX32 R69, R82, R2, 0x1, P4 ;  /* 0x0000000252457211 */ /* 0x000fe400020f0eff */
[----:B------:R-:W-:Y:S01]  /*3cc00*/  ISETP.LT.AND P3, PT, R70, UR16, !P0 ;  /* 0x0000001046007c0c */ /* 0x000fe2000c761270 */
[----:B------:R-:W-:Y:S01]  /*3cc10*/  VIADD R70, R0, 0xbb ;  /* 0x000000bb00467836 */ /* 0x000fe20000000000 */
[----:B------:R-:W1:Y:S01]  /*3cc20*/  LDCU UR16, c[0x0][0x3b8] ;  /* 0x00007700ff1077ac */ /* 0x000e620008000800 */
[----:B------:R0:W-:Y:S03]  /*3cc30*/  @P5 STG.E.U8 desc[UR22][R68.64], R71 ;  /* 0x0000004744005986 */ /* 0x0001e6000c101116 */
[----:B------:R-:W-:Y:S01]  /*3cc40*/  ISETP.LT.AND P6, PT, R70, UR15, !P0 ;  /* 0x0000000f46007c0c */ /* 0x000fe2000c7c1270 */
[----:B------:R-:W-:Y:S01]  /*3cc50*/  VIADD R70, R0, 0xbc ;  /* 0x000000bc00467836 */ /* 0x000fe20000000000 */
[----:B------:R-:W1:Y:S01]  /*3cc60*/  LDCU UR15, c[0x0][0x3b8] ;  /* 0x00007700ff0f77ac */ /* 0x000e620008000800 */
[----:B0-----:R-:W-:-:S02]  /*3cc70*/  IADD3 R68, P5, PT, R85, R3, RZ ;  /* 0x0000000355447210 */ /* 0x001fc40007fbe0ff */
[----:B---3--:R-:W-:Y:S02]  /*3cc80*/  F2FP.SATFINITE.E4M3.F32.PACK_AB_MERGE_C R71, R15, R17, RZ ;  /* 0x000000110f47723e */ /* 0x008fe400048070ff */
[----:B------:R-:W-:Y:S02]  /*3cc90*/  LEA.HI.X.SX32 R69, R85, R2, 0x1, P5 ;  /* 0x0000000255457211 */ /* 0x000fe400028f0eff */
[----:B------:R-:W-:Y:S01]  /*3cca0*/  ISETP.LT.AND P4, PT, R70, UR14, !P0 ;  /* 0x0000000e46007c0c */ /* 0x000fe2000c781270 */
[----:B------:R-:W-:Y:S01]  /*3ccb0*/  VIADD R70, R0, 0xbd ;  /* 0x000000bd00467836 */ /* 0x000fe20000000000 */
[----:B------:R-:W0:Y:S01]  /*3ccc0*/  LDCU UR14, c[0x0][0x39c] ;  /* 0x00007380ff0e77ac */ /* 0x000e220008000800 */
[----:B------:R3:W-:Y:S03]  /*3ccd0*/  @P2 STG.E.U8 desc[UR22][R68.64], R71 ;  /* 0x0000004744002986 */ /* 0x0007e6000c101116 */
[----:B------:R-:W-:Y:S01]  /*3cce0*/  ISETP.LT.AND P5, PT, R70, UR11, !P0 ;  /* 0x0000000b46007c0c */ /* 0x000fe2000c7a1270 */
[----:B------:R-:W-:Y:S01]  /*3ccf0*/  VIADD R70, R0, 0xbe ;  /* 0x000000be00467836 */ /* 0x000fe20000000000 */
[----:B------:R-:W0:Y:S01]  /*3cd00*/  LDCU UR11, c[0x0][0x3b8] ;  /* 0x00007700ff0b77ac */ /* 0x000e220008000800 */
[----:B---3--:R-:W-:-:S02]  /*3cd10*/  PRMT R71, R71, 0x9910, RZ ;  /* 0x0000991047477816 */ /* 0x008fc400000000ff */
[CC--:B------:R-:W-:Y:S02]  /*3cd20*/  IADD3 R68, P2, PT, R84.reuse, R3.reuse, RZ ;  /* 0x0000000354447210 */ /* 0x0c0fe40007f5e0ff */
[----:B------:R-:W-:Y:S02]  /*3cd30*/  SHF.R.S32.HI R71, RZ, 0x8, R71 ;  /* 0x00000008ff477819 */ /* 0x000fe40000011447 */
[----:B------:R-:W-:Y:S02]  /*3cd40*/  LEA.HI.X.SX32 R69, R84, R2, 0x1, P2 ;  /* 0x0000000254457211 */ /* 0x000fe400010f0eff */
[----:B------:R-:W-:Y:S01]  /*3cd50*/  ISETP.LT.AND P2, PT, R70, UR9, !P0 ;  /* 0x0000000946007c0c */ /* 0x000fe2000c741270 */
[----:B------:R-:W-:Y:S01]  /*3cd60*/  VIADD R70, R0, 0x1ff ;  /* 0x000001ff00467836 */ /* 0x000fe20000000000 */
[----:B------:R-:W3:Y:S01]  /*3cd70*/  LDCU UR9, c[0x0][0x39c] ;  /* 0x00007380ff0977ac */ /* 0x000ee20008000800 */
[----:B------:R0:W-:Y:S02]  /*3cd80*/  @P1 STG.E.U8 desc[UR22][R68.64], R71 ;  /* 0x0000004744001986 */ /* 0x0001e4000c101116 */
[----:B0-----:R-:W-:-:S04]  /*3cd90*/  IADD3 R68, P1, PT, R73, R3, RZ ;  /* 0x0000000349447210 */ /* 0x001fc80007f3e0ff */
[----:B------:R-:W-:Y:S02]  /*3cda0*/  LEA.HI.X.SX32 R69, R73, R2, 0x1, P1 ;  /* 0x0000000249457211 */ /* 0x000fe400008f0eff */
[----:B------:R-:W-:Y:S01]  /*3cdb0*/  ISETP.LT.AND P1, PT, R70, UR4, !P0 ;  /* 0x0000000446007c0c */ /* 0x000fe2000c721270 */
[----:B------:R-:W0:Y:S01]  /*3cdc0*/  LDCU UR4, c[0x0][0x39c] ;  /* 0x00007380ff0477ac */ /* 0x000e220008000800 */
[----:B------:R-:W-:-:S04]  /*3cdd0*/  F2FP.SATFINITE.E4M3.F32.PACK_AB_MERGE_C R70, R11, R10, RZ ;  /* 0x0000000a0b46723e */ /* 0x000fc800048070ff */
[----:B------:R-:W-:Y:S01]  /*3cde0*/  PRMT R74, R70, 0x9910, RZ ;  /* 0x00009910464a7816 */ /* 0x000fe200000000ff */
[----:B------:R0:W-:Y:S01]  /*3cdf0*/  @P3 STG.E.U8 desc[UR22][R68.64], R70 ;  /* 0x0000004644003986 */ /* 0x0001e2000c101116 */
[----:B------:R-:W-:Y:S02]  /*3ce00*/  VIADD R73, R0, 0xbf ;  /* 0x000000bf00497836 */ /* 0x000fe40000000000 */
[----:B------:R-:W-:Y:S02]  /*3ce10*/  SHF.R.S32.HI R74, RZ, 0x8, R74 ;  /* 0x00000008ff4a7819 */ /* 0x000fe4000001144a */
[----:B0-----:R-:W-:-:S04]  /*3ce20*/  IADD3 R70, P3, PT, R86, R3, RZ ;  /* 0x0000000356467210 */ /* 0x001fc80007f7e0ff */
[----:B------:R-:W-:Y:S02]  /*3ce30*/  LEA.HI.X.SX32 R71, R86, R2, 0x1, P3 ;  /* 0x0000000256477211 */ /* 0x000fe400018f0eff */
[----:B------:R-:W-:-:S04]  /*3ce40*/  IADD3 R68, P3, PT, R87, R3, RZ ;  /* 0x0000000357447210 */ /* 0x000fc80007f7e0ff */
[----:B------:R-:W-:Y:S02]  /*3ce50*/  LEA.HI.X.SX32 R69, R87, R2, 0x1, P3 ;  /* 0x0000000257457211 */ /* 0x000fe400018f0eff */
[----:B------:R-:W-:Y:S01]  /*3ce60*/  ISETP.LT.AND P3, PT, R73, UR4, !P0 ;  /* 0x0000000449007c0c */ /* 0x000fe2000c761270 */
[----:B------:R-:W0:Y:S01]  /*3ce70*/  LDCU UR4, c[0x0][0x39c] ;  /* 0x00007380ff0477ac */ /* 0x000e220008000800 */
[----:B------:R1:W-:Y:S04]  /*3ce80*/  @P6 STG.E.U8 desc[UR22][R70.64], R74 ;  /* 0x0000004a46006986 */ /* 0x0003e8000c101116 */
[----:B------:R3:W-:Y:S01]  /*3ce90*/  @P4 STG.E.U8 desc[UR22][R68.64], R79 ;  /* 0x0000004f44004986 */ /* 0x0007e2000c101116 */
[----:B-1----:R-:W-:Y:S02]  /*3cea0*/  PRMT R71, R79, 0x9910, RZ ;  /* 0x000099104f477816 */ /* 0x002fe400000000ff */
[----:B---3--:R-:W-:-:S02]  /*3ceb0*/  IADD3 R68, P4, PT, R89, R3, RZ ;  /* 0x0000000359447210 */ /* 0x008fc40007f9e0ff */
[----:B------:R-:W-:Y:S02]  /*3cec0*/  SHF.R.S32.HI R71, RZ, 0x8, R71 ;  /* 0x00000008ff477819 */ /* 0x000fe40000011447 */
[----:B------:R-:W-:-:S05]  /*3ced0*/  LEA.HI.X.SX32 R69, R89, R2, 0x1, P4 ;  /* 0x0000000259457211 */ /* 0x000fca00020f0eff */
[----:B------:R1:W-:Y:S02]  /*3cee0*/  @P5 STG.E.U8 desc[UR22][R68.64], R71 ;  /* 0x0000004744005986 */ /* 0x0003e4000c101116 */
[----:B-1----:R-:W-:Y:S01]  /*3cef0*/  VIADD R69, R0, 0xc1 ;  /* 0x000000c100457836 */ /* 0x002fe20000000000 */
[----:B------:R-:W-:-:S04]  /*3cf00*/  IADD3 R68, P6, PT, R88, R3, RZ ;  /* 0x0000000358447210 */ /* 0x000fc80007fde0ff */
[----:B0-----:R-:W-:Y:S01]  /*3cf10*/  ISETP.LT.AND P5, PT, R69, UR4, !P0 ;  /* 0x0000000445007c0c */ /* 0x001fe2000c7a1270 */
[----:B------:R-:W-:Y:S01]  /*3cf20*/  VIADD R70, R0, 0xc0 ;  /* 0x000000c000467836 */ /* 0x000fe20000000000 */
[-C--:B------:R-:W-:Y:S01]  /*3cf30*/  LEA.HI.X.SX32 R69, R88, R2.reuse, 0x1, P6 ;  /* 0x0000000258457211 */ /* 0x080fe200030f0eff */
[----:B------:R-:W-:Y:S01]  /*3cf40*/  VIADD R65, R66, UR5 ;  /* 0x0000000542417c36 */ /* 0x000fe20008000000 */
[C---:B------:R-:W-:Y:S01]  /*3cf50*/  IADD3 R18, P6, PT, R76.reuse, R3, RZ ;  /* 0x000000034c127210 */ /* 0x040fe20007fde0ff */
[----:B------:R-:W0:Y:S03]  /*3cf60*/  LDCU UR4, c[0x0][0x3b8] ;  /* 0x00007700ff0477ac */ /* 0x000e260008000800 */
[----:B------:R-:W-:Y:S02]  /*3cf70*/  LEA.HI.X.SX32 R19, R76, R2, 0x1, P6 ;  /* 0x000000024c137211 */ /* 0x000fe400030f0eff */
[----:B--2---:R-:W-:-:S02]  /*3cf80*/  F2FP.SATFINITE.E4M3.F32.PACK_AB_MERGE_C R71, R7, R6, RZ ;  /* 0x000000060747723e */ /* 0x004fc400048070ff */
[----:B------:R-:W-:-:S03]  /*3cf90*/  IADD3 R6, P6, PT, R90, R3, RZ ;  /* 0x000000035a067210 */ /* 0x000fc60007fde0ff */
[----:B------:R1:W-:Y:S01]  /*3cfa0*/  @P2 STG.E.U8 desc[UR22][R68.64], R71 ;  /* 0x0000004744002986 */ /* 0x0003e2000c101116 */
[CC--:B------:R-:W-:Y:S02]  /*3cfb0*/  IADD3 R16, P2, PT, R91.reuse, R3.reuse, RZ ;  /* 0x000000035b107210 */ /* 0x0c0fe40007f5e0ff */
[-C--:B------:R-:W-:Y:S02]  /*3cfc0*/  LEA.HI.X.SX32 R7, R90, R2.reuse, 0x1, P6 ;  /* 0x000000025a077211 */ /* 0x080fe400030f0eff */
[-C--:B------:R-:W-:Y:S02]  /*3cfd0*/  LEA.HI.X.SX32 R17, R91, R2.reuse, 0x1, P2 ;  /* 0x000000025b117211 */ /* 0x080fe400010f0eff */
[CC--:B------:R-:W-:Y:S02]  /*3cfe0*/  IADD3 R10, P6, PT, R75.reuse, R3.reuse, RZ ;  /* 0x000000034b0a7210 */ /* 0x0c0fe40007fde0ff */
[----:B------:R-:W-:Y:S02]  /*3cff0*/  IADD3 R14, P2, PT, R92, R3, RZ ;  /* 0x000000035c0e7210 */ /* 0x000fe40007f5e0ff */
[----:B------:R-:W-:-:S02]  /*3d000*/  LEA.HI.X.SX32 R11, R75, R2, 0x1, P6 ;  /* 0x000000024b0b7211 */ /* 0x000fc400030f0eff */
[-C--:B------:R-:W-:Y:S02]  /*3d010*/  LEA.HI.X.SX32 R15, R92, R2.reuse, 0x1, P2 ;  /* 0x000000025c0f7211 */ /* 0x080fe400010f0eff */
[CC--:B------:R-:W-:Y:S02]  /*3d020*/  IADD3 R90, P6, PT, R24.reuse, R3.reuse, RZ ;  /* 0x00000003185a7210 */ /* 0x0c0fe40007fde0ff */
[CC--:B------:R-:W-:Y:S02]  /*3d030*/  IADD3 R92, P2, PT, R93.reuse, R3.reuse, RZ ;  /* 0x000000035d5c7210 */ /* 0x0c0fe40007f5e0ff */
[-C--:B------:R-:W-:Y:S02]  /*3d040*/  LEA.HI.X.SX32 R91, R24, R2.reuse, 0x1, P6 ;  /* 0x00000002185b7211 */ /* 0x080fe400030f0eff */
[----:B------:R-:W-:Y:S02]  /*3d050*/  LEA.HI.X.SX32 R93, R93, R2, 0x1, P2 ;  /* 0x000000025d5d7211 */ /* 0x000fe400010f0eff */
[----:B------:R-:W-:-:S02]  /*3d060*/  IADD3 R86, P6, PT, R77, R3, RZ ;  /* 0x000000034d567210 */ /* 0x000fc40007fde0ff */
[-C--:B------:R-:W-:Y:S02]  /*3d070*/  IADD3 R88, P2, PT, R23, R3.reuse, RZ ;  /* 0x0000000317587210 */ /* 0x080fe40007f5e0ff */
[-C--:B------:R-:W-:Y:S02]  /*3d080*/  LEA.HI.X.SX32 R87, R77, R2.reuse, 0x1, P6 ;  /* 0x000000024d577211 */ /* 0x080fe400030f0eff */
[-C--:B------:R-:W-:Y:S02]  /*3d090*/  LEA.HI.X.SX32 R89, R23, R2.reuse, 0x1, P2 ;  /* 0x0000000217597211 */ /* 0x080fe400010f0eff */
[-C--:B------:R-:W-:Y:S02]  /*3d0a0*/  IADD3 R82, P6, PT, R78, R3.reuse, RZ ;  /* 0x000000034e527210 */ /* 0x080fe40007fde0ff */
[----:B------:R-:W-:Y:S02]  /*3d0b0*/  IADD3 R84, P2, PT, R22, R3, RZ ;  /* 0x0000000316547210 */ /* 0x000fe40007f5e0ff */
[----:B------:R-:W-:-:S02]  /*3d0c0*/  LEA.HI.X.SX32 R83, R78, R2, 0x1, P6 ;  /* 0x000000024e537211 */ /* 0x000fc400030f0eff */
[-C--:B------:R-:W-:Y:S02]  /*3d0d0*/  LEA.HI.X.SX32 R85, R22, R2.reuse, 0x1, P2 ;  /* 0x0000000216557211 */ /* 0x080fe400010f0eff */
[CC--:B------:R-:W-:Y:S02]  /*3d0e0*/  IADD3 R78, P6, PT, R8.reuse, R3.reuse, RZ ;  /* 0x00000003084e7210 */ /* 0x0c0fe40007fde0ff */
[CC--:B------:R-:W-:Y:S02]  /*3d0f0*/  IADD3 R80, P2, PT, R9.reuse, R3.reuse, RZ ;  /* 0x0000000309507210 */ /* 0x0c0fe40007f5e0ff */
[-C--:B------:R-:W-:Y:S02]  /*3d100*/  LEA.HI.X.SX32 R79, R8, R2.reuse, 0x1, P6 ;  /* 0x00000002084f7211 */ /* 0x080fe400030f0eff */
[----:B------:R-:W-:Y:S01]  /*3d110*/  LEA.HI.X.SX32 R81, R9, R2, 0x1, P2 ;  /* 0x0000000209517211 */ /* 0x000fe200010f0eff */
[----:B------:R-:W2:Y:S04]  /*3d120*/  LDL.LU R8, [R1+0x300] ;  /* 0x0003000001087983 */ /* 0x000ea80000300800 */
[----:B------:R-:W2:Y:S01]  /*3d130*/  LDL.LU R9, [R1+0x304] ;  /* 0x0003040001097983 */ /* 0x000ea20000300800 */
[----:B------:R-:W-:-:S02]  /*3d140*/  IADD3 R74, P6, PT, R72, R3, RZ ;  /* 0x00000003484a7210 */ /* 0x000fc40007fde0ff */
[CC--:B------:R-:W-:Y:S02]  /*3d150*/  IADD3 R76, P2, PT, R13.reuse, R3.reuse, RZ ;  /* 0x000000030d4c7210 */ /* 0x0c0fe40007f5e0ff */
[-C--:B------:R-:W-:Y:S02]  /*3d160*/  LEA.HI.X.SX32 R75, R72, R2.reuse, 0x1, P6 ;  /* 0x00000002484b7211 */ /* 0x080fe400030f0eff */
[CC--:B------:R-:W-:Y:S02]  /*3d170*/  IADD3 R72, P6, PT, R12.reuse, R3.reuse, RZ ;  /* 0x000000030c487210 */ /* 0x0c0fe40007fde0ff */
[-C--:B------:R-:W-:Y:S02]  /*3d180*/  LEA.HI.X.SX32 R77, R13, R2.reuse, 0x1, P2 ;  /* 0x000000020d4d7211 */ /* 0x080fe400010f0eff */
[----:B------:R-:W-:Y:S02]  /*3d190*/  LEA.HI.X.SX32 R73, R12, R2, 0x1, P6 ;  /* 0x000000020c497211 */ /* 0x000fe400030f0eff */
[----:B------:R-:W3:Y:S04]  /*3d1a0*/  LDL.LU R12, [R1+0x308] ;  /* 0x00030800010c7983 */ /* 0x000ee80000300800 */
[----:B------:R-:W3:Y:S01]  /*3d1b0*/  LDL.LU R13, [R1+0x30c] ;  /* 0x00030c00010d7983 */ /* 0x000ee20000300800 */
[----:B------:R-:W-:Y:S01]  /*3d1c0*/  ISETP.LT.AND P4, PT, R70, UR9, !P0 ;  /* 0x0000000946007c0c */ /* 0x000fe2000c781270 */
[----:B-1----:R-:W-:Y:S01]  /*3d1d0*/  VIADD R68, R0, 0xc2 ;  /* 0x000000c200447836 */ /* 0x002fe20000000000 */
[----:B------:R-:W-:Y:S01]  /*3d1e0*/  IADD3 R70, P6, PT, R21, R3, RZ ;  /* 0x0000000315467210 */ /* 0x000fe20007fde0ff */
[----:B------:R-:W-:Y:S01]  /*3d1f0*/  VIADD R64, R65, UR5 ;  /* 0x0000000541407c36 */ /* 0x000fe20008000000 */
[----:B------:R-:W-:Y:S01]  /*3d200*/  PRMT R69, R71, 0x9910, RZ ;  /* 0x0000991047457816 */ /* 0x000fe200000000ff */
[----:B------:R-:W1:Y:S01]  /*3d210*/  LDCU UR9, c[0x0][0x3b8] ;  /* 0x00007700ff0977ac */ /* 0x000e620008000800 */
[----:B------:R-:W-:-:S02]  /*3d220*/  ISETP.LT.AND P2, PT, R68, UR14, !P0 ;  /* 0x0000000e44007c0c */ /* 0x000fc4000c741270 */
[-C--:B------:R-:W-:Y:S01]  /*3d230*/  LEA.HI.X.SX32 R71, R21, R2.reuse, 0x1, P6 ;  /* 0x0000000215477211 */ /* 0x080fe200030f0eff */
[----:B------:R-:W-:Y:S01]  /*3d240*/  IMAD.MOV.U32 R4, RZ, RZ, R69 ;  /* 0x000000ffff047224 */ /* 0x000fe200078e0045 */
[----:B------:R-:W-:Y:S01]  /*3d250*/  IADD3 R68, P6, PT, R20, R3, RZ ;  /* 0x0000000314447210 */ /* 0x000fe20007fde0ff */
[----:B------:R-:W-:Y:S01]  /*3d260*/  VIADD R53, R64, UR5 ;  /* 0x0000000540357c36 */ /* 0x000fe20008000000 */
[----:B------:R-:W0:Y:S02]  /*3d270*/  LDCU UR14, c[0x0][0x3b8] ;  /* 0x00007700ff0e77ac */ /* 0x000e240008000800 */
[----:B------:R-:W-:Y:S02]  /*3d280*/  LEA.HI.X.SX32 R69, R20, R2, 0x1, P6 ;  /* 0x0000000214457211 */ /* 0x000fe400030f0eff */
[----:B------:R-:W-:Y:S01]  /*3d290*/  ISETP.LT.AND P6, PT, R5, UR33, !P0 ;  /* 0x0000002105007c0c */ /* 0x000fe2000c7c1270 */
[----:B------:R-:W-:Y:S01]  /*3d2a0*/  VIADD R52, R53, UR5 ;  /* 0x0000000535347c36 */ /* 0x000fe20008000000 */
[----:B------:R-:W-:Y:S01]  /*3d2b0*/  SHF.R.S32.HI R5, RZ, 0x8, R4 ;  /* 0x00000008ff057819 */ /* 0x000fe20000011404 */
[----:B------:R-:W-:Y:S01]  /*3d2c0*/  VIADD R4, R0, 0xc4 ;  /* 0x000000c400047836 */ /* 0x000fe20000000000 */
[----:B------:R-:W0:Y:S03]  /*3d2d0*/  LDCU UR33, c[0x0][0x3b8] ;  /* 0x00007700ff2177ac */ /* 0x000e260008000800 */
[----:B------:R1:W-:Y:S01]  /*3d2e0*/  @P3 STG.E.U8 desc[UR22][R18.64], R5 ;  /* 0x0000000512003986 */ /* 0x0003e2000c101116 */
[----:B------:R-:W-:Y:S01]  /*3d2f0*/  ISETP.LT.AND P3, PT, R4, UR77, !P0 ;  /* 0x0000004d04007c0c */ /* 0x000fe2000c761270 */
[----:B------:R-:W-:Y:S01]  /*3d300*/  VIADD R55, R52, UR5 ;  /* 0x0000000534377c36 */ /* 0x000fe20008000000 */
[----:B------:R-:W0:Y:S01]  /*3d310*/  LDCU UR77, c[0x0][0x3b8] ;  /* 0x00007700ff4d77ac */ /* 0x000e220008000800 */
[----:B-1----:R-:W-:-:S02]  /*3d320*/  VIADD R5, R0, 0xc5 ;  /* 0x000000c500057836 */ /* 0x002fc40000000000 */
        /* <DEDUP_REMOVED lines=13> */
[----:B--2---:R-:W-:-:S04]  /*3d400*/  F2FP.SATFINITE.E4M3.F32.PACK_AB_MERGE_C R8, R9, R8, RZ ;  /* 0x000000080908723e */ /* 0x004fc800048070ff */
[----:B------:R-:W-:Y:S01]  /*3d410*/  PRMT R4, R8, 0x9910, RZ ;  /* 0x0000991008047816 */ /* 0x000fe200000000ff */
[----:B------:R1:W-:Y:S01]  /*3d420*/  @P4 STG.E.U8 desc[UR22][R16.64], R8 ;  /* 0x0000000810004986 */ /* 0x0003e2000c101116 */
[----:B------:R-:W-:Y:S01]  /*3d430*/  ISETP.LT.AND P4, PT, R5, UR76, !P0 ;  /* 0x0000004c05007c0c */ /* 0x000fe2000c781270 */
[----:B------:R-:W-:Y:S01]  /*3d440*/  VIADD R43, R29, UR5 ;  /* 0x000000051d2b7c36 */ /* 0x000fe20008000000 */
[----:B------:R-:W-:Y:S01]  /*3d450*/  SHF.R.S32.HI R5, RZ, 0x8, R4 ;  /* 0x00000008ff057819 */ /* 0x000fe20000011404 */
[----:B------:R-:W2:Y:S01]  /*3d460*/  LDCU UR76, c[0x0][0x3b8] ;  /* 0x00007700ff4c77ac */ /* 0x000ea20008000800 */
[----:B-1----:R-:W2:Y:S04]  /*3d470*/  LDL.LU R8, [R1+0x310] ;  /* 0x0003100001087983 */ /* 0x002ea80000300800 */
[----:B------:R-:W2:Y:S04]  /*3d480*/  LDL.LU R9, [R1+0x314] ;  /* 0x0003140001097983 */ /* 0x000ea80000300800 */
[----:B------:R1:W-:Y:S04]  /*3d490*/  @P5 STG.E.U8 desc[UR22][R6.64], R5 ;  /* 0x0000000506005986 */ /* 0x0003e8000c101116 */
[----:B-1----:R-:W4:Y:S04]  /*3d4a0*/  LDL.LU R6, [R1+0x318] ;  /* 0x0003180001067983 */ /* 0x002f280000300800 */
[----:B------:R-:W4:Y:S01]  /*3d4b0*/  LDL.LU R7, [R1+0x31c] ;  /* 0x00031c0001077983 */ /* 0x000f220000300800 */
        /* <DEDUP_REMOVED lines=14> */
[----:B------:R-:W1:Y:S03]  /*3d5a0*/  LDCU UR5, c[0x0][0x39c] ;  /* 0x00007380ff0577ac */ /* 0x000e660008000800 */
[----:B------:R-:W-:Y:S01]  /*3d5b0*/  VIADD R21, R36, UR75 ;  /* 0x0000004b24157c36 */ /* 0x000fe20008000000 */
[----:B------:R-:W0:Y:S01]  /*3d5c0*/  LDCU UR75, c[0x0][0x39c] ;  /* 0x00007380ff4b77ac */ /* 0x000e220008000800 */
[C---:B------:R-:W-:Y:S01]  /*3d5d0*/  VIADD R4, R0.reuse, 0xc6 ;  /* 0x000000c600047836 */ /* 0x040fe20000000000 */
[----:B---3--:R-:W-:Y:S01]  /*3d5e0*/  F2FP.SATFINITE.E4M3.F32.PACK_AB_MERGE_C R12, R13, R12, RZ ;  /* 0x0000000c0d0c723e */ /* 0x008fe200048070ff */
[----:B------:R-:W-:-:S04]  /*3d5f0*/  VIADD R5, R0, 0xc7 ;  /* 0x000000c700057836 */ /* 0x000fc80000000000 */
[----:B------:R-:W-:Y:S01]  /*3d600*/  @P2 STG.E.U8 desc[UR22][R14.64], R12 ;  /* 0x0000000c0e002986 */ /* 0x000fe2000c101116 */
[----:B-1----:R-:W-:Y:S01]  /*3d610*/  ISETP.LT.AND P5, PT, R4, UR5, !P0 ;  /* 0x0000000504007c0c */ /* 0x002fe2000c7a1270 */
[----:B------:R-:W-:Y:S01]  /*3d620*/  VIADD R33, R21, UR48 ;  /* 0x0000003015217c36 */ /* 0x000fe20008000000 */
[----:B------:R-:W-:Y:S01]  /*3d630*/  PRMT R4, R12, 0x9910, RZ ;  /* 0x000099100c047816 */ /* 0x000fe200000000ff */
[----:B------:R-:W1:Y:S01]  /*3d640*/  LDCU UR48, c[0x0][0x39c] ;  /* 0x00007380ff3077ac */ /* 0x000e620008000800 */
[----:B0-----:R-:W-:Y:S02]  /*3d650*/  ISETP.LT.AND P2, PT, R5, UR75, !P0 ;  /* 0x0000004b05007c0c */ /* 0x001fe4000c741270 */
[----:B------:R-:W-:Y:S02]  /*3d660*/  SHF.R.S32.HI R5, RZ, 0x8, R4 ;  /* 0x00000008ff057819 */ /* 0x000fe40000011404 */
[----:B--2---:R-:W-:-:S03]  /*3d670*/  F2FP.SATFINITE.E4M3.F32.PACK_AB_MERGE_C R8, R9, R8, RZ ;  /* 0x000000080908723e */ /* 0x004fc600048070ff */
[----:B------:R0:W-:Y:S01]  /*3d680*/  @P6 STG.E.U8 desc[UR22][R10.64], R5 ;  /* 0x000000050a006986 */ /* 0x0001e2000c101116 */
[----:B------:R-:W-:Y:S01]  /*3d690*/  VIADD R19, R33, UR20 ;  /* 0x0000001421137c36 */ /* 0x000fe20008000000 */
[----:B------:R-:W2:Y:S01]  /*3d6a0*/  LDCU UR5, c[0x0][0x39c] ;  /* 0x00007380ff0577ac */ /* 0x000ea20008000800 */
[----:B------:R-:W3:Y:S01]  /*3d6b0*/  LDCU UR75, c[0x0][0x3b8] ;  /* 0x00007700ff4b77ac */ /* 0x000ee20008000800 */
[----:B0-----:R-:W3:Y:S01]  /*3d6c0*/  LDL.LU R10, [R1+0x328] ;  /* 0x00032800010a7983 */ /* 0x001ee20000300800 */
[----:B------:R-:W-:Y:S01]  /*3d6d0*/  VIADD R4, R0, 0xc8 ;  /* 0x000000c800047836 */ /* 0x000fe20000000000 */
[----:B------:R-:W0:Y:S02]  /*3d6e0*/  LDCU UR20, c[0x0][0x3b8] ;  /* 0x00007700ff1477ac */ /* 0x000e240008000800 */
[----:B------:R-:W3:Y:S04]  /*3d6f0*/  LDL.LU R11, [R1+0x32c] ;  /* 0x00032c00010b7983 */ /* 0x000ee80000300800 */
[----:B------:R-:W3:Y:S04]  /*3d700*/  LDL.LU R12, [R1+0x320] ;  /* 0x00032000010c7983 */ /* 0x000ee80000300800 */
[----:B------:R-:W3:Y:S01]  /*3d710*/  LDL.LU R13, [R1+0x324] ;  /* 0x00032400010d7983 */ /* 0x000ee20000300800 */
[----:B-1----:R-:W-:Y:S01]  /*3d720*/  ISETP.LT.AND P6, PT, R4, UR48, !P0 ;  /* 0x0000003004007c0c */ /* 0x002fe2000c7c1270 */
[----:B------:R-:W1:Y:S01]  /*3d730*/  LDCU UR48, c[0x0][0x39c] ;  /* 0x00007380ff3077ac */ /* 0x000e620008000800 */
[----:B------:R-:W-:Y:S01]  /*3d740*/  PRMT R4, R8, 0x9910, RZ ;  /* 0x0000991008047816 */ /* 0x000fe200000000ff */
[----:B------:R0:W-:Y:S04]  /*3d750*/  @P3 STG.E.U8 desc[UR22][R92.64], R8 ;  /* 0x000000085c003986 */ /* 0x0001e8000c101116 */
[----:B------:R-:W5:Y:S01]  /*3d760*/  LDL.LU R9, [R1+0x330] ;  /* 0x0003300001097983 */ /* 0x000f620000300800 */
[----:B0-----:R-:W-:Y:S01]  /*3d770*/  IMAD.MOV.U32 R93, RZ, RZ, R4 ;  /* 0x000000ffff5d7224 */ /* 0x001fe200078e0004 */
[----:B----4-:R-:W-:-:S02]  /*3d780*/  F2FP.SATFINITE.E4M3.F32.PACK_AB_MERGE_C R4, R7, R6, RZ ;  /* 0x000000060704723e */ /* 0x010fc400048070ff */
[----:B------:R-:W5:Y:S04]  /*3d790*/  LDL.LU R7, [R1+0x334] ;  /* 0x0003340001077983 */ /* 0x000f680000300800 */
[----:B------:R-:W4:Y:S04]  /*3d7a0*/  LDL.LU R8, [R1+0x338] ;  /* 0x0003380001087983 */ /* 0x000f280000300800 */
[----:B------:R-:W4:Y:S01]  /*3d7b0*/  LDL.LU R6, [R1+0x33c] ;  /* 0x00033c0001067983 */ /* 0x000f220000300800 */
[----:B------:R-:W-:Y:S01]  /*3d7c0*/  SHF.R.S32.HI R93, RZ, 0x8, R93 ;  /* 0x00000008ff5d7819 */ /* 0x000fe2000001145d */
[----:B------:R-:W-:-:S02]  /*3d7d0*/  VIADD R92, R0, 0xca ;  /* 0x000000ca005c7836 */ /* 0x000fc40000000000 */
[----:B------:R-:W4:Y:S04]  /*3d7e0*/  LDL.LU R59, [R1+0x340] ;  /* 0x00034000013b7983 */ /* 0x000f280000300800 */
[----:B------:R-:W4:Y:S04]  /*3d7f0*/  LDL.LU R54, [R1+0x344] ;  /* 0x0003440001367983 */ /* 0x000f280000300800 */
[----:B------:R0:W-:Y:S01]  /*3d800*/  @P4 STG.E.U8 desc[UR22][R90.64], R93 ;  /* 0x0000005d5a004986 */ /* 0x0001e2000c101116 */
[----:B-1----:R-:W-:Y:S01]  /*3d810*/  ISETP.LT.AND P4, PT, R92, UR48, !P0 ;  /* 0x000000305c007c0c */ /* 0x002fe2000c781270 */
[----:B------:R-:W-:Y:S01]  /*3d820*/  VIADD R31, R19, UR49 ;  /* 0x00000031131f7c36 */ /* 0x000fe20008000000 */
[----:B------:R-:W1:Y:S01]  /*3d830*/  LDCU UR48, c[0x0][0x39c] ;  /* 0x00007380ff3077ac */ /* 0x000e620008000800 */
[----:B------:R-:W4:Y:S01]  /*3d840*/  LDL.LU R92, [R1+0x54c] ;  /* 0x00054c00015c7983 */ /* 0x000f220000300800 */
[----:B------:R-:W-:Y:S01]  /*3d850*/  VIADD R5, R0, 0xc9 ;  /* 0x000000c900057836 */ /* 0x000fe20000000000 */
[----:B------:R-:W1:Y:S02]  /*3d860*/  LDCU UR49, c[0x0][0x3b8] ;  /* 0x00007700ff3177ac */ /* 0x000e640008000800 */
[----:B0-----:R-:W4:Y:S01]  /*3d870*/  LDL.LU R93, [R1+0x540] ;  /* 0x00054000015d7983 */ /* 0x001f220000300800 */
[----:B------:R-:W-:Y:S01]  /*3d880*/  VIADD R18, R31, UR32 ;  /* 0x000000201f127c36 */ /* 0x000fe20008000000 */
[----:B------:R-:W-:Y:S01]  /*3d890*/  PRMT R91, R4, 0x9910, RZ ;  /* 0x00009910045b7816 */ /* 0x000fe200000000ff */
[----:B------:R-:W-:Y:S01]  /*3d8a0*/  VIADD R90, R0, 0xcb ;  /* 0x000000cb005a7836 */ /* 0x000fe20000000000 */
[----:B------:R0:W-:Y:S01]  /*3d8b0*/  @P5 STG.E.U8 desc[UR22][R88.64], R4 ;  /* 0x0000000458005986 */ /* 0x0001e2000c101116 */
[----:B------:R-:W-:Y:S01]  /*3d8c0*/  VIADD R20, R18, UR73 ;  /* 0x0000004912147c36 */ /* 0x000fe20008000000 */
[----:B--2---:R-:W-:Y:S01]  /*3d8d0*/  ISETP.LT.AND P3, PT, R5, UR5, !P0 ;  /* 0x0000000505007c0c */ /* 0x004fe2000c761270 */
[----:B------:R-:W2:Y:S02]  /*3d8e0*/  LDCU UR5, c[0x0][0x39c] ;  /* 0x00007380ff0577ac */ /* 0x000ea40008000800 */
[----:B------:R-:W-:Y:S01]  /*3d8f0*/  VIADD R17, R20, UR19 ;  /* 0x0000001314117c36 */ /* 0x000fe20008000000 */
[----:B------:R-:W1:Y:S01]  /*3d900*/  LDCU UR19, c[0x0][0x39c] ;  /* 0x00007380ff1377ac */ /* 0x000e620008000800 */
[----:B------:R-:W1:Y:S01]  /*3d910*/  LDCU UR32, c[0x0][0x3b8] ;  /* 0x00007700ff2077ac */ /* 0x000e620008000800 */
[----:B0-----:R-:W-:Y:S01]  /*3d920*/  SHF.R.S32.HI R89, RZ, 0x8, R91 ;  /* 0x00000008ff597819 */ /* 0x001fe2000001145b */
[----:B------:R-:W-:-:S02]  /*3d930*/  VIADD R15, R17, UR74 ;  /* 0x0000004a110f7c36 */ /* 0x000fc40008000000 */
[----:B------:R-:W-:Y:S01]  /*3d940*/  VIADD R88, R0, 0xcc ;  /* 0x000000cc00587836 */ /* 0x000fe20000000000 */
[----:B------:R-:W0:Y:S01]  /*3d950*/  LDCU UR73, c[0x0][0x3b8] ;  /* 0x00007700ff4977ac */ /* 0x000e220008000800 */
[----:B------:R1:W-:Y:S01]  /*3d960*/  @P2 STG.E.U8 desc[UR22][R86.64], R89 ;  /* 0x0000005956002986 */ /* 0x0003e2000c101116 */
[----:B------:R-:W-:Y:S01]  /*3d970*/  VIADD R14, R15, UR31 ;  /* 0x0000001f0f0e7c36 */ /* 0x000fe20008000000 */
[----:B------:R-:W0:Y:S03]  /*3d980*/  LDCU UR74, c[0x0][0x3b8] ;  /* 0x00007700ff4a77ac */ /* 0x000e260008000800 */
[----:B------:R-:W-:Y:S01]  /*3d990*/  VIADD R16, R14, UR47 ;  /* 0x0000002f0e107c36 */ /* 0x000fe20008000000 */
[----:B--2---:R-:W-:Y:S01]  /*3d9a0*/  ISETP.LT.AND P5, PT, R90, UR5, !P0 ;  /* 0x000000055a007c0c */ /* 0x004fe2000c7a1270 */
[----:B------:R-:W2:Y:S01]  /*3d9b0*/  LDCU UR47, c[0x0][0x39c] ;  /* 0x00007380ff2f77ac */ /* 0x000ea20008000800 */
[----:B-1----:R-:W-:Y:S01]  /*3d9c0*/  ISETP.LT.AND P2, PT, R88, UR19, !P0 ;  /* 0x0000001358007c0c */ /* 0x002fe2000c741270 */
[----:B------:R-:W1:Y:S01]  /*3d9d0*/  LDCU UR5, c[0x0][0x3b8] ;  /* 0x00007700ff0577ac */ /* 0x000e620008000800 */
[----:B------:R-:W-:Y:S01]  /*3d9e0*/  VIADD R86, R0, 0xcd ;  /* 0x000000cd00567836 */ /* 0x000fe20000000000 */
[----:B------:R-:W0:Y:S01]  /*3d9f0*/  LDCU UR31, c[0x0][0x3b8] ;  /* 0x00007700ff1f77ac */ /* 0x000e220008000800 */
[----:B------:R-:W0:Y:S01]  /*3da00*/  LDCU UR19, c[0x0][0x3b8] ;  /* 0x00007700ff1377ac */ /* 0x000e220008000800 */
[----:B---3--:R-:W-:-:S04]  /*3da10*/  F2FP.SATFINITE.E4M3.F32.PACK_AB_MERGE_C R87, R13, R12, RZ ;  /* 0x0000000c0d57723e */ /* 0x008fc800048070ff */
[----:B------:R-:W-:Y:S01]  /*3da20*/  PRMT R88, R87, 0x9910, RZ ;  /* 0x0000991057587816 */ /* 0x000fe200000000ff */
[----:B------:R3:W-:Y:S01]  /*3da30*/  @P6 STG.E.U8 desc[UR22][R84.64], R87 ;  /* 0x0000005754006986 */ /* 0x0007e2000c101116 */
[----:B------:R-:W-:Y:S01]  /*3da40*/  VIADD R13, R16, UR71 ;  /* 0x00000047100d7c36 */ /* 0x000fe20008000000 */
[----:B------:R-:W-:Y:S01]  /*3da50*/  ISETP.LT.AND P6, PT, R86, UR48, !P0 ;  /* 0x0000003056007c0c */ /* 0x000fe2000c7c1270 */
[----:B------:R-:W0:Y:S01]  /*3da60*/  LDCU UR48, c[0x0][0x39c] ;  /* 0x00007380ff3077ac */ /* 0x000e220008000800 */
[----:B------:R-:W-:Y:S01]  /*3da70*/  F2FP.SATFINITE.E4M3.F32.PACK_AB_MERGE_C R86, R11, R10, RZ ;  /* 0x0000000a0b56723e */ /* 0x000fe200048070ff */
[----:B------:R-:W-:Y:S01]  /*3da80*/  VIADD R11, R13, UR30 ;  /* 0x0000001e0d0b7c36 */ /* 0x000fe20008000000 */
[----:B------:R-:W0:Y:S01]  /*3da90*/  LDCU UR30, c[0x0][0x39c] ;  /* 0x00007380ff1e77ac */ /* 0x000e220008000800 */
[----:B---3--:R-:W-:Y:S01]  /*3daa0*/  IMAD.MOV.U32 R85, RZ, RZ, R88 ;  /* 0x000000ffff557224 */ /* 0x008fe200078e0058 */
[----:B------:R-:W3:Y:S04]  /*3dab0*/  LDCU UR71, c[0x0][0x3b8] ;  /* 0x00007700ff4777ac */ /* 0x000ee80008000800 */
[----:B------:R-:W-:-:S05]  /*3dac0*/  SHF.R.S32.HI R85, RZ, 0x8, R85 ;  /* 0x00000008ff557819 */ /* 0x000fca0000011455 */
[----:B------:R0:W-:Y:S04]  /*3dad0*/  @P3 STG.E.U8 desc[UR22][R82.64], R85 ;  /* 0x0000005552003986 */ /* 0x0001e8000c101116 */
[----:B------:R1:W-:Y:S01]  /*3dae0*/  @P4 STG.E.U8 desc[UR22][R80.64], R86 ;  /* 0x0000005650004986 */ /* 0x0003e2000c101116 */
[----:B0-----:R-:W-:-:S04]  /*3daf0*/  PRMT R83, R86, 0x9910, RZ ;  /* 0x0000991056537816 */ /* 0x001fc800000000ff */
[----:B-1----:R-:W-:Y:S01]  /*3db00*/  SHF.R.S32.HI R81, RZ, 0x8, R83 ;  /* 0x00000008ff517819 */ /* 0x002fe20000011453 */
[----:B------:R-:W-:-:S04]  /*3db10*/  VIADD R80, R0, 0xd0 ;  /* 0x000000d000507836 */ /* 0x000fc80000000000 */
[----:B------:R5:W-:Y:S01]  /*3db20*/  @P5 STG.E.U8 desc[UR22][R78.64], R81 ;  /* 0x000000514e005986 */ /* 0x000be2000c101116 */
[----:B------:R-:W-:Y:S01]  /*3db30*/  ISETP.LT.AND P5, PT, R80, UR30, !P0 ;  /* 0x0000001e50007c0c */ /* 0x000fe2000c7a1270 */
[----:B------:R-:W-:Y:S01]  /*3db40*/  VIADD R10, R11, UR72 ;  /* 0x000000480b0a7c36 */ /* 0x000fe20008000000 */
[----:B------:R-:W0:Y:S01]  /*3db50*/  LDCU UR72, c[0x0][0x39c] ;  /* 0x00007380ff4877ac */ /* 0x000e220008000800 */
[----:B-----5:R-:W-:Y:S01]  /*3db60*/  F2FP.SATFINITE.E4M3.F32.PACK_AB_MERGE_C R79, R7, R9, RZ ;  /* 0x00000009074f723e */ /* 0x020fe200048070ff */
[----:B------:R-:W-:Y:S01]  /*3db70*/  VIADD R82, R0, 0xcf ;  /* 0x000000cf00527836 */ /* 0x000fe20000000000 */
[----:B----4-:R-:W-:Y:S01]  /*3db80*/  F2FP.SATFINITE.E4M3.F32.PACK_AB_MERGE_C R54, R54, R59, RZ ;  /* 0x0000003b3636723e */ /* 0x010fe200048070ff */
[C---:B------:R-:W-:Y:S01]  /*3db90*/  VIADD R84, R0.reuse, 0xce ;  /* 0x000000ce00547836 */ /* 0x040fe20000000000 */
[----:B------:R-:W-:Y:S01]  /*3dba0*/  PRMT R80, R79, 0x9910, RZ ;  /* 0x000099104f507816 */ /* 0x000fe200000000ff */
[----:B------:R1:W-:Y:S01]  /*3dbb0*/  @P2 STG.E.U8 desc[UR22][R76.64], R79 ;  /* 0x0000004f4c002986 */ /* 0x0003e2000c101116 */
[----:B------:R-:W-:Y:S01]  /*3dbc0*/  VIADD R78, R0, 0xd1 ;  /* 0x000000d1004e7836 */ /* 0x000fe20000000000 */
[----:B------:R-:W4:Y:S02]  /*3dbd0*/  LDCU UR30, c[0x0][0x39c] ;  /* 0x00007380ff1e77ac */ /* 0x000f240008000800 */
[----:B-1----:R-:W-:-:S05]  /*3dbe0*/  IMAD.MOV.U32 R77, RZ, RZ, R80 ;  /* 0x000000ffff4d7224 */ /* 0x002fca00078e0050 */
[----:B------:R-:W-:-:S05]  /*3dbf0*/  SHF.R.S32.HI R77, RZ, 0x8, R77 ;  /* 0x00000008ff4d7819 */ /* 0x000fca000001144d */
[----:B------:R1:W-:Y:S01]  /*3dc00*/  @P6 STG.E.U8 desc[UR22][R74.64], R77 ;  /* 0x0000004d4a006986 */ /* 0x0003e2000c101116 */
[----:B------:R-:W-:Y:S02]  /*3dc10*/  ISETP.LT.AND P4, PT, R82, UR48, !P0 ;  /* 0x0000003052007c0c */ /* 0x000fe4000c781270 */
[----:B--2---:R-:W-:Y:S01]  /*3dc20*/  ISETP.LT.AND P3, PT, R84, UR47, !P0 ;  /* 0x0000002f54007c0c */ /* 0x004fe2000c761270 */
[----:B------:R-:W-:Y:S01]  /*3dc30*/  VIADD R12, R10, UR13 ;  /* 0x0000000d0a0c7c36 */ /* 0x000fe20008000000 */
[----:B0-----:R-:W-:Y:S01]  /*3dc40*/  ISETP.LT.AND P2, PT, R78, UR72, !P0 ;  /* 0x000000484e007c0c */ /* 0x001fe2000c741270 */
[----:B------:R-:W-:Y:S01]  /*3dc50*/  VIADD R76, R0, 0xd2 ;  /* 0x000000d2004c7836 */ /* 0x000fe20000000000 */
[----:B-1----:R-:W2:Y:S01]  /*3dc60*/  LDL.LU R75, [R1+0x544] ;  /* 0x00054400014b7983 */ /* 0x002ea20000300800 */
[----:B------:R-:W-:Y:S01]  /*3dc70*/  F2FP.SATFINITE.E4M3.F32.PACK_AB_MERGE_C R78, R6, R8, RZ ;  /* 0x00000008064e723e */ /* 0x000fe200048070ff */
[----:B------:R-:W-:Y:S02]  /*3dc80*/  VIADD R9, R12, UR46 ;  /* 0x0000002e0c097c36 */ /* 0x000fe40008000000 */
[----:B----4-:R-:W-:Y:S01]  /*3dc90*/  ISETP.LT.AND P6, PT, R76, UR30, !P0 ;  /* 0x0000001e4c007c0c */ /* 0x010fe2000c7c1270 */
[----:B------:R-:W4:Y:S01]  /*3dca0*/  LDL.LU R83, [R1+0x53c] ;  /* 0x00053c0001537983 */ /* 0x000f220000300800 */
[----:B------:R-:W-:Y:S01]  /*3dcb0*/  PRMT R74, R78, 0x9910, RZ ;  /* 0x000099104e4a7816 */ /* 0x000fe200000000ff */
[----:B------:R-:W0:Y:S02]  /*3dcc0*/  LDCU UR47, c[0x0][0x3b8] ;  /* 0x00007700ff2f77ac */ /* 0x000e240008000800 */
[----:B------:R-:W5:Y:S01]  /*3dcd0*/  LDL.LU R82, [R1+0x538] ;  /* 0x0005380001527983 */ /* 0x000f620000300800 */
[----:B------:R-:W1:Y:S03]  /*3dce0*/  LDCU UR13, c[0x0][0x3b8] ;  /* 0x00007700ff0d77ac */ /* 0x000e660008000800 */
[----:B------:R-:W3:Y:S01]  /*3dcf0*/  LDL.LU R86, [R1+0x534] ;  /* 0x0005340001567983 */ /* 0x000ee20000300800 */
[----:B------:R-:W0:Y:S03]  /*3dd00*/  LDCU UR48, c[0x0][0x3b8] ;  /* 0x00007700ff3077ac */ /* 0x000e260008000800 */
[----:B------:R-:W3:Y:S01]  /*3dd10*/  LDL.LU R84, [R1+0x530] ;  /* 0x0005300001547983 */ /* 0x000ee20000300800 */
[----:B------:R-:W0:Y:S03]  /*3dd20*/  LDCU UR72, c[0x0][0x3b8] ;  /* 0x00007700ff4877ac */ /* 0x000e260008000800 */
[----:B------:R-:W3:Y:S01]  /*3dd30*/  LDL.LU R88, [R1+0x524] ;  /* 0x0005240001587983 */ /* 0x000ee20000300800 */
[----:B------:R-:W-:-:S03]  /*3dd40*/  SHF.R.S32.HI R74, RZ, 0x8, R74 ;  /* 0x00000008ff4a7819 */ /* 0x000fc6000001144a */
[----:B------:R0:W-:Y:S01]  /*3dd50*/  @P3 STG.E.U8 desc[UR22][R72.64], R78 ;  /* 0x0000004e48003986 */ /* 0x0001e2000c101116 */
[CC--:B------:R-:W-:Y:S01]  /*3dd60*/  IADD3 R58, P3, PT, R60.reuse, R3.reuse, RZ ;  /* 0x000000033c3a7210 */ /* 0x0c0fe20007f7e0ff */
[----:B------:R-:W-:Y:S01]  /*3dd70*/  VIADD R7, R9, UR7 ;  /* 0x0000000709077c36 */ /* 0x000fe20008000000 */
[----:B------:R-:W0:Y:S01]  /*3dd80*/  LDCU UR46, c[0x0][0x3b8] ;  /* 0x00007700ff2e77ac */ /* 0x000e220008000800 */
[----:B------:R-:W-:Y:S01]  /*3dd90*/  @P4 STG.E.U8 desc[UR22][R70.64], R74 ;  /* 0x0000004a46004986 */ /* 0x000fe2000c101116 */
[-C--:B------:R-:W-:Y:S02]  /*3dda0*/  LEA.HI.X.SX32 R59, R60, R2.reuse, 0x1, P3 ;  /* 0x000000023c3b7211 */ /* 0x080fe400018f0eff */
[CC--:B------:R-:W-:Y:S01]  /*3ddb0*/  IADD3 R60, P3, PT, R57.reuse, R3.reuse, RZ ;  /* 0x00000003393c7210 */ /* 0x0c0fe20007f7e0ff */
[----:B------:R-:W3:Y:S01]  /*3ddc0*/  LDL.LU R87, [R1+0x52c] ;  /* 0x00052c0001577983 */ /* 0x000ee20000300800 */
[C---:B------:R-:W-:Y:S01]  /*3ddd0*/  IADD3 R62, P4, PT, R56.reuse, R3, RZ ;  /* 0x00000003383e7210 */ /* 0x040fe20007f9e0ff */
[----:B------:R-:W0:Y:S02]  /*3dde0*/  LDCU UR7, c[0x0][0x3b8] ;  /* 0x00007700ff0777ac */ /* 0x000e240008000800 */
[----:B------:R-:W3:Y:S01]  /*3ddf0*/  LDL.LU R91, [R1+0x520] ;  /* 0x00052000015b7983 */ /* 0x000ee20000300800 */
[-C--:B------:R-:W-:Y:S01]  /*3de00*/  LEA.HI.X.SX32 R61, R57, R2.reuse, 0x1, P3 ;  /* 0x00000002393d7211 */ /* 0x080fe200018f0eff */
[----:B------:R-:W0:Y:S01]  /*3de10*/  LDCU UR30, c[0x0][0x3b8] ;  /* 0x00007700ff1e77ac */ /* 0x000e220008000800 */
[----:B------:R-:W-:-:S02]  /*3de20*/  LEA.HI.X.SX32 R63, R56, R2, 0x1, P4 ;  /* 0x00000002383f7211 */ /* 0x000fc400020f0eff */
[----:B------:R-:W-:-:S04]  /*3de30*/  IADD3 R56, P3, PT, R92, R3, RZ ;  /* 0x000000035c387210 */ /* 0x000fc80007f7e0ff */
[----:B------:R-:W-:Y:S02]  /*3de40*/  LEA.HI.X.SX32 R57, R92, R2, 0x1, P3 ;  /* 0x000000025c397211 */ /* 0x000fe400018f0eff */
[----:B------:R-:W3:Y:S01]  /*3de50*/  LDL.LU R92, [R1+0x528] ;  /* 0x00052800015c7983 */ /* 0x000ee20000300800 */
[----:B------:R-:W-:-:S04]  /*3de60*/  IADD3 R4, P4, PT, R93, R3, RZ ;  /* 0x000000035d047210 */ /* 0x000fc80007f9e0ff */
[----:B------:R-:W-:Y:S02]  /*3de70*/  LEA.HI.X.SX32 R5, R93, R2, 0x1, P4 ;  /* 0x000000025d057211 */ /* 0x000fe400020f0eff */
[----:B------:R-:W3:Y:S04]  /*3de80*/  LDL.LU R93, [R1+0x51c] ;  /* 0x00051c00015d7983 */ /* 0x000ee80000300800 */
[----:B------:R-:W-:Y:S04]  /*3de90*/  STL.64 [R1+0xb40], R4 ;  /* 0x000b400401007387 */ /* 0x000fe80000100a00 */
[----:B0-----:R-:W3:Y:S04]  /*3dea0*/  LDL.LU R72, [R1+0x518] ;  /* 0x0005180001487983 */ /* 0x001ee80000300800 */
[----:B------:R2:W-:Y:S02]  /*3deb0*/  @P5 STG.E.U8 desc[UR22][R68.64], R54 ;  /* 0x0000003644005986 */ /* 0x0005e4000c101116 */
[----:B--2---:R-:W-:-:S02]  /*3dec0*/  IADD3 R68, P3, PT, R75, R3, RZ ;  /* 0x000000034b447210 */ /* 0x004fc40007f7e0ff */
[----:B----4-:R-:W-:Y:S02]  /*3ded0*/  IADD3 R4, P4, PT, R83, R3, RZ ;  /* 0x0000000353047210 */ /* 0x010fe40007f9e0ff */
[-C--:B------:R-:W-:Y:S02]  /*3dee0*/  LEA.HI.X.SX32 R69, R75, R2.reuse, 0x1, P3 ;  /* 0x000000024b457211 */ /* 0x080fe400018f0eff */
[----:B------:R-:W-:-:S03]  /*3def0*/  LEA.HI.X.SX32 R5, R83, R2, 0x1, P4 ;  /* 0x0000000253057211 */ /* 0x000fc600020f0eff */
[----:B------:R5:W-:Y:S04]  /*3df00*/  STL.64 [R1+0xb30], R68 ;  /* 0x000b304401007387 */ /* 0x000be80000100a00 */
[----:B------:R3:W-:Y:S01]  /*3df10*/  STL.64 [R1+0xb28], R4 ;  /* 0x000b280401007387 */ /* 0x0007e20000100a00 */
[-C--:B-----5:R-:W-:Y:S02]  /*3df20*/  IADD3 R68, P3, PT, R82, R3.reuse, RZ ;  /* 0x0000000352447210 */ /* 0x0a0fe40007f7e0ff */
[----:B---3--:R-:W-:Y:S02]  /*3df30*/  IADD3 R4, P4, PT, R86, R3, RZ ;  /* 0x0000000356047210 */ /* 0x008fe40007f9e0ff */
[-C--:B------:R-:W-:Y:S02]  /*3df40*/  LEA.HI.X.SX32 R69, R82, R2.reuse, 0x1, P3 ;  /* 0x0000000252457211 */ /* 0x080fe400018f0eff */
[----:B------:R-:W-:-:S03]  /*3df50*/  LEA.HI.X.SX32 R5, R86, R2, 0x1, P4 ;  /* 0x0000000256057211 */ /* 0x000fc600020f0eff */
[----:B------:R0:W-:Y:S04]  /*3df60*/  STL.64 [R1+0xb18], R68 ;  /* 0x000b184401007387 */ /* 0x0001e80000100a00 */
[----:B------:R2:W-:Y:S04]  /*3df70*/  STL.64 [R1+0xb10], R4 ;  /* 0x000b100401007387 */ /* 0x0005e80000100a00 */
[----:B------:R-:W3:Y:S01]  /*3df80*/  LDL.LU R71, [R1+0x50c] ;  /* 0x00050c0001477983 */ /* 0x000ee20000300800 */
[----:B0-----:R-:W-:-:S03]  /*3df90*/  IADD3 R68, P3, PT, R84, R3, RZ ;  /* 0x0000000354447210 */ /* 0x001fc60007f7e0ff */
[----:B------:R-:W4:Y:S01]  /*3dfa0*/  LDL.LU R70, [R1+0x508] ;  /* 0x0005080001467983 */ /* 0x000f220000300800 */
[----:B--2---:R-:W-:Y:S02]  /*3dfb0*/  IADD3 R4, P4, PT, R88, R3, RZ ;  /* 0x0000000358047210 */ /* 0x004fe40007f9e0ff */
[-C--:B------:R-:W-:Y:S02]  /*3dfc0*/  LEA.HI.X.SX32 R69, R84, R2.reuse, 0x1, P3 ;  /* 0x0000000254457211 */ /* 0x080fe400018f0eff */
[----:B------:R-:W-:-:S03]  /*3dfd0*/  LEA.HI.X.SX32 R5, R88, R2, 0x1, P4 ;  /* 0x0000000258057211 */ /* 0x000fc600020f0eff */
[----:B------:R0:W-:Y:S04]  /*3dfe0*/  STL.64 [R1+0xaf8], R68 ;  /* 0x000af84401007387 */ /* 0x0001e80000100a00 */
[----:B------:R-:W2:Y:S04]  /*3dff0*/  LDL.LU R83, [R1+0x504] ;  /* 0x0005040001537983 */ /* 0x000ea80000300800 */
[----:B------:R5:W-:Y:S01]  /*3e000*/  STL.64 [R1+0xaf0], R4 ;  /* 0x000af00401007387 */ /* 0x000be20000100a00 */
[----:B0-----:R-:W-:-:S03]  /*3e010*/  IADD3 R68, P3, PT, R87, R3, RZ ;  /* 0x0000000357447210 */ /* 0x001fc60007f7e0ff */
[----:B------:R-:W2:Y:S01]  /*3e020*/  LDL.LU R82, [R1+0x500] ;  /* 0x0005000001527983 */ /* 0x000ea20000300800 */
[----:B------:R-:W-:-:S03]  /*3e030*/  LEA.HI.X.SX32 R69, R87, R2, 0x1, P3 ;  /* 0x0000000257457211 */ /* 0x000fc600018f0eff */
[----:B------:R-:W2:Y:S01]  /*3e040*/  LDL.LU R86, [R1+0x4dc] ;  /* 0x0004dc0001567983 */ /* 0x000ea20000300800 */
[----:B-----5:R-:W-:-:S04]  /*3e050*/  IADD3 R4, P4, PT, R91, R3, RZ ;  /* 0x000000035b047210 */ /* 0x020fc80007f9e0ff */
[----:B------:R-:W-:Y:S01]  /*3e060*/  LEA.HI.X.SX32 R5, R91, R2, 0x1, P4 ;  /* 0x000000025b057211 */ /* 0x000fe200020f0eff */
[----:B------:R-:W-:Y:S04]  /*3e070*/  STL.64 [R1+0xae0], R68 ;  /* 0x000ae04401007387 */ /* 0x000fe80000100a00 */
[----:B------:R0:W-:Y:S02]  /*3e080*/  STL.64 [R1+0xad8], R4 ;  /* 0x000ad80401007387 */ /* 0x0001e40000100a00 */
[----:B0-----:R-:W-:-:S04]  /*3e090*/  IADD3 R4, P3, PT, R92, R3, RZ ;  /* 0x000000035c047210 */ /* 0x001fc80007f7e0ff */
[----:B------:R-:W-:-:S05]  /*3e0a0*/  LEA.HI.X.SX32 R5, R92, R2, 0x1, P3 ;  /* 0x000000025c057211 */ /* 0x000fca00018f0eff */
[----:B------:R0:W-:Y:S04]  /*3e0b0*/  STL.64 [R1+0xac8], R4 ;  /* 0x000ac80401007387 */ /* 0x0001e80000100a00 */
[----:B0-----:R-:W5:Y:S04]  /*3e0c0*/  LDL.LU.64 R4, [R1+0xe10] ;  /* 0x000e100001047983 */ /* 0x001f680000300a00 */
[----:B------:R-:W2:Y:S04]  /*3e0d0*/  LDL.LU R84, [R1+0x4e0] ;  /* 0x0004e00001547983 */ /* 0x000ea80000300800 */
[----:B------:R-:W2:Y:S01]  /*3e0e0*/  LDL.LU R88, [R1+0x4d4] ;  /* 0x0004d40001587983 */ /* 0x000ea20000300800 */
[----:B------:R-:W-:-:S02]  /*3e0f0*/  IADD3 R68, P4, PT, R93, R3, RZ ;  /* 0x000000035d447210 */ /* 0x000fc40007f9e0ff */
[----:B------:R-:W-:Y:S01]  /*3e100*/  IADD3 R92, P3, PT, R72, R3, RZ ;  /* 0x00000003485c7210 */ /* 0x000fe20007f7e0ff */
[----:B------:R-:W2:Y:S01]  /*3e110*/  LDL.LU R87, [R1+0x4d8] ;  /* 0x0004d80001577983 */ /* 0x000ea20000300800 */
[----:B------:R-:W-:-:S03]  /*3e120*/  LEA.HI.X.SX32 R69, R93, R2, 0x1, P4 ;  /* 0x000000025d457211 */ /* 0x000fc600020f0eff */
[----:B------:R-:W2:Y:S01]  /*3e130*/  LDL.LU R91, [R1+0x4d0] ;  /* 0x0004d000015b7983 */ /* 0x000ea20000300800 */
[----:B------:R-:W-:-:S03]  /*3e140*/  LEA.HI.X.SX32 R93, R72, R2, 0x1, P3 ;  /* 0x00000002485d7211 */ /* 0x000fc600018f0eff */
[----:B------:R-:W-:Y:S04]  /*3e150*/  STL.64 [R1+0xac0], R68 ;  /* 0x000ac04401007387 */ /* 0x000fe80000100a00 */
[----:B------:R0:W-:Y:S04]  /*3e160*/  STL.64 [R1+0xaa8], R92 ;  /* 0x000aa85c01007387 */ /* 0x0001e80000100a00 */
[----:B0-----:R-:W2:Y:S04]  /*3e170*/  LDL.LU R92, [R1+0x4cc] ;  /* 0x0004cc00015c7983 */ /* 0x001ea80000300800 */
[----:B------:R-:W2:Y:S01]  /*3e180*/  LDL.LU R93, [R1+0x4c8] ;  /* 0x0004c800015d7983 */ /* 0x000ea20000300800 */
[----:B-----5:R-:W-:-:S04]  /*3e190*/  IADD3 R68, P4, PT, R5, R3, RZ ;  /* 0x0000000305447210 */ /* 0x020fc80007f9e0ff */
[----:B------:R-:W-:-:S05]  /*3e1a0*/  LEA.HI.X.SX32 R69, R5, R2, 0x1, P4 ;  /* 0x0000000205457211 */ /* 0x000fca00020f0eff */
[----:B------:R0:W-:Y:S02]  /*3e1b0*/  STL.64 [R1+0xaa0], R68 ;  /* 0x000aa04401007387 */ /* 0x0001e40000100a00 */
[----:B0-----:R-:W-:Y:S01]  /*3e1c0*/  IMAD.MOV.U32 R69, RZ, RZ, R4 ;  /* 0x000000ffff457224 */ /* 0x001fe200078e0004 */
[-C--:B------:R-:W-:Y:S02]  /*3e1d0*/  IADD3 R68, P3, PT, R4, R3.reuse, RZ ;  /* 0x0000000304447210 */ /* 0x080fe40007f7e0ff */
[----:B---3--:R-:W-:Y:S02]  /*3e1e0*/  IADD3 R4, P4, PT, R71, R3, RZ ;  /* 0x0000000347047210 */ /* 0x008fe40007f9e0ff */
[-C--:B------:R-:W-:Y:S02]  /*3e1f0*/  LEA.HI.X.SX32 R69, R69, R2.reuse, 0x1, P3 ;  /* 0x0000000245457211 */ /* 0x080fe400018f0eff */
[----:B------:R-:W-:-:S03]  /*3e200*/  LEA.HI.X.SX32 R5, R71, R2, 0x1, P4 ;  /* 0x0000000247057211 */ /* 0x000fc600020f0eff */
[----:B------:R4:W-:Y:S04]  /*3e210*/  STL.64 [R1+0xa90], R68 ;  /* 0x000a904401007387 */ /* 0x0009e80000100a00 */
[----:B------:R2:W-:Y:S01]  /*3e220*/  STL.64 [R1+0xa88], R4 ;  /* 0x000a880401007387 */ /* 0x0005e20000100a00 */
[CC--:B----4-:R-:W-:Y:S02]  /*3e230*/  IADD3 R68, P3, PT, R70.reuse, R3.reuse, RZ ;  /* 0x0000000346447210 */ /* 0x0d0fe40007f7e0ff */
[C---:B--2---:R-:W-:Y:S02]  /*3e240*/  IADD3 R4, P4, PT, R83.reuse, R3, RZ ;  /* 0x0000000353047210 */ /* 0x044fe40007f9e0ff */
[-C--:B------:R-:W-:Y:S02]  /*3e250*/  LEA.HI.X.SX32 R69, R70, R2.reuse, 0x1, P3 ;  /* 0x0000000246457211 */ /* 0x080fe400018f0eff */
[----:B------:R-:W-:-:S03]  /*3e260*/  LEA.HI.X.SX32 R5, R83, R2, 0x1, P4 ;  /* 0x0000000253057211 */ /* 0x000fc600020f0eff */
[----:B------:R0:W-:Y:S04]  /*3e270*/  STL.64 [R1+0xa78], R68 ;  /* 0x000a784401007387 */ /* 0x0001e80000100a00 */
[----:B------:R2:W-:Y:S01]  /*3e280*/  STL.64 [R1+0xa70], R4 ;  /* 0x000a700401007387 */ /* 0x0005e20000100a00 */
[-C--:B0-----:R-:W-:Y:S02]  /*3e290*/  IADD3 R68, P3, PT, R82, R3.reuse, RZ ;  /* 0x0000000352447210 */ /* 0x081fe40007f7e0ff */
[----:B--2---:R-:W-:-:S04]  /*3e2a0*/  IADD3 R4, P4, PT, R86, R3, RZ ;  /* 0x0000000356047210 */ /* 0x004fc80007f9e0ff */
[-C--:B------:R-:W-:Y:S02]  /*3e2b0*/  LEA.HI.X.SX32 R5, R86, R2.reuse, 0x1, P4 ;  /* 0x0000000256057211 */ /* 0x080fe400020f0eff */
[-C--:B------:R-:W-:Y:S02]  /*3e2c0*/  LEA.HI.X.SX32 R69, R82, R2.reuse, 0x1, P3 ;  /* 0x0000000252457211 */ /* 0x080fe400018f0eff */
[CC--:B------:R-:W-:Y:S01]  /*3e2d0*/  IADD3 R82, P3, PT, R84.reuse, R3.reuse, RZ ;  /* 0x0000000354527210 */ /* 0x0c0fe20007f7e0ff */
[----:B------:R0:W-:Y:S03]  /*3e2e0*/  STL.64 [R1+0xa58], R4 ;  /* 0x000a580401007387 */ /* 0x0001e60000100a00 */
[----:B------:R-:W-:Y:S01]  /*3e2f0*/  LEA.HI.X.SX32 R83, R84, R2, 0x1, P3 ;  /* 0x0000000254537211 */ /* 0x000fe200018f0eff */
[----:B------:R-:W-:Y:S01]  /*3e300*/  STL.64 [R1+0xa60], R68 ;  /* 0x000a604401007387 */ /* 0x000fe20000100a00 */
[----:B0-----:R-:W-:-:S04]  /*3e310*/  IADD3 R4, P4, PT, R88, R3, RZ ;  /* 0x0000000358047210 */ /* 0x001fc80007f9e0ff */
[----:B------:R-:W-:Y:S01]  /*3e320*/  LEA.HI.X.SX32 R5, R88, R2, 0x1, P4 ;  /* 0x0000000258057211 */ /* 0x000fe200020f0eff */
        /* <DEDUP_REMOVED lines=12> */
[----:B------:R-:W-:Y:S04]  /*3e3f0*/  STL.64 [R1+0xa10], R86 ;  /* 0x000a105601007387 */ /* 0x000fe80000100a00 */
[----:B------:R0:W-:Y:S02]  /*3e400*/  STL.64 [R1+0xa08], R4 ;  /* 0x000a080401007387 */ /* 0x0001e40000100a00 */
[----:B0-----:R-:W-:-:S04]  /*3e410*/  IADD3 R4, P4, PT, R66, R3, RZ ;  /* 0x0000000342047210 */ /* 0x001fc80007f9e0ff */
[----:B------:R-:W-:Y:S02]  /*3e420*/  LEA.HI.X.SX32 R5, R66, R2, 0x1, P4 ;  /* 0x0000000242057211 */ /* 0x000fe400020f0eff */
[----:B------:R-:W-:-:S03]  /*3e430*/  IADD3 R86, P3, PT, R67, R3, RZ ;  /* 0x0000000343567210 */ /* 0x000fc60007f7e0ff */
[----:B------:R0:W-:Y:S01]  /*3e440*/  STL.64 [R1+0x9e8], R4 ;  /* 0x0009e80401007387 */ /* 0x0001e20000100a00 */
[----:B------:R-:W-:Y:S02]  /*3e450*/  LEA.HI.X.SX32 R87, R67, R2, 0x1, P3 ;  /* 0x0000000243577211 */ /* 0x000fe400018f0eff */
[-C--:B------:R-:W-:Y:S02]  /*3e460*/  IADD3 R66, P3, PT, R65, R3.reuse, RZ ;  /* 0x0000000341427210 */ /* 0x080fe40007f7e0ff */
[----:B0-----:R-:W-:-:S04]  /*3e470*/  IADD3 R4, P4, PT, R64, R3, RZ ;  /* 0x0000000340047210 */ /* 0x001fc80007f9e0ff */
[-C--:B------:R-:W-:Y:S01]  /*3e480*/  LEA.HI.X.SX32 R5, R64, R2.reuse, 0x1, P4 ;  /* 0x0000000240057211 */ /* 0x080fe200020f0eff */
[----:B------:R-:W-:Y:S04]  /*3e490*/  STL.64 [R1+0x9f0], R86 ;  /* 0x0009f05601007387 */ /* 0x000fe80000100a00 */
[----:B------:R0:W-:Y:S01]  /*3e4a0*/  STL.64 [R1+0x9d0], R4 ;  /* 0x0009d00401007387 */ /* 0x0001e20000100a00 */
[----:B------:R-:W-:Y:S02]  /*3e4b0*/  LEA.HI.X.SX32 R67, R65, R2, 0x1, P3 ;  /* 0x0000000241437211 */ /* 0x000fe400018f0eff */
[-C--:B------:R-:W-:Y:S02]  /*3e4c0*/  IADD3 R64, P3, PT, R53, R3.reuse, RZ ;  /* 0x0000000335407210 */ /* 0x080fe40007f7e0ff */
[----:B0-----:R-:W-:-:S04]  /*3e4d0*/  IADD3 R4, P4, PT, R52, R3, RZ ;  /* 0x0000000334047210 */ /* 0x001fc80007f9e0ff */
[-C--:B------:R-:W-:Y:S01]  /*3e4e0*/  LEA.HI.X.SX32 R5, R52, R2.reuse, 0x1, P4 ;  /* 0x0000000234057211 */ /* 0x080fe200020f0eff */
[----:B------:R-:W-:Y:S01]  /*3e4f0*/  STL.64 [R1+0x9d8], R66 ;  /* 0x0009d84201007387 */ /* 0x000fe20000100a00 */
        /* <DEDUP_REMOVED lines=30> */
[-C--:B------:R-:W-:Y:S01]  /*3e6e0*/  LEA.HI.X.SX32 R5, R30, R2.reuse, 0x1, P4 ;  /* 0x000000021e057211 */ /* 0x080fe200020f0eff */
[----:B------:R0:W-:Y:S04]  /*3e6f0*/  STL.64 [R1+0x950], R34 ;  /* 0x0009502201007387 */ /* 0x0001e80000100a00 */
[----:B------:R2:W-:Y:S01]  /*3e700*/  STL.64 [R1+0x948], R4 ;  /* 0x0009480401007387 */ /* 0x0005e20000100a00 */
[CC--:B0-----:R-:W-:Y:S02]  /*3e710*/  IADD3 R34, P3, PT, R45.reuse, R3.reuse, RZ ;  /* 0x000000032d227210 */ /* 0x0c1fe40007f7e0ff */
[----:B--2---:R-:W-:Y:S02]  /*3e720*/  IADD3 R4, P4, PT, R32, R3, RZ ;  /* 0x0000000320047210 */ /* 0x004fe40007f9e0ff */
[----:B------:R-:W-:-:S02]  /*3e730*/  LEA.HI.X.SX32 R35, R45, R2, 0x1, P3 ;  /* 0x000000022d237211 */ /* 0x000fc400018f0eff */
[----:B------:R-:W-:-:S03]  /*3e740*/  LEA.HI.X.SX32 R5, R32, R2, 0x1, P4 ;  /* 0x0000000220057211 */ /* 0x000fc600020f0eff */
[----:B------:R0:W-:Y:S04]  /*3e750*/  STL.64 [R1+0x938], R34 ;  /* 0x0009382201007387 */ /* 0x0001e80000100a00 */
[----:B------:R2:W-:Y:S01]  /*3e760*/  STL.64 [R1+0x930], R4 ;  /* 0x0009300401007387 */ /* 0x0005e20000100a00 */
[CC--:B0-----:R-:W-:Y:S02]  /*3e770*/  IADD3 R34, P3, PT, R44.reuse, R3.reuse, RZ ;  /* 0x000000032c227210 */ /* 0x0c1fe40007f7e0ff */
[C---:B--2---:R-:W-:Y:S02]  /*3e780*/  IADD3 R4, P4, PT, R29.reuse, R3, RZ ;  /* 0x000000031d047210 */ /* 0x044fe40007f9e0ff */
[-C--:B------:R-:W-:Y:S02]  /*3e790*/  LEA.HI.X.SX32 R35, R44, R2.reuse, 0x1, P3 ;  /* 0x000000022c237211 */ /* 0x080fe400018f0eff */
[----:B------:R-:W-:-:S03]  /*3e7a0*/  LEA.HI.X.SX32 R5, R29, R2, 0x1, P4 ;  /* 0x000000021d057211 */ /* 0x000fc600020f0eff */
[----:B------:R0:W-:Y:S04]  /*3e7b0*/  STL.64 [R1+0x918], R34 ;  /* 0x0009182201007387 */ /* 0x0001e80000100a00 */
[----:B------:R2:W-:Y:S01]  /*3e7c0*/  STL.64 [R1+0x910], R4 ;  /* 0x0009100401007387 */ /* 0x0005e20000100a00 */
[-C--:B0-----:R-:W-:Y:S02]  /*3e7d0*/  IADD3 R34, P3, PT, R43, R3.reuse, RZ ;  /* 0x000000032b227210 */ /* 0x081fe40007f7e0ff */
[----:B--2---:R-:W-:Y:S02]  /*3e7e0*/  IADD3 R4, P4, PT, R27, R3, RZ ;  /* 0x000000031b047210 */ /* 0x004fe40007f9e0ff */
        /* <DEDUP_REMOVED lines=72> */
[----:B------:R0:W-:Y:S04]  /*3ec70*/  STL.64 [R1+0x800], R34 ;  /* 0x0008002201007387 */ /* 0x0001e80000100a00 */
[----:B------:R2:W-:Y:S01]  /*3ec80*/  STL.64 [R1+0x7e0], R4 ;  /* 0x0007e00401007387 */ /* 0x0005e20000100a00 */
[----:B------:R-:W-:Y:S02]  /*3ec90*/  LEA.HI.X.SX32 R15, R16, R2, 0x1, P3 ;  /* 0x00000002100f7211 */ /* 0x000fe400018f0eff */
[-C--:B0-----:R-:W-:Y:S02]  /*3eca0*/  IADD3 R34, P3, PT, R11, R3.reuse, RZ ;  /* 0x000000030b227210 */ /* 0x081fe40007f7e0ff */
[----:B--2---:R-:W-:-:S04]  /*3ecb0*/  IADD3 R4, P4, PT, R10, R3, RZ ;  /* 0x000000030a047210 */ /* 0x004fc80007f9e0ff */
[-C--:B------:R-:W-:Y:S01]  /*3ecc0*/  LEA.HI.X.SX32 R5, R10, R2.reuse, 0x1, P4 ;  /* 0x000000020a057211 */ /* 0x080fe200020f0eff */
[----:B------:R-:W-:Y:S01]  /*3ecd0*/  STL.64 [R1+0x7e8], R14 ;  /* 0x0007e80e01007387 */ /* 0x000fe20000100a00 */
[-C--:B------:R-:W-:Y:S02]  /*3ece0*/  LEA.HI.X.SX32 R35, R11, R2.reuse, 0x1, P3 ;  /* 0x000000020b237211 */ /* 0x080fe400018f0eff */
[CC--:B------:R-:W-:Y:S01]  /*3ecf0*/  IADD3 R10, P3, PT, R12.reuse, R3.reuse, RZ ;  /* 0x000000030c0a7210 */ /* 0x0c0fe20007f7e0ff */
[----:B------:R0:W-:Y:S01]  /*3ed00*/  STL.64 [R1+0x7d0], R4 ;  /* 0x0007d00401007387 */ /* 0x0001e20000100a00 */
[----:B------:R-:W-:Y:S01]  /*3ed10*/  VIADD R6, R7, UR70 ;  /* 0x0000004607067c36 */ /* 0x000fe20008000000 */
[----:B------:R-:W2:Y:S01]  /*3ed20*/  LDCU UR70, c[0x0][0x3b8] ;  /* 0x00007700ff4677ac */ /* 0x000ea20008000800 */
[----:B------:R-:W-:Y:S01]  /*3ed30*/  LEA.HI.X.SX32 R11, R12, R2, 0x1, P3 ;  /* 0x000000020c0b7211 */ /* 0x000fe200018f0eff */
[----:B------:R-:W-:Y:S01]  /*3ed40*/  STL.64 [R1+0x7d8], R34 ;  /* 0x0007d82201007387 */ /* 0x000fe20000100a00 */
[----:B0-----:R-:W-:-:S04]  /*3ed50*/  IADD3 R4, P4, PT, R9, R3, RZ ;  /* 0x0000000309047210 */ /* 0x001fc80007f9e0ff */
[----:B------:R-:W-:Y:S01]  /*3ed60*/  LEA.HI.X.SX32 R5, R9, R2, 0x1, P4 ;  /* 0x0000000209057211 */ /* 0x000fe200020f0eff */
[----:B------:R0:W-:Y:S01]  /*3ed70*/  STL.64 [R1+0x7b8], R10 ;  /* 0x0007b80a01007387 */ /* 0x0001e20000100a00 */
[----:B------:R-:W-:Y:S01]  /*3ed80*/  VIADD R8, R6, UR45 ;  /* 0x0000002d06087c36 */ /* 0x000fe20008000000 */
[----:B------:R-:W3:Y:S02]  /*3ed90*/  LDCU UR45, c[0x0][0x3b8] ;  /* 0x00007700ff2d77ac */ /* 0x000ee40008000800 */
[----:B------:R4:W-:Y:S01]  /*3eda0*/  STL.64 [R1+0x7b0], R4 ;  /* 0x0007b00401007387 */ /* 0x0009e20000100a00 */
[----:B------:R-:W-:Y:S01]  /*3edb0*/  VIADD R90, R8, UR69 ;  /* 0x00000045085a7c36 */ /* 0x000fe20008000000 */
[----:B------:R-:W5:Y:S01]  /*3edc0*/  LDCU UR69, c[0x0][0x3b8] ;  /* 0x00007700ff4577ac */ /* 0x000f620008000800 */
[-C--:B0-----:R-:W-:Y:S02]  /*3edd0*/  IADD3 R10, P3, PT, R7, R3.reuse, RZ ;  /* 0x00000003070a7210 */ /* 0x081fe40007f7e0ff */
[----:B----4-:R-:W-:-:S04]  /*3ede0*/  IADD3 R4, P4, PT, R6, R3, RZ ;  /* 0x0000000306047210 */ /* 0x010fc80007f9e0ff */
[-C--:B------:R-:W-:Y:S02]  /*3edf0*/  LEA.HI.X.SX32 R5, R6, R2.reuse, 0x1, P4 ;  /* 0x0000000206057211 */ /* 0x080fe400020f0eff */
[-C--:B------:R-:W-:Y:S02]  /*3ee00*/  LEA.HI.X.SX32 R11, R7, R2.reuse, 0x1, P3 ;  /* 0x00000002070b7211 */ /* 0x080fe400018f0eff */
[-C--:B------:R-:W-:Y:S01]  /*3ee10*/  IADD3 R6, P3, PT, R8, R3.reuse, RZ ;  /* 0x0000000308067210 */ /* 0x080fe20007f7e0ff */
[----:B------:R0:W-:Y:S01]  /*3ee20*/  STL.64 [R1+0x798], R4 ;  /* 0x0007980401007387 */ /* 0x0001e20000100a00 */
[----:B------:R-:W-:Y:S01]  /*3ee30*/  VIADD R89, R90, UR29 ;  /* 0x0000001d5a597c36 */ /* 0x000fe20008000000 */
[----:B------:R-:W4:Y:S01]  /*3ee40*/  LDCU UR29, c[0x0][0x3b8] ;  /* 0x00007700ff1d77ac */ /* 0x000f220008000800 */
[-C--:B------:R-:W-:Y:S02]  /*3ee50*/  LEA.HI.X.SX32 R7, R8, R2.reuse, 0x1, P3 ;  /* 0x0000000208077211 */ /* 0x080fe400018f0eff */
[----:B------:R-:W-:Y:S01]  /*3ee60*/  VIADD R85, R89, UR68 ;  /* 0x0000004459557c36 */ /* 0x000fe20008000000 */
[CC--:B0-----:R-:W-:Y:S01]  /*3ee70*/  IADD3 R4, P4, PT, R90.reuse, R3.reuse, RZ ;  /* 0x000000035a047210 */ /* 0x0c1fe20007f9e0ff */
[----:B------:R-:W-:Y:S01]  /*3ee80*/  STL.64 [R1+0x7a0], R10 ;  /* 0x0007a00a01007387 */ /* 0x000fe20000100a00 */
[----:B------:R-:W0:Y:S02]  /*3ee90*/  LDCU UR68, c[0x0][0x3b8] ;  /* 0x00007700ff4477ac */ /* 0x000e240008000800 */
[----:B------:R-:W-:Y:S01]  /*3eea0*/  LEA.HI.X.SX32 R5, R90, R2, 0x1, P4 ;  /* 0x000000025a057211 */ /* 0x000fe200020f0eff */
[----:B------:R1:W-:Y:S01]  /*3eeb0*/  STL.64 [R1+0x788], R6 ;  /* 0x0007880601007387 */ /* 0x0003e20000100a00 */
[----:B------:R-:W-:Y:S01]  /*3eec0*/  VIADD R81, R85, UR44 ;  /* 0x0000002c55517c36 */ /* 0x000fe20008000000 */
[----:B------:R-:W0:Y:S02]  /*3eed0*/  LDCU UR44, c[0x0][0x3b8] ;  /* 0x00007700ff2c77ac */ /* 0x000e240008000800 */
[----:B------:R2:W-:Y:S01]  /*3eee0*/  STL.64 [R1+0x780], R4 ;  /* 0x0007800401007387 */ /* 0x0005e20000100a00 */
[----:B------:R-:W-:Y:S01]  /*3eef0*/  VIADD R80, R81, UR18 ;  /* 0x0000001251507c36 */ /* 0x000fe20008000000 */
[----:B------:R-:W0:Y:S01]  /*3ef00*/  LDCU UR18, c[0x0][0x3b8] ;  /* 0x00007700ff1277ac */ /* 0x000e220008000800 */
[----:B-1----:R-:W-:-:S02]  /*3ef10*/  IADD3 R6, P3, PT, R89, R3, RZ ;  /* 0x0000000359067210 */ /* 0x002fc40007f7e0ff */
[----:B--2---:R-:W-:Y:S02]  /*3ef20*/  IADD3 R4, P4, PT, R85, R3, RZ ;  /* 0x0000000355047210 */ /* 0x004fe40007f9e0ff */
[-C--:B------:R-:W-:Y:S02]  /*3ef30*/  LEA.HI.X.SX32 R7, R89, R2.reuse, 0x1, P3 ;  /* 0x0000000259077211 */ /* 0x080fe400018f0eff */
[----:B------:R-:W-:-:S03]  /*3ef40*/  LEA.HI.X.SX32 R5, R85, R2, 0x1, P4 ;  /* 0x0000000255057211 */ /* 0x000fc600020f0eff */
[----:B------:R1:W-:Y:S01]  /*3ef50*/  STL.64 [R1+0x770], R6 ;  /* 0x0007700601007387 */ /* 0x0003e20000100a00 */
[C---:B------:R-:W-:Y:S01]  /*3ef60*/  VIADD R79, R80.reuse, UR67 ;  /* 0x00000043504f7c36 */ /* 0x040fe20008000000 */
[----:B------:R-:W2:Y:S02]  /*3ef70*/  LDCU UR67, c[0x0][0x3b8] ;  /* 0x00007700ff4377ac */ /* 0x000ea40008000800 */
[----:B------:R0:W-:Y:S01]  /*3ef80*/  STL.64 [R1+0x768], R4 ;  /* 0x0007680401007387 */ /* 0x0001e20000100a00 */
[----:B------:R-:W-:Y:S01]  /*3ef90*/  VIADD R78, R79, UR43 ;  /* 0x0000002b4f4e7c36 */ /* 0x000fe20008000000 */
[----:B------:R-:W2:Y:S01]  /*3efa0*/  LDCU UR43, c[0x0][0x3b8] ;  /* 0x00007700ff2b77ac */ /* 0x000ea20008000800 */
[CC--:B-1----:R-:W-:Y:S02]  /*3efb0*/  IADD3 R6, P3, PT, R81.reuse, R3.reuse, RZ ;  /* 0x0000000351067210 */ /* 0x0c2fe40007f7e0ff */
[----:B0-----:R-:W-:Y:S02]  /*3efc0*/  IADD3 R4, P4, PT, R80, R3, RZ ;  /* 0x0000000350047210 */ /* 0x001fe40007f9e0ff */
[----:B------:R-:W-:-:S02]  /*3efd0*/  LEA.HI.X.SX32 R7, R81, R2, 0x1, P3 ;  /* 0x0000000251077211 */ /* 0x000fc400018f0eff */
[----:B------:R-:W-:-:S03]  /*3efe0*/  LEA.HI.X.SX32 R5, R80, R2, 0x1, P4 ;  /* 0x0000000250057211 */ /* 0x000fc600020f0eff */
[----:B------:R0:W-:Y:S01]  /*3eff0*/  STL.64 [R1+0x760], R6 ;  /* 0x0007600601007387 */ /* 0x0001e20000100a00 */
[C---:B------:R-:W-:Y:S01]  /*3f000*/  VIADD R77, R78.reuse, UR66 ;  /* 0x000000424e4d7c36 */ /* 0x040fe20008000000 */
[----:B------:R-:W1:Y:S02]  /*3f010*/  LDCU UR66, c[0x0][0x3b8] ;  /* 0x00007700ff4277ac */ /* 0x000e640008000800 */
[----:B------:R2:W-:Y:S01]  /*3f020*/  STL.64 [R1+0x758], R4 ;  /* 0x0007580401007387 */ /* 0x0005e20000100a00 */
[----:B------:R-:W-:Y:S01]  /*3f030*/  VIADD R76, R77, UR10 ;  /* 0x0000000a4d4c7c36 */ /* 0x000fe20008000000 */
[----:B------:R-:W1:Y:S01]  /*3f040*/  LDCU UR10, c[0x0][0x3b8] ;  /* 0x00007700ff0a77ac */ /* 0x000e620008000800 */
[CC--:B0-----:R-:W-:Y:S02]  /*3f050*/  IADD3 R6, P3, PT, R79.reuse, R3.reuse, RZ ;  /* 0x000000034f067210 */ /* 0x0c1fe40007f7e0ff */
[----:B--2---:R-:W-:Y:S02]  /*3f060*/  IADD3 R4, P4, PT, R78, R3, RZ ;  /* 0x000000034e047210 */ /* 0x004fe40007f9e0ff */
[----:B------:R-:W-:-:S02]  /*3f070*/  LEA.HI.X.SX32 R7, R79, R2, 0x1, P3 ;  /* 0x000000024f077211 */ /* 0x000fc400018f0eff */
[----:B------:R-:W-:-:S03]  /*3f080*/  LEA.HI.X.SX32 R5, R78, R2, 0x1, P4 ;  /* 0x000000024e057211 */ /* 0x000fc600020f0eff */
[----:B------:R0:W-:Y:S01]  /*3f090*/  STL.64 [R1+0x740], R6 ;  /* 0x0007400601007387 */ /* 0x0001e20000100a00 */
[C---:B------:R-:W-:Y:S01]  /*3f0a0*/  VIADD R75, R76.reuse, UR28 ;  /* 0x0000001c4c4b7c36 */ /* 0x040fe20008000000 */
[----:B------:R-:W2:Y:S02]  /*3f0b0*/  LDCU UR28, c[0x0][0x3b8] ;  /* 0x00007700ff1c77ac */ /* 0x000ea40008000800 */
[----:B------:R1:W-:Y:S01]  /*3f0c0*/  STL.64 [R1+0x738], R4 ;  /* 0x0007380401007387 */ /* 0x0003e20000100a00 */
[----:B------:R-:W-:Y:S01]  /*3f0d0*/  VIADD R74, R75, UR65 ;  /* 0x000000414b4a7c36 */ /* 0x000fe20008000000 */
[----:B------:R-:W2:Y:S01]  /*3f0e0*/  LDCU UR65, c[0x0][0x3b8] ;  /* 0x00007700ff4177ac */ /* 0x000ea20008000800 */
[-C--:B0-----:R-:W-:Y:S02]  /*3f0f0*/  IADD3 R6, P3, PT, R77, R3.reuse, RZ ;  /* 0x000000034d067210 */ /* 0x081fe40007f7e0ff */
[----:B-1----:R-:W-:-:S04]  /*3f100*/  IADD3 R4, P4, PT, R76, R3, RZ ;  /* 0x000000034c047210 */ /* 0x002fc80007f9e0ff */
[-C--:B------:R-:W-:Y:S02]  /*3f110*/  LEA.HI.X.SX32 R5, R76, R2.reuse, 0x1, P4 ;  /* 0x000000024c057211 */ /* 0x080fe400020f0eff */
[-C--:B------:R-:W-:Y:S02]  /*3f120*/  LEA.HI.X.SX32 R7, R77, R2.reuse, 0x1, P3 ;  /* 0x000000024d077211 */ /* 0x080fe400018f0eff */
[CC--:B------:R-:W-:Y:S01]  /*3f130*/  IADD3 R34, P3, PT, R75.reuse, R3.reuse, RZ ;  /* 0x000000034b227210 */ /* 0x0c0fe20007f7e0ff */
[----:B------:R0:W-:Y:S01]  /*3f140*/  STL.64 [R1+0x728], R4 ;  /* 0x0007280401007387 */ /* 0x0001e20000100a00 */
[C---:B------:R-:W-:Y:S01]  /*3f150*/  VIADD R73, R74.reuse, UR42 ;  /* 0x0000002a4a497c36 */ /* 0x040fe20008000000 */
[----:B------:R-:W1:Y:S01]  /*3f160*/  LDCU UR42, c[0x0][0x3b8] ;  /* 0x00007700ff2a77ac */ /* 0x000e620008000800 */
        /* <DEDUP_REMOVED lines=13> */
[C---:B--2---:R-:W-:Y:S02]  /*3f240*/  IADD3 R4, P4, PT, R72.reuse, R3, RZ ;  /* 0x0000000348047210 */ /* 0x044fe40007f9e0ff */
        /* <DEDUP_REMOVED lines=23> */
[----:B------:R-:W-:Y:S01]  /*3f3c0*/  VIADD R84, R82, UR40 ;  /* 0x0000002852547c36 */ /* 0x000fe20008000000 */
[----:B------:R-:W2:Y:S02]  /*3f3d0*/  LDCU UR40, c[0x0][0x3b8] ;  /* 0x00007700ff2877ac */ /* 0x000ea40008000800 */
[----:B------:R1:W-:Y:S01]  /*3f3e0*/  STL.64 [R1+0x6d8], R4 ;  /* 0x0006d80401007387 */ /* 0x0003e20000100a00 */
[----:B------:R-:W-:Y:S01]  /*3f3f0*/  VIADD R86, R84, UR61 ;  /* 0x0000003d54567c36 */ /* 0x000fe20008000000 */
[----:B------:R-:W2:Y:S01]  /*3f400*/  LDCU UR61, c[0x0][0x3b8] ;  /* 0x00007700ff3d77ac */ /* 0x000ea20008000800 */
[CC--:B0-----:R-:W-:Y:S02]  /*3f410*/  IADD3 R34, P3, PT, R83.reuse, R3.reuse, RZ ;  /* 0x0000000353227210 */ /* 0x0c1fe40007f7e0ff */
[----:B-1----:R-:W-:Y:S02]  /*3f420*/  IADD3 R4, P4, PT, R82, R3, RZ ;  /* 0x0000000352047210 */ /* 0x002fe40007f9e0ff */
[----:B------:R-:W-:-:S02]  /*3f430*/  LEA.HI.X.SX32 R35, R83, R2, 0x1, P3 ;  /* 0x0000000253237211 */ /* 0x000fc400018f0eff */
[----:B------:R-:W-:-:S03]  /*3f440*/  LEA.HI.X.SX32 R5, R82, R2, 0x1, P4 ;  /* 0x0000000252057211 */ /* 0x000fc600020f0eff */
[----:B------:R0:W-:Y:S01]  /*3f450*/  STL.64 [R1+0x6d0], R34 ;  /* 0x0006d02201007387 */ /* 0x0001e20000100a00 */
[----:B------:R-:W-:Y:S01]  /*3f460*/  VIADD R88, R86, UR6 ;  /* 0x0000000656587c36 */ /* 0x000fe20008000000 */
[----:B------:R-:W1:Y:S02]  /*3f470*/  LDCU UR6, c[0x0][0x3b8] ;  /* 0x00007700ff0677ac */ /* 0x000e640008000800 */
[----:B------:R2:W-:Y:S01]  /*3f480*/  STL.64 [R1+0x6c8], R4 ;  /* 0x0006c80401007387 */ /* 0x0005e20000100a00 */
[----:B------:R-:W-:Y:S01]  /*3f490*/  VIADD R87, R88, UR60 ;  /* 0x0000003c58577c36 */ /* 0x000fe20008000000 */
[----:B------:R-:W1:Y:S01]  /*3f4a0*/  LDCU UR60, c[0x0][0x3b8] ;  /* 0x00007700ff3c77ac */ /* 0x000e620008000800 */
[-C--:B0-----:R-:W-:Y:S02]  /*3f4b0*/  IADD3 R34, P3, PT, R84, R3.reuse, RZ ;  /* 0x0000000354227210 */ /* 0x081fe40007f7e0ff */
        /* <DEDUP_REMOVED lines=32> */
[-C--:B------:R-:W-:Y:S02]  /*3f6c0*/  LEA.HI.X.SX32 R5, R30, R2.reuse, 0x1, P4 ;  /* 0x000000021e057211 */ /* 0x080fe400020f0eff */
[CC--:B------:R-:W-:Y:S01]  /*3f6d0*/  IADD3 R30, P3, PT, R32.reuse, R3.reuse, RZ ;  /* 0x00000003201e7210 */ /* 0x0c0fe20007f7e0ff */
[----:B------:R-:W-:Y:S01]  /*3f6e0*/  STL.64 [R1+0x688], R34 ;  /* 0x0006882201007387 */ /* 0x000fe20000100a00 */
[----:B------:R-:W-:Y:S01]  /*3f6f0*/  VIADD R27, R29, UR25 ;  /* 0x000000191d1b7c36 */ /* 0x000fe20008000000 */
[----:B------:R-:W0:Y:S02]  /*3f700*/  LDCU UR25, c[0x0][0x3b8] ;  /* 0x00007700ff1977ac */ /* 0x000e240008000800 */
[----:B------:R1:W-:Y:S01]  /*3f710*/  STL.64 [R1+0x680], R4 ;  /* 0x0006800401007387 */ /* 0x0003e20000100a00 */
[----:B------:R-:W-:Y:S01]  /*3f720*/  LEA.HI.X.SX32 R31, R32, R2, 0x1, P3 ;  /* 0x00000002201f7211 */ /* 0x000fe200018f0eff */
[----:B------:R-:W-:Y:S01]  /*3f730*/  VIADD R26, R27, UR57 ;  /* 0x000000391b1a7c36 */ /* 0x000fe20008000000 */
[----:B------:R-:W0:Y:S01]  /*3f740*/  LDCU UR57, c[0x0][0x3b8] ;  /* 0x00007700ff3977ac */ /* 0x000e220008000800 */
[----:B-1----:R-:W-:-:S04]  /*3f750*/  IADD3 R4, P4, PT, R29, R3, RZ ;  /* 0x000000031d047210 */ /* 0x002fc80007f9e0ff */
[----:B------:R-:W-:Y:S01]  /*3f760*/  LEA.HI.X.SX32 R5, R29, R2, 0x1, P4 ;  /* 0x000000021d057211 */ /* 0x000fe200020f0eff */
[----:B------:R1:W-:Y:S01]  /*3f770*/  STL.64 [R1+0x670], R30 ;  /* 0x0006701e01007387 */ /* 0x0003e20000100a00 */
[----:B------:R-:W-:Y:S01]  /*3f780*/  VIADD R28, R26, UR37 ;  /* 0x000000251a1c7c36 */ /* 0x000fe20008000000 */
[----:B------:R-:W0:Y:S02]  /*3f790*/  LDCU UR37, c[0x0][0x3b8] ;  /* 0x00007700ff2577ac */ /* 0x000e240008000800 */
[----:B------:R2:W-:Y:S01]  /*3f7a0*/  STL.64 [R1+0x668], R4 ;  /* 0x0006680401007387 */ /* 0x0005e20000100a00 */
[----:B------:R-:W-:Y:S01]  /*3f7b0*/  VIADD R25, R28, UR56 ;  /* 0x000000381c197c36 */ /* 0x000fe20008000000 */
[----:B------:R-:W0:Y:S01]  /*3f7c0*/  LDCU UR56, c[0x0][0x3b8] ;  /* 0x00007700ff3877ac */ /* 0x000e220008000800 */
[-C--:B-1----:R-:W-:Y:S02]  /*3f7d0*/  IADD3 R30, P3, PT, R27, R3.reuse, RZ ;  /* 0x000000031b1e7210 */ /* 0x082fe40007f7e0ff */
[----:B--2---:R-:W-:-:S02]  /*3f7e0*/  IADD3 R4, P4, PT, R26, R3, RZ ;  /* 0x000000031a047210 */ /* 0x004fc40007f9e0ff */
[-C--:B------:R-:W-:Y:S02]  /*3f7f0*/  LEA.HI.X.SX32 R31, R27, R2.reuse, 0x1, P3 ;  /* 0x000000021b1f7211 */ /* 0x080fe400018f0eff */
[-C--:B------:R-:W-:Y:S02]  /*3f800*/  LEA.HI.X.SX32 R5, R26, R2.reuse, 0x1, P4 ;  /* 0x000000021a057211 */ /* 0x080fe400020f0eff */
[CC--:B------:R-:W-:Y:S01]  /*3f810*/  IADD3 R26, P3, PT, R28.reuse, R3.reuse, RZ ;  /* 0x000000031c1a7210 */ /* 0x0c0fe20007f7e0ff */
[----:B------:R-:W-:Y:S01]  /*3f820*/  STL.64 [R1+0x660], R30 ;  /* 0x0006601e01007387 */ /* 0x000fe20000100a00 */
[----:B------:R-:W-:Y:S01]  /*3f830*/  VIADD R23, R25, UR11 ;  /* 0x0000000b19177c36 */ /* 0x000fe20008000000 */
[----:B------:R-:W1:Y:S02]  /*3f840*/  LDCU UR11, c[0x0][0x3b8] ;  /* 0x00007700ff0b77ac */ /* 0x000e640008000800 */
[----:B------:R2:W-:Y:S01]  /*3f850*/  STL.64 [R1+0x658], R4 ;  /* 0x0006580401007387 */ /* 0x0005e20000100a00 */
[----:B------:R-:W-:Y:S01]  /*3f860*/  LEA.HI.X.SX32 R27, R28, R2, 0x1, P3 ;  /* 0x000000021c1b7211 */ /* 0x000fe200018f0eff */
[----:B------:R-:W-:Y:S01]  /*3f870*/  VIADD R22, R23, UR15 ;  /* 0x0000000f17167c36 */ /* 0x000fe20008000000 */
[----:B------:R-:W0:Y:S01]  /*3f880*/  LDCU UR15, c[0x0][0x3b8] ;  /* 0x00007700ff0f77ac */ /* 0x000e220008000800 */
[----:B--2---:R-:W-:-:S04]  /*3f890*/  IADD3 R4, P4, PT, R25, R3, RZ ;  /* 0x0000000319047210 */ /* 0x004fc80007f9e0ff */
[----:B------:R-:W-:Y:S01]  /*3f8a0*/  LEA.HI.X.SX32 R5, R25, R2, 0x1, P4 ;  /* 0x0000000219057211 */ /* 0x000fe200020f0eff */
[----:B------:R2:W-:Y:S01]  /*3f8b0*/  STL.64 [R1+0x648], R26 ;  /* 0x0006481a01007387 */ /* 0x0005e20000100a00 */
[----:B------:R-:W-:Y:S01]  /*3f8c0*/  VIADD R24, R22, UR55 ;  /* 0x0000003716187c36 */ /* 0x000fe20008000000 */
[----:B------:R-:W0:Y:S02]  /*3f8d0*/  LDCU UR55, c[0x0][0x3b8] ;  /* 0x00007700ff3777ac */ /* 0x000e240008000800 */
[----:B------:R1:W-:Y:S01]  /*3f8e0*/  STL.64 [R1+0x640], R4 ;  /* 0x0006400401007387 */ /* 0x0003e20000100a00 */
[----:B------:R-:W-:Y:S01]  /*3f8f0*/  VIADD R21, R24, UR36 ;  /* 0x0000002418157c36 */ /* 0x000fe20008000000 */
[----:B------:R-:W0:Y:S01]  /*3f900*/  LDCU UR36, c[0x0][0x3b8] ;  /* 0x00007700ff2477ac */ /* 0x000e220008000800 */
[-C--:B--2---:R-:W-:Y:S02]  /*3f910*/  IADD3 R26, P3, PT, R23, R3.reuse, RZ ;  /* 0x00000003171a7210 */ /* 0x084fe40007f7e0ff */
[----:B-1----:R-:W-:-:S02]  /*3f920*/  IADD3 R4, P4, PT, R22, R3, RZ ;  /* 0x0000000316047210 */ /* 0x002fc40007f9e0ff */
        /* <DEDUP_REMOVED lines=92> */
[C---:B------:R-:W-:Y:S01]  /*3fef0*/  VIADD R77, R78.reuse, UR32 ;  /* 0x000000204e4d7c36 */ /* 0x040fe20008000000 */
[----:B------:R-:W0:Y:S02]  /*3ff00*/  LDCU UR32, c[0x0][0x3b8] ;  /* 0x00007700ff2077ac */ /* 0x000e240008000800 */
[----:B------:R1:W-:Y:S01]  /*3ff10*/  STL.64 [R1+0x558], R4 ;  /* 0x0005580401007387 */ /* 0x0003e20000100a00 */
[----:B------:R-:W-:Y:S01]  /*3ff20*/  VIADD R76, R77, UR73 ;  /* 0x000000494d4c7c36 */ /* 0x000fe20008000000 */
[----:B------:R-:W0:Y:S01]  /*3ff30*/  LDCU UR73, c[0x0][0x3b8] ;  /* 0x00007700ff4977ac */ /* 0x000e220008000800 */
[-C--:B--2---:R-:W-:Y:S02]  /*3ff40*/  IADD3 R6, P3, PT, R79, R3.reuse, RZ ;  /* 0x000000034f067210 */ /* 0x084fe40007f7e0ff */
[----:B-1----:R-:W-:-:S02]  /*3ff50*/  IADD3 R4, P4, PT, R78, R3, RZ ;  /* 0x000000034e047210 */ /* 0x002fc40007f9e0ff */
[-C--:B------:R-:W-:Y:S02]  /*3ff60*/  LEA.HI.X.SX32 R7, R79, R2.reuse, 0x1, P3 ;  /* 0x000000024f077211 */ /* 0x080fe400018f0eff */
[----:B------:R-:W-:-:S03]  /*3ff70*/  LEA.HI.X.SX32 R5, R78, R2, 0x1, P4 ;  /* 0x000000024e057211 */ /* 0x000fc600020f0eff */
[----:B------:R1:W-:Y:S01]  /*3ff80*/  STL.64 [R1+0x540], R6 ;  /* 0x0005400601007387 */ /* 0x0003e20000100a00 */
[----:B------:R-:W-:-:S03]  /*3ff90*/  VIADD R75, R76, UR74 ;  /* 0x0000004a4c4b7c36 */ /* 0x000fc60008000000 */
[----:B------:R2:W-:Y:S01]  /*3ffa0*/  STL.64 [R1+0x538], R4 ;  /* 0x0005380401007387 */ /* 0x0005e20000100a00 */
[----:B------:R-:W-:Y:S01]  /*3ffb0*/  VIADD R74, R75, UR5 ;  /* 0x000000054b4a7c36 */ /* 0x000fe20008000000 */
[----:B------:R-:W0:Y:S01]  /*3ffc0*/  LDCU UR5, c[0x0][0x3b8] ;  /* 0x00007700ff0577ac */ /* 0x000e220008000800 */
[CC--:B-1----:R-:W-:Y:S02]  /*3ffd0*/  IADD3 R6, P3, PT, R77.reuse, R3.reuse, RZ ;  /* 0x000000034d067210 */ /* 0x0c2fe40007f7e0ff */
        /* <DEDUP_REMOVED lines=12> */
[----:B------:R-:W-:Y:S02]  /*400a0*/  LEA.HI.X.SX32 R5, R74, R2, 0x1, P4 ;  /* 0x000000024a057211 */ /* 0x000fe400020f0eff */
[----:B------:R-:W-:Y:S01]  /*400b0*/  IADD3 R18, P3, PT, R73, R3, RZ ;  /* 0x0000000349127210 */ /* 0x000fe20007f7e0ff */
[----:B------:R-:W-:Y:S01]  /*400c0*/  STL.64 [R1+0x508], R6 ;  /* 0x0005080601007387 */ /* 0x000fe20000100a00 */
[----:B------:R-:W-:-:S03]  /*400d0*/  VIADD R71, R72, UR71 ;  /* 0x0000004748477c36 */ /* 0x000fc60008000000 */
[----:B------:R0:W-:Y:S01]  /*400e0*/  STL.64 [R1+0x500], R4 ;  /* 0x0005000401007387 */ /* 0x0001e20000100a00 */
[----:B------:R-:W-:Y:S01]  /*400f0*/  LEA.HI.X.SX32 R19, R73, R2, 0x1, P3 ;  /* 0x0000000249137211 */ /* 0x000fe200018f0eff */
[----:B------:R-:W-:Y:S01]  /*40100*/  VIADD R70, R71, UR47 ;  /* 0x0000002f47467c36 */ /* 0x000fe20008000000 */
[----:B------:R-:W1:Y:S01]  /*40110*/  LDCU UR47, c[0x0][0x3b8] ;  /* 0x00007700ff2f77ac */ /* 0x000e620008000800 */
[----:B0-----:R-:W-:-:S04]  /*40120*/  IADD3 R4, P4, PT, R72, R3, RZ ;  /* 0x0000000348047210 */ /* 0x001fc80007f9e0ff */
[-C--:B------:R-:W-:Y:S01]  /*40130*/  LEA.HI.X.SX32 R5, R72, R2.reuse, 0x1, P4 ;  /* 0x0000000248057211 */ /* 0x080fe200020f0eff */
[----:B------:R0:W-:Y:S01]  /*40140*/  STL.64 [R1+0x4e8], R18 ;  /* 0x0004e81201007387 */ /* 0x0001e20000100a00 */
[C---:B------:R-:W-:Y:S01]  /*40150*/  VIADD R69, R70.reuse, UR13 ;  /* 0x0000000d46457c36 */ /* 0x040fe20008000000 */
[----:B------:R-:W1:Y:S02]  /*40160*/  LDCU UR13, c[0x0][0x3b8] ;  /* 0x00007700ff0d77ac */ /* 0x000e640008000800 */
[----:B------:R2:W-:Y:S01]  /*40170*/  STL.64 [R1+0x4e0], R4 ;  /* 0x0004e00401007387 */ /* 0x0005e20000100a00 */
[----:B------:R-:W-:Y:S01]  /*40180*/  VIADD R68, R69, UR48 ;  /* 0x0000003045447c36 */ /* 0x000fe20008000000 */
        /* <DEDUP_REMOVED lines=15> */
[----:B------:R-:W-:-:S03]  /*40280*/  VIADD R82, R80, UR72 ;  /* 0x0000004850527c36 */ /* 0x000fc60008000000 */
[----:B------:R1:W-:Y:S01]  /*40290*/  STL.64 [R1+0x4c8], R4 ;  /* 0x0004c80401007387 */ /* 0x0003e20000100a00 */
[----:B------:R-:W-:Y:S01]  /*402a0*/  VIADD R83, R82, UR70 ;  /* 0x0000004652537c36 */ /* 0x000fe20008000000 */
[CC--:B0-----:R-:W-:Y:S02]  /*402b0*/  IADD3 R18, P3, PT, R81.reuse, R3.reuse, RZ ;  /* 0x0000000351127210 */ /* 0x0c1fe40007f7e0ff */
[C---:B-1----:R-:W-:Y:S02]  /*402c0*/  IADD3 R4, P4, PT, R80.reuse, R3, RZ ;  /* 0x0000000350047210 */ /* 0x042fe40007f9e0ff */
[-C--:B------:R-:W-:Y:S02]  /*402d0*/  LEA.HI.X.SX32 R19, R81, R2.reuse, 0x1, P3 ;  /* 0x0000000251137211 */ /* 0x080fe400018f0eff */
[----:B------:R-:W-:-:S03]  /*402e0*/  LEA.HI.X.SX32 R5, R80, R2, 0x1, P4 ;  /* 0x0000000250057211 */ /* 0x000fc600020f0eff */
[----:B------:R0:W-:Y:S01]  /*402f0*/  STL.64 [R1+0x440], R18 ;  /* 0x0004401201007387 */ /* 0x0001e20000100a00 */
[----:B------:R-:W-:Y:S01]  /*40300*/  VIADD R85, R83, UR30 ;  /* 0x0000001e53557c36 */ /* 0x000fe20008000000 */
[----:B------:R-:W1:Y:S02]  /*40310*/  LDCU UR30, c[0x0][0x3b8] ;  /* 0x00007700ff1e77ac */ /* 0x000e640008000800 */
[----:B------:R2:W-:Y:S01]  /*40320*/  STL.64 [R1+0x4c0], R4 ;  /* 0x0004c00401007387 */ /* 0x0005e20000100a00 */
[----:B---3--:R-:W-:Y:S01]  /*40330*/  VIADD R84, R85, UR45 ;  /* 0x0000002d55547c36 */ /* 0x008fe20008000000 */
[----:B------:R-:W3:Y:S01]  /*40340*/  LDCU UR45, c[0x0][0x3b8] ;  /* 0x00007700ff2d77ac */ /* 0x000ee20008000800 */
[CC--:B0-----:R-:W-:Y:S02]  /*40350*/  IADD3 R18, P3, PT, R82.reuse, R3.reuse, RZ ;  /* 0x0000000352127210 */ /* 0x0c1fe40007f7e0ff */
[----:B--2---:R-:W-:Y:S02]  /*40360*/  IADD3 R4, P4, PT, R83, R3, RZ ;  /* 0x0000000353047210 */ /* 0x004fe40007f9e0ff */
[----:B------:R-:W-:-:S02]  /*40370*/  LEA.HI.X.SX32 R19, R82, R2, 0x1, P3 ;  /* 0x0000000252137211 */ /* 0x000fc400018f0eff */
[----:B------:R-:W-:-:S03]  /*40380*/  LEA.HI.X.SX32 R5, R83, R2, 0x1, P4 ;  /* 0x0000000253057211 */ /* 0x000fc600020f0eff */
[----:B------:R0:W-:Y:S01]  /*40390*/  STL.64 [R1+0x438], R18 ;  /* 0x0004381201007387 */ /* 0x0001e20000100a00 */
[C---:B----4-:R-:W-:Y:S01]  /*403a0*/  VIADD R87, R84.reuse, UR29 ;  /* 0x0000001d54577c36 */ /* 0x050fe20008000000 */
[----:B------:R-:W2:Y:S02]  /*403b0*/  LDCU UR29, c[0x0][0x3b8] ;  /* 0x00007700ff1d77ac */ /* 0x000ea40008000800 */
[----:B------:R4:W-:Y:S01]  /*403c0*/  STL.64 [R1+0x4b8], R4 ;  /* 0x0004b80401007387 */ /* 0x0009e20000100a00 */
[----:B------:R-:W-:Y:S01]  /*403d0*/  VIADD R86, R87, UR68 ;  /* 0x0000004457567c36 */ /* 0x000fe20008000000 */
[CC--:B0-----:R-:W-:Y:S02]  /*403e0*/  IADD3 R18, P3, PT, R85.reuse, R3.reuse, RZ ;  /* 0x0000000355127210 */ /* 0x0c1fe40007f7e0ff */
[----:B----4-:R-:W-:Y:S02]  /*403f0*/  IADD3 R4, P4, PT, R84, R3, RZ ;  /* 0x0000000354047210 */ /* 0x010fe40007f9e0ff */
[----:B------:R-:W-:-:S02]  /*40400*/  LEA.HI.X.SX32 R19, R85, R2, 0x1, P3 ;  /* 0x0000000255137211 */ /* 0x000fc400018f0eff */
[----:B------:R-:W-:-:S03]  /*40410*/  LEA.HI.X.SX32 R5, R84, R2, 0x1, P4 ;  /* 0x0000000254057211 */ /* 0x000fc600020f0eff */
[----:B------:R0:W-:Y:S01]  /*40420*/  STL.64 [R1+0x430], R18 ;  /* 0x0004301201007387 */ /* 0x0001e20000100a00 */
[----:B------:R-:W-:Y:S01]  /*40430*/  VIADD R90, R86, UR44 ;  /* 0x0000002c565a7c36 */ /* 0x000fe20008000000 */
[----:B------:R-:W4:Y:S02]  /*40440*/  LDCU UR44, c[0x0][0x3b8] ;  /* 0x00007700ff2c77ac */ /* 0x000f240008000800 */
        /* <DEDUP_REMOVED lines=11> */
[----:B------:R-:W2:Y:S01]  /*40500*/  LDCU UR43, c[0x0][0x3b8] ;  /* 0x00007700ff2b77ac */ /* 0x000ea20008000800 */
[-C--:B0-----:R-:W-:Y:S02]  /*40510*/  IADD3 R18, P3, PT, R90, R3.reuse, RZ ;  /* 0x000000035a127210 */ /* 0x081fe40007f7e0ff */
[----:B-1----:R-:W-:Y:S02]  /*40520*/  IADD3 R4, P4, PT, R92, R3, RZ ;  /* 0x000000035c047210 */ /* 0x002fe40007f9e0ff */
[-C--:B------:R-:W-:Y:S02]  /*40530*/  LEA.HI.X.SX32 R19, R90, R2.reuse, 0x1, P3 ;  /* 0x000000025a137211 */ /* 0x080fe400018f0eff */
[----:B------:R-:W-:-:S03]  /*40540*/  LEA.HI.X.SX32 R5, R92, R2, 0x1, P4 ;  /* 0x000000025c057211 */ /* 0x000fc600020f0eff */
[----:B------:R0:W-:Y:S01]  /*40550*/  STL.64 [R1+0x420], R18 ;  /* 0x0004201201007387 */ /* 0x0001e20000100a00 */
[----:B------:R-:W-:-:S03]  /*40560*/  VIADD R15, R17, UR66 ;  /* 0x00000042110f7c36 */ /* 0x000fc60008000000 */
[----:B------:R1:W-:Y:S01]  /*40570*/  STL.64 [R1+0x4a0], R4 ;  /* 0x0004a00401007387 */ /* 0x0003e20000100a00 */
[----:B------:R-:W-:Y:S01]  /*40580*/  VIADD R14, R15, UR10 ;  /* 0x0000000a0f0e7c36 */ /* 0x000fe20008000000 */
[----:B------:R-:W2:Y:S01]  /*40590*/  LDCU UR10, c[0x0][0x3b8] ;  /* 0x00007700ff0a77ac */ /* 0x000ea20008000800 */
        /* <DEDUP_REMOVED lines=8> */
[----:B------:R-:W-:Y:S01]  /*40620*/  VIADD R13, R16, UR65 ;  /* 0x00000041100d7c36 */ /* 0x000fe20008000000 */
[CC--:B0-----:R-:W-:Y:S02]  /*40630*/  IADD3 R18, P3, PT, R15.reuse, R3.reuse, RZ ;  /* 0x000000030f127210 */ /* 0x0c1fe40007f7e0ff */
[----:B--2---:R-:W-:Y:S02]  /*40640*/  IADD3 R4, P4, PT, R14, R3, RZ ;  /* 0x000000030e047210 */ /* 0x004fe40007f9e0ff */
        /* <DEDUP_REMOVED lines=20> */
[----:B------:R-:W-:Y:S02]  /*40790*/  LEA.HI.X.SX32 R5, R10, R2, 0x1, P4 ;  /* 0x000000020a057211 */ /* 0x000fe400020f0eff */
[----:B------:R-:W-:Y:S01]  /*407a0*/  IADD3 R10, P3, PT, R12, R3, RZ ;  /* 0x000000030c0a7210 */ /* 0x000fe20007f7e0ff */
[----:B------:R-:W-:Y:S01]  /*407b0*/  STL.64 [R1+0x400], R14 ;  /* 0x0004000e01007387 */ /* 0x000fe20000100a00 */
[----:B------:R-:W-:-:S03]  /*407c0*/  VIADD R89, R9, UR63 ;  /* 0x0000003f09597c36 */ /* 0x000fc60008000000 */
[----:B------:R1:W-:Y:S01]  /*407d0*/  STL.64 [R1+0x480], R4 ;  /* 0x0004800401007387 */ /* 0x0003e20000100a00 */
[----:B------:R-:W-:Y:S01]  /*407e0*/  LEA.HI.X.SX32 R11, R12, R2, 0x1, P3 ;  /* 0x000000020c0b7211 */ /* 0x000fe200018f0eff */
[----:B------:R-:W-:Y:S01]  /*407f0*/  VIADD R8, R89, UR27 ;  /* 0x0000001b59087c36 */ /* 0x000fe20008000000 */
[----:B------:R-:W2:Y:S01]  /*40800*/  LDCU UR27, c[0x0][0x3b8] ;  /* 0x00007700ff1b77ac */ /* 0x000ea20008000800 */
[----:B-1----:R-:W-:-:S04]  /*40810*/  IADD3 R4, P4, PT, R9, R3, RZ ;  /* 0x0000000309047210 */ /* 0x002fc80007f9e0ff */
[----:B------:R-:W-:Y:S01]  /*40820*/  LEA.HI.X.SX32 R5, R9, R2, 0x1, P4 ;  /* 0x0000000209057211 */ /* 0x000fe200020f0eff */
[----:B------:R1:W-:Y:S01]  /*40830*/  STL.64 [R1+0x340], R10 ;  /* 0x0003400a01007387 */ /* 0x0003e20000100a00 */
[----:B------:R-:W-:-:S03]  /*40840*/  VIADD R7, R8, UR62 ;  /* 0x0000003e08077c36 */ /* 0x000fc60008000000 */
[----:B------:R0:W-:Y:S01]  /*40850*/  STL.64 [R1+0x478], R4 ;  /* 0x0004780401007387 */ /* 0x0001e20000100a00 */
[----:B------:R-:W-:Y:S01]  /*40860*/  VIADD R6, R7, UR12 ;  /* 0x0000000c07067c36 */ /* 0x000fe20008000000 */
[----:B------:R-:W2:Y:S01]  /*40870*/  LDCU UR12, c[0x0][0x3b8] ;  /* 0x00007700ff0c77ac */ /* 0x000ea20008000800 */
[CC--:B-1----:R-:W-:Y:S02]  /*40880*/  IADD3 R10, P3, PT, R89.reuse, R3.reuse, RZ ;  /* 0x00000003590a7210 */ /* 0x0c2fe40007f7e0ff */
[C---:B0-----:R-:W-:Y:S02]  /*40890*/  IADD3 R4, P4, PT, R8.reuse, R3, RZ ;  /* 0x0000000308047210 */ /* 0x041fe40007f9e0ff */
[-C--:B------:R-:W-:Y:S02]  /*408a0*/  LEA.HI.X.SX32 R11, R89, R2.reuse, 0x1, P3 ;  /* 0x00000002590b7211 */ /* 0x080fe400018f0eff */
[----:B------:R-:W-:-:S03]  /*408b0*/  LEA.HI.X.SX32 R5, R8, R2, 0x1, P4 ;  /* 0x0000000208057211 */ /* 0x000fc600020f0eff */
        /* <DEDUP_REMOVED lines=14> */
[-C--:B0-----:R-:W-:Y:S02]  /*409a0*/  IADD3 R10, P3, PT, R93, R3.reuse, RZ ;  /* 0x000000035d0a7210 */ /* 0x081fe40007f7e0ff */
        /* <DEDUP_REMOVED lines=14> */
[----:B------:R-:W-:-:S03]  /*40a90*/  VIADD R73, R74, UR59 ;  /* 0x0000003b4a497c36 */ /* 0x000fc60008000000 */
[----:B------:R2:W-:Y:S01]  /*40aa0*/  STL.64 [R1+0x458], R4 ;  /* 0x0004580401007387 */ /* 0x0005e20000100a00 */
[----:B------:R-:W-:Y:S01]  /*40ab0*/  VIADD R72, R73, UR16 ;  /* 0x0000001049487c36 */ /* 0x000fe20008000000 */
[----:B------:R-:W1:Y:S01]  /*40ac0*/  LDCU UR16, c[0x0][0x3b8] ;  /* 0x00007700ff1077ac */ /* 0x000e620008000800 */
[CC--:B0-----:R-:W-:Y:S02]  /*40ad0*/  IADD3 R10, P3, PT, R75.reuse, R3.reuse, RZ ;  /* 0x000000034b0a7210 */ /* 0x0c1fe40007f7e0ff */
[C---:B--2---:R-:W-:Y:S02]  /*40ae0*/  IADD3 R4, P4, PT, R74.reuse, R3, RZ ;  /* 0x000000034a047210 */ /* 0x044fe40007f9e0ff */
[-C--:B------:R-:W-:Y:S02]  /*40af0*/  LEA.HI.X.SX32 R11, R75, R2.reuse, 0x1, P3 ;  /* 0x000000024b0b7211 */ /* 0x080fe400018f0eff */
        /* <DEDUP_REMOVED lines=91> */
[----:B0-----:R-:W-:-:S04]  /*410b0*/  IADD3 R4, P4, PT, R6, R3, RZ ;  /* 0x0000000306047210 */ /* 0x001fc80007f9e0ff */
[-C--:B------:R-:W-:Y:S01]  /*410c0*/  LEA.HI.X.SX32 R5, R6, R2.reuse, 0x1, P4 ;  /* 0x0000000206057211 */ /* 0x080fe200020f0eff */
[----:B------:R-:W-:Y:S01]  /*410d0*/  STL.64 [R1+0x310], R8 ;  /* 0x0003100801007387 */ /* 0x000fe20000100a00 */
[CC--:B------:R-:W-:Y:S01]  /*410e0*/  IADD3 R6, P3, PT, R93.reuse, R3.reuse, RZ ;  /* 0x000000035d067210 */ /* 0x0c0fe20007f7e0ff */
[C---:B------:R-:W-:Y:S02]  /*410f0*/  VIADD R91, R92.reuse, UR50 ;  /* 0x000000325c5b7c36 */ /* 0x040fe40008000000 */
[----:B------:R0:W-:Y:S01]  /*41100*/  STL.64 [R1+0x6b0], R4 ;  /* 0x0006b00401007387 */ /* 0x0001e20000100a00 */
[----:B------:R-:W-:Y:S01]  /*41110*/  LEA.HI.X.SX32 R7, R93, R2, 0x1, P3 ;  /* 0x000000025d077211 */ /* 0x000fe200018f0eff */
[----:B------:R-:W-:Y:S01]  /*41120*/  VIADD R90, R91, UR33 ;  /* 0x000000215b5a7c36 */ /* 0x000fe20008000000 */
[----:B------:R-:W1:Y:S01]  /*41130*/  LDCU UR33, c[0x0][0x3b8] ;  /* 0x00007700ff2177ac */ /* 0x000e620008000800 */
[----:B0-----:R-:W-:-:S04]  /*41140*/  IADD3 R4, P4, PT, R92, R3, RZ ;  /* 0x000000035c047210 */ /* 0x001fc80007f9e0ff */
[-C--:B------:R-:W-:Y:S01]  /*41150*/  LEA.HI.X.SX32 R5, R92, R2.reuse, 0x1, P4 ;  /* 0x000000025c057211 */ /* 0x080fe200020f0eff */
[----:B------:R-:W-:Y:S01]  /*41160*/  STL.64 [R1+0x300], R6 ;  /* 0x0003000601007387 */ /* 0x000fe20000100a00 */
[CC--:B------:R-:W-:Y:S01]  /*41170*/  IADD3 R92, P3, PT, R91.reuse, R3.reuse, RZ ;  /* 0x000000035b5c7210 */ /* 0x0c0fe20007f7e0ff */
[----:B------:R-:W-:Y:S01]  /*41180*/  VIADD R88, R90, UR14 ;  /* 0x0000000e5a587c36 */ /* 0x000fe20008000000 */
[----:B------:R-:W0:Y:S01]  /*41190*/  LDCU UR14, c[0x0][0x3b8] ;  /* 0x00007700ff0e77ac */ /* 0x000e220008000800 */
[----:B------:R1:W-:Y:S01]  /*411a0*/  STL.64 [R1+0x308], R4 ;  /* 0x0003080401007387 */ /* 0x0003e20000100a00 */
[----:B------:R-:W-:Y:S01]  /*411b0*/  LEA.HI.X.SX32 R93, R91, R2, 0x1, P3 ;  /* 0x000000025b5d7211 */ /* 0x000fe200018f0eff */
[----:B-----5:R-:W-:Y:S01]  /*411c0*/  VIADD R87, R88, UR69 ;  /* 0x0000004558577c36 */ /* 0x020fe20008000000 */
[----:B-1----:R-:W-:-:S04]  /*411d0*/  IADD3 R4, P4, PT, R90, R3, RZ ;  /* 0x000000035a047210 */ /* 0x002fc80007f9e0ff */
[-C--:B------:R-:W-:Y:S01]  /*411e0*/  LEA.HI.X.SX32 R5, R90, R2.reuse, 0x1, P4 ;  /* 0x000000025a057211 */ /* 0x080fe200020f0eff */
[----:B------:R-:W-:Y:S01]  /*411f0*/  STL.64 [R1+0xe08], R92 ;  /* 0x000e085c01007387 */ /* 0x000fe20000100a00 */
[CC--:B------:R-:W-:Y:S01]  /*41200*/  IADD3 R6, P3, PT, R88.reuse, R3.reuse, RZ ;  /* 0x0000000358067210 */ /* 0x0c0fe20007f7e0ff */
[----:B------:R-:W-:Y:S02]  /*41210*/  VIADD R85, R87, UR76 ;  /* 0x0000004c57557c36 */ /* 0x000fe40008000000 */
[----:B------:R1:W-:Y:S01]  /*41220*/  STL.64 [R1+0x708], R4 ;  /* 0x0007080401007387 */ /* 0x0003e20000100a00 */
[----:B------:R-:W-:Y:S01]  /*41230*/  LEA.HI.X.SX32 R7, R88, R2, 0x1, P3 ;  /* 0x0000000258077211 */ /* 0x000fe200018f0eff */
[----:B------:R-:W-:Y:S01]  /*41240*/  VIADD R74, R85, UR20 ;  /* 0x00000014554a7c36 */ /* 0x000fe20008000000 */
[----:B------:R-:W5:Y:S01]  /*41250*/  LDCU UR20, c[0x0][0x3b8] ;  /* 0x00007700ff1477ac */ /* 0x000f620008000800 */
[----:B-1----:R-:W-:-:S04]  /*41260*/  IADD3 R4, P4, PT, R87, R3, RZ ;  /* 0x0000000357047210 */ /* 0x002fc80007f9e0ff */
[----:B------:R-:W-:Y:S01]  /*41270*/  LEA.HI.X.SX32 R5, R87, R2, 0x1, P4 ;  /* 0x0000000257057211 */ /* 0x000fe200020f0eff */
[----:B------:R1:W-:Y:S01]  /*41280*/  STL.64 [R1+0x720], R6 ;  /* 0x0007200601007387 */ /* 0x0003e20000100a00 */
[----:B------:R-:W-:-:S03]  /*41290*/  VIADD R73, R74, UR75 ;  /* 0x0000004b4a497c36 */ /* 0x000fc60008000000 */
[----:B------:R0:W-:Y:S01]  /*412a0*/  STL.64 [R1+0x748], R4 ;  /* 0x0007480401007387 */ /* 0x0001e20000100a00 */
[----:B------:R-:W-:Y:S01]  /*412b0*/  VIADD R72, R73, UR49 ;  /* 0x0000003149487c36 */ /* 0x000fe20008000000 */
        /* <DEDUP_REMOVED lines=53> */
[----:B---3--:R-:W-:-:S03]  /*41610*/  VIADD R83, R80, UR45 ;  /* 0x0000002d50537c36 */ /* 0x008fc60008000000 */
[----:B------:R2:W-:Y:S01]  /*41620*/  STL.64 [R1+0x8b0], R4 ;  /* 0x0008b00401007387 */ /* 0x0005e20000100a00 */
[----:B------:R-:W-:Y:S01]  /*41630*/  VIADD R82, R83, UR18 ;  /* 0x0000001253527c36 */ /* 0x000fe20008000000 */
[----:B------:R-:W3:Y:S01]  /*41640*/  LDCU UR18, c[0x0][0x3b8] ;  /* 0x00007700ff1277ac */ /* 0x000ee20008000800 */
[CC--:B0-----:R-:W-:Y:S02]  /*41650*/  IADD3 R6, P3, PT, R79.reuse, R3.reuse, RZ ;  /* 0x000000034f067210 */ /* 0x0c1fe40007f7e0ff */
[C---:B--2---:R-:W-:Y:S02]  /*41660*/  IADD3 R4, P4, PT, R80.reuse, R3, RZ ;  /* 0x0000000350047210 */ /* 0x044fe40007f9e0ff */
[-C--:B------:R-:W-:Y:S02]  /*41670*/  LEA.HI.X.SX32 R7, R79, R2.reuse, 0x1, P3 ;  /* 0x000000024f077211 */ /* 0x080fe400018f0eff */
[----:B------:R-:W-:-:S03]  /*41680*/  LEA.HI.X.SX32 R5, R80, R2, 0x1, P4 ;  /* 0x0000000250057211 */ /* 0x000fc600020f0eff */
[----:B------:R0:W-:Y:S01]  /*41690*/  STL.64 [R1+0x8c8], R6 ;  /* 0x0008c80601007387 */ /* 0x0001e20000100a00 */
[----:B------:R-:W-:-:S03]  /*416a0*/  VIADD R91, R82, UR43 ;  /* 0x0000002b525b7c36 */ /* 0x000fc60008000000 */
[----:B------:R2:W-:Y:S01]  /*416b0*/  STL.64 [R1+0x8f0], R4 ;  /* 0x0008f00401007387 */ /* 0x0005e20000100a00 */
[----:B----4-:R-:W-:Y:S01]  /*416c0*/  VIADD R90, R91, UR44 ;  /* 0x0000002c5b5a7c36 */ /* 0x010fe20008000000 */
        /* <DEDUP_REMOVED lines=9> */
[----:B------:R-:W1:Y:S01]  /*41760*/  LDCU UR28, c[0x0][0x3b8] ;  /* 0x00007700ff1c77ac */ /* 0x000e620008000800 */
[CC--:B0-----:R-:W-:Y:S02]  /*41770*/  IADD3 R6, P3, PT, R91.reuse, R3.reuse, RZ ;  /* 0x000000035b067210 */ /* 0x0c1fe40007f7e0ff */
[----:B----4-:R-:W-:Y:S02]  /*41780*/  IADD3 R4, P4, PT, R90, R3, RZ ;  /* 0x000000035a047210 */ /* 0x010fe40007f9e0ff */
        /* <DEDUP_REMOVED lines=8> */
[C---:B----4-:R-:W-:Y:S02]  /*41810*/  IADD3 R4, P4, PT, R88.reuse, R3, RZ ;  /* 0x0000000358047210 */ /* 0x050fe40007f9e0ff */
[-C--:B------:R-:W-:Y:S02]  /*41820*/  LEA.HI.X.SX32 R7, R89, R2.reuse, 0x1, P3 ;  /* 0x0000000259077211 */ /* 0x080fe400018f0eff */
[----:B------:R-:W-:-:S03]  /*41830*/  LEA.HI.X.SX32 R5, R88, R2, 0x1, P4 ;  /* 0x0000000258057211 */ /* 0x000fc600020f0eff */
[----:B------:R0:W-:Y:S01]  /*41840*/  STL.64 [R1+0x978], R6 ;  /* 0x0009780601007387 */ /* 0x0001e20000100a00 */
[----:B------:R-:W-:Y:S01]  /*41850*/  VIADD R86, R85, UR27 ;  /* 0x0000001b55567c36 */ /* 0x000fe20008000000 */
[----:B------:R-:W4:Y:S02]  /*41860*/  LDCU UR27, c[0x0][0x3b8] ;  /* 0x00007700ff1b77ac */ /* 0x000f240008000800 */
        /* <DEDUP_REMOVED lines=49> */
[CC--:B--2---:R-:W-:Y:S02]  /*41b80*/  IADD3 R4, P4, PT, R74.reuse, R3.reuse, RZ ;  /* 0x000000034a047210 */ /* 0x0c4fe40007f9e0ff */
[-C--:B------:R-:W-:Y:S02]  /*41b90*/  LEA.HI.X.SX32 R7, R73, R2.reuse, 0x1, P3 ;  /* 0x0000000249077211 */ /* 0x080fe400018f0eff */
[----:B------:R-:W-:Y:S01]  /*41ba0*/  LEA.HI.X.SX32 R5, R74, R2, 0x1, P4 ;  /* 0x000000024a057211 */ /* 0x000fe200020f0eff */
[----:B------:R-:W-:Y:S01]  /*41bb0*/  VIADD R78, R75, UR15 ;  /* 0x0000000f4b4e7c36 */ /* 0x000fe20008000000 */
[----:B------:R-:W0:Y:S01]  /*41bc0*/  LDCU UR15, c[0x0][0x3b8] ;  /* 0x00007700ff0f77ac */ /* 0x000e220008000800 */
[----:B------:R2:W-:Y:S04]  /*41bd0*/  STL.64 [R1+0xad0], R6 ;  /* 0x000ad00601007387 */ /* 0x0005e80000100a00 */
[----:B------:R1:W-:Y:S01]  /*41be0*/  STL.64 [R1+0xae8], R4 ;  /* 0x000ae80401007387 */ /* 0x0003e20000100a00 */
[----:B------:R-:W-:Y:S01]  /*41bf0*/  VIADD R77, R78, UR36 ;  /* 0x000000244e4d7c36 */ /* 0x000fe20008000000 */
[----:B--2---:R-:W-:-:S02]  /*41c00*/  IADD3 R6, P3, PT, R76, R3, RZ ;  /* 0x000000034c067210 */ /* 0x004fc40007f7e0ff */
[CC--:B-1----:R-:W-:Y:S02]  /*41c10*/  IADD3 R4, P4, PT, R75.reuse, R3.reuse, RZ ;  /* 0x000000034b047210 */ /* 0x0c2fe40007f9e0ff */
[-C--:B------:R-:W-:Y:S02]  /*41c20*/  LEA.HI.X.SX32 R7, R76, R2.reuse, 0x1, P3 ;  /* 0x000000024c077211 */ /* 0x080fe400018f0eff */
[----:B------:R-:W-:Y:S01]  /*41c30*/  LEA.HI.X.SX32 R5, R75, R2, 0x1, P4 ;  /* 0x000000024b057211 */ /* 0x000fe200020f0eff */
[----:B------:R-:W-:Y:S01]  /*41c40*/  VIADD R80, R77, UR24 ;  /* 0x000000184d507c36 */ /* 0x000fe20008000000 */
[----:B------:R-:W1:Y:S03]  /*41c50*/  LDCU UR24, c[0x0][0x3b8] ;  /* 0x00007700ff1877ac */ /* 0x000e660008000800 */
[----:B------:R2:W-:Y:S01]  /*41c60*/  STL.64 [R1+0xb20], R4 ;  /* 0x000b200401007387 */ /* 0x0005e20000100a00 */
[----:B------:R-:W-:Y:S01]  /*41c70*/  VIADD R85, R80, UR4 ;  /* 0x0000000450557c36 */ /* 0x000fe20008000000 */
[----:B------:R-:W0:Y:S02]  /*41c80*/  LDCU UR4, c[0x0][0x3b8] ;  /* 0x00007700ff0477ac */ /* 0x000e240008000800 */
[----:B------:R1:W-:Y:S01]  /*41c90*/  STL.64 [R1+0xb08], R6 ;  /* 0x000b080601007387 */ /* 0x0003e20000100a00 */
[----:B------:R-:W-:Y:S01]  /*41ca0*/  VIADD R84, R85, UR35 ;  /* 0x0000002355547c36 */ /* 0x000fe20008000000 */
[----:B--2---:R-:W-:-:S02]  /*41cb0*/  IADD3 R4, P3, PT, R78, R3, RZ ;  /* 0x000000034e047210 */ /* 0x004fc40007f7e0ff */
[CC--:B-1----:R-:W-:Y:S02]  /*41cc0*/  IADD3 R6, P4, PT, R77.reuse, R3.reuse, RZ ;  /* 0x000000034d067210 */ /* 0x0c2fe40007f9e0ff */
[-C--:B------:R-:W-:Y:S02]  /*41cd0*/  LEA.HI.X.SX32 R5, R78, R2.reuse, 0x1, P3 ;  /* 0x000000024e057211 */ /* 0x080fe400018f0eff */
[-C--:B------:R-:W-:Y:S02]  /*41ce0*/  LEA.HI.X.SX32 R7, R77, R2.reuse, 0x1, P4 ;  /* 0x000000024d077211 */ /* 0x080fe400020f0eff */
[CC--:B------:R-:W-:Y:S02]  /*41cf0*/  IADD3 R8, P3, PT, R80.reuse, R3.reuse, RZ ;  /* 0x0000000350087210 */ /* 0x0c0fe40007f7e0ff */
[CC--:B------:R-:W-:Y:S02]  /*41d00*/  IADD3 R10, P4, PT, R85.reuse, R3.reuse, RZ ;  /* 0x00000003550a7210 */ /* 0x0c0fe40007f9e0ff */
[-C--:B------:R-:W-:Y:S01]  /*41d10*/  LEA.HI.X.SX32 R9, R80, R2.reuse, 0x1, P3 ;  /* 0x0000000250097211 */ /* 0x080fe200018f0eff */
[----:B------:R-:W-:Y:S01]  /*41d20*/  VIADD R82, R84, UR21 ;  /* 0x0000001554527c36 */ /* 0x000fe20008000000 */
[----:B------:R-:W-:Y:S01]  /*41d30*/  LEA.HI.X.SX32 R11, R85, R2, 0x1, P4 ;  /* 0x00000002550b7211 */ /* 0x000fe200020f0eff */
[----:B------:R1:W-:Y:S01]  /*41d40*/  STL.64 [R1+0xdd8], R4 ;  /* 0x000dd80401007387 */ /* 0x0003e20000100a00 */
[----:B------:R-:W2:Y:S03]  /*41d50*/  LDCU UR21, c[0x0][0x3b8] ;  /* 0x00007700ff1577ac */ /* 0x000ea60008000800 */
[----:B------:R-:W-:Y:S04]  /*41d60*/  STL.64 [R1+0xde0], R6 ;  /* 0x000de00601007387 */ /* 0x000fe80000100a00 */
[----:B------:R-:W-:Y:S01]  /*41d70*/  STL.64 [R1+0xde8], R8 ;  /* 0x000de80801007387 */ /* 0x000fe20000100a00 */
[----:B------:R-:W-:Y:S01]  /*41d80*/  VIADD R83, R82, UR9 ;  /* 0x0000000952537c36 */ /* 0x000fe20008000000 */
[----:B------:R-:W0:Y:S02]  /*41d90*/  LDCU UR9, c[0x0][0x3b8] ;  /* 0x00007700ff0977ac */ /* 0x000e240008000800 */
[----:B------:R2:W-:Y:S01]  /*41da0*/  STL.64 [R1+0xb80], R10 ;  /* 0x000b800a01007387 */ /* 0x0005e20000100a00 */
[----:B-1----:R-:W-:Y:S01]  /*41db0*/  IADD3 R4, P3, PT, R84, R3, RZ ;  /* 0x0000000354047210 */ /* 0x002fe20007f7e0ff */
[----:B------:R-:W-:-:S03]  /*41dc0*/  VIADD R79, R83, UR34 ;  /* 0x00000022534f7c36 */ /* 0x000fc60008000000 */
[----:B------:R-:W-:Y:S02]  /*41dd0*/  LEA.HI.X.SX32 R5, R84, R2, 0x1, P3 ;  /* 0x0000000254057211 */ /* 0x000fe400018f0eff */
[----:B--2---:R-:W-:-:S04]  /*41de0*/  IADD3 R10, P4, PT, R82, R3, RZ ;  /* 0x00000003520a7210 */ /* 0x004fc80007f9e0ff */
[-C--:B------:R-:W-:Y:S01]  /*41df0*/  LEA.HI.X.SX32 R11, R82, R2.reuse, 0x1, P4 ;  /* 0x00000002520b7211 */ /* 0x080fe200020f0eff */
[----:B------:R-:W-:Y:S01]  /*41e00*/  VIADD R81, R79, UR14 ;  /* 0x0000000e4f517c36 */ /* 0x000fe20008000000 */
[CC--:B------:R-:W-:Y:S01]  /*41e10*/  IADD3 R12, P3, PT, R83.reuse, R3.reuse, RZ ;  /* 0x00000003530c7210 */ /* 0x0c0fe20007f7e0ff */
[----:B------:R-:W1:Y:S02]  /*41e20*/  LDCU UR14, c[0x0][0x3b8] ;  /* 0x00007700ff0e77ac */ /* 0x000e640008000800 */
[----:B------:R-:W-:Y:S04]  /*41e30*/  STL.64 [R1+0xdf0], R10 ;  /* 0x000df00a01007387 */ /* 0x000fe80000100a00 */
[----:B------:R2:W-:Y:S01]  /*41e40*/  STL.64 [R1+0xb88], R4 ;  /* 0x000b880401007387 */ /* 0x0005e20000100a00 */
[----:B------:R-:W-:Y:S01]  /*41e50*/  LEA.HI.X.SX32 R13, R83, R2, 0x1, P3 ;  /* 0x00000002530d7211 */ /* 0x000fe200018f0eff */
[----:B------:R-:W-:Y:S01]  /*41e60*/  VIADD R72, R81, UR33 ;  /* 0x0000002151487c36 */ /* 0x000fe20008000000 */
[----:B--2---:R-:W-:-:S04]  /*41e70*/  IADD3 R4, P4, PT, R79, R3, RZ ;  /* 0x000000034f047210 */ /* 0x004fc80007f9e0ff */
[-C--:B------:R-:W-:Y:S01]  /*41e80*/  LEA.HI.X.SX32 R5, R79, R2.reuse, 0x1, P4 ;  /* 0x000000024f057211 */ /* 0x080fe200020f0eff */
[----:B------:R-:W-:Y:S01]  /*41e90*/  STL.64 [R1+0xdf8], R12 ;  /* 0x000df80c01007387 */ /* 0x000fe20000100a00 */
[CC--:B------:R-:W-:Y:S01]  /*41ea0*/  IADD3 R14, P4, PT, R72.reuse, R3.reuse, RZ ;  /* 0x00000003480e7210 */ /* 0x0c0fe20007f9e0ff */
[C---:B-----5:R-:W-:Y:S01]  /*41eb0*/  VIADD R71, R72.reuse, UR20 ;  /* 0x0000001448477c36 */ /* 0x060fe20008000000 */
[----:B------:R-:W2:Y:S01]  /*41ec0*/  LDCU UR20, c[0x0][0x3b8] ;  /* 0x00007700ff1477ac */ /* 0x000ea20008000800 */
[----:B------:R5:W-:Y:S01]  /*41ed0*/  STL.64 [R1+0xba8], R4 ;  /* 0x000ba80401007387 */ /* 0x000be20000100a00 */
[----:B------:R-:W-:Y:S01]  /*41ee0*/  LEA.HI.X.SX32 R15, R72, R2, 0x1, P4 ;  /* 0x00000002480f7211 */ /* 0x000fe200020f0eff */
[----:B------:R-:W-:Y:S01]  /*41ef0*/  VIADD R70, R71, UR47 ;  /* 0x0000002f47467c36 */ /* 0x000fe20008000000 */
[----:B-----5:R-:W-:-:S04]  /*41f00*/  IADD3 R4, P3, PT, R81, R3, RZ ;  /* 0x0000000351047210 */ /* 0x020fc80007f7e0ff */
[----:B------:R-:W-:Y:S01]  /*41f10*/  LEA.HI.X.SX32 R5, R81, R2, 0x1, P3 ;  /* 0x0000000251057211 */ /* 0x000fe200018f0eff */
[----:B------:R-:W-:Y:S04]  /*41f20*/  STL.64 [R1+0xe00], R14 ;  /* 0x000e000e01007387 */ /* 0x000fe80000100a00 */
[----:B------:R5:W-:Y:S01]  /*41f30*/  STL.64 [R1+0xbb0], R4 ;  /* 0x000bb00401007387 */ /* 0x000be20000100a00 */
[----:B------:R-:W-:Y:S01]  /*41f40*/  VIADD R69, R70, UR32 ;  /* 0x0000002046457c36 */ /* 0x000fe20008000000 */
[----:B------:R-:W-:-:S03]  /*41f50*/  IADD3 R16, P3, PT, R71, R3, RZ ;  /* 0x0000000347107210 */ /* 0x000fc60007f7e0ff */
[----:B------:R-:W-:Y:S01]  /*41f60*/  VIADD R68, R69, UR5 ;  /* 0x0000000545447c36 */ /* 0x000fe20008000000 */
[CC--:B-----5:R-:W-:Y:S01]  /*41f70*/  IADD3 R4, P4, PT, R70.reuse, R3.reuse, RZ ;  /* 0x0000000346047210 */ /* 0x0e0fe20007f9e0ff */
[----:B------:R-:W5:Y:S03]  /*41f80*/  LDCU UR5, c[0x0][0x3b8] ;  /* 0x00007700ff0577ac */ /* 0x000f660008000800 */
[-C--:B------:R-:W-:Y:S02]  /*41f90*/  LEA.HI.X.SX32 R5, R70, R2.reuse, 0x1, P4 ;  /* 0x0000000246057211 */ /* 0x080fe400020f0eff */
[-C--:B------:R-:W-:Y:S01]  /*41fa0*/  LEA.HI.X.SX32 R17, R71, R2.reuse, 0x1, P3 ;  /* 0x0000000247117211 */ /* 0x080fe200018f0eff */
[C---:B------:R-:W-:Y:S01]  /*41fb0*/  VIADD R73, R68.reuse, UR19 ;  /* 0x0000001344497c36 */ /* 0x040fe20008000000 */
[CC--:B------:R-:W-:Y:S01]  /*41fc0*/  IADD3 R18, P4, PT, R68.reuse, R3.reuse, RZ ;  /* 0x0000000344127210 */ /* 0x0c0fe20007f9e0ff */
[----:B------:R0:W-:Y:S01]  /*41fd0*/  STL.64 [R1+0xbd0], R4 ;  /* 0x000bd00401007387 */ /* 0x0001e20000100a00 */
[----:B------:R-:W1:Y:S01]  /*41fe0*/  LDCU UR19, c[0x0][0x3b8] ;  /* 0x00007700ff1377ac */ /* 0x000e620008000800 */
[----:B------:R-:W-:Y:S01]  /*41ff0*/  VIADD R74, R73, UR7 ;  /* 0x00000007494a7c36 */ /* 0x000fe20008000000 */
[----:B------:R-:W-:Y:S01]  /*42000*/  LEA.HI.X.SX32 R19, R68, R2, 0x1, P4 ;  /* 0x0000000244137211 */ /* 0x000fe200020f0eff */
[----:B------:R-:W1:Y:S01]  /*42010*/  LDCU UR7, c[0x0][0x3b8] ;  /* 0x00007700ff0777ac */ /* 0x000e620008000800 */
[----:B0-----:R-:W-:-:S04]  /*42020*/  IADD3 R4, P3, PT, R69, R3, RZ ;  /* 0x0000000345047210 */ /* 0x001fc80007f7e0ff */
[-C--:B------:R-:W-:Y:S01]  /*42030*/  LEA.HI.X.SX32 R5, R69, R2.reuse, 0x1, P3 ;  /* 0x0000000245057211 */ /* 0x080fe200018f0eff */
[----:B------:R-:W-:Y:S01]  /*42040*/  VIADD R78, R74, UR13 ;  /* 0x0000000d4a4e7c36 */ /* 0x000fe20008000000 */
[CC--:B------:R-:W-:Y:S01]  /*42050*/  IADD3 R20, P3, PT, R73.reuse, R3.reuse, RZ ;  /* 0x0000000349147210 */ /* 0x0c0fe20007f7e0ff */
[----:B------:R-:W0:Y:S02]  /*42060*/  LDCU UR13, c[0x0][0x3b8] ;  /* 0x00007700ff0d77ac */ /* 0x000e240008000800 */
[----:B------:R1:W-:Y:S01]  /*42070*/  STL.64 [R1+0xbe0], R4 ;  /* 0x000be00401007387 */ /* 0x0003e20000100a00 */
[----:B------:R-:W-:Y:S01]  /*42080*/  VIADD R77, R78, UR29 ;  /* 0x0000001d4e4d7c36 */ /* 0x000fe20008000000 */
[----:B------:R-:W-:Y:S02]  /*42090*/  LEA.HI.X.SX32 R21, R73, R2, 0x1, P3 ;  /* 0x0000000249157211 */ /* 0x000fe400018f0eff */
[----:B-1----:R-:W-:-:S04]  /*420a0*/  IADD3 R4, P4, PT, R74, R3, RZ ;  /* 0x000000034a047210 */ /* 0x002fc80007f9e0ff */
[-C--:B------:R-:W-:Y:S01]  /*420b0*/  LEA.HI.X.SX32 R5, R74, R2.reuse, 0x1, P4 ;  /* 0x000000024a057211 */ /* 0x080fe200020f0eff */
[C---:B---3--:R-:W-:Y:S01]  /*420c0*/  VIADD R82, R77.reuse, UR18 ;  /* 0x000000124d527c36 */ /* 0x048fe20008000000 */
[CC--:B------:R-:W-:Y:S01]  /*420d0*/  IADD3 R22, P4, PT, R77.reuse, R3.reuse, RZ ;  /* 0x000000034d167210 */ /* 0x0c0fe20007f9e0ff */
[----:B------:R-:W1:Y:S02]  /*420e0*/  LDCU UR18, c[0x0][0x3b8] ;  /* 0x00007700ff1277ac */ /* 0x000e640008000800 */
[----:B------:R3:W-:Y:S01]  /*420f0*/  STL.64 [R1+0xbf8], R4 ;  /* 0x000bf80401007387 */ /* 0x0007e20000100a00 */
[----:B------:R-:W-:Y:S01]  /*42100*/  VIADD R79, R82, UR30 ;  /* 0x0000001e524f7c36 */ /* 0x000fe20008000000 */
[----:B------:R-:W-:Y:S02]  /*42110*/  LEA.HI.X.SX32 R23, R77, R2, 0x1, P4 ;  /* 0x000000024d177211 */ /* 0x000fe400020f0eff */
[----:B---3--:R-:W-:-:S04]  /*42120*/  IADD3 R4, P3, PT, R78, R3, RZ ;  /* 0x000000034e047210 */ /* 0x008fc80007f7e0ff */
[-C--:B------:R-:W-:Y:S01]  /*42130*/  LEA.HI.X.SX32 R5, R78, R2.reuse, 0x1, P3 ;  /* 0x000000024e057211 */ /* 0x080fe200018f0eff */
[----:B------:R-:W-:Y:S01]  /*42140*/  VIADD R81, R79, UR10 ;  /* 0x0000000a4f517c36 */ /* 0x000fe20008000000 */
[CC--:B------:R-:W-:Y:S01]  /*42150*/  IADD3 R24, P3, PT, R82.reuse, R3.reuse, RZ ;  /* 0x0000000352187210 */ /* 0x0c0fe20007f7e0ff */
[----:B------:R-:W3:Y:S02]  /*42160*/  LDCU UR10, c[0x0][0x3b8] ;  /* 0x00007700ff0a77ac */ /* 0x000ee40008000800 */
[----:B------:R0:W-:Y:S01]  /*42170*/  STL.64 [R1+0xc08], R4 ;  /* 0x000c080401007387 */ /* 0x0001e20000100a00 */
[----:B------:R-:W-:Y:S01]  /*42180*/  VIADD R80, R81, UR28 ;  /* 0x0000001c51507c36 */ /* 0x000fe20008000000 */
[----:B------:R-:W-:Y:S02]  /*42190*/  LEA.HI.X.SX32 R25, R82, R2, 0x1, P3 ;  /* 0x0000000252197211 */ /* 0x000fe400018f0eff */
[----:B0-----:R-:W-:-:S04]  /*421a0*/  IADD3 R4, P4, PT, R79, R3, RZ ;  /* 0x000000034f047210 */ /* 0x001fc80007f9e0ff */
[-C--:B------:R-:W-:Y:S01]  /*421b0*/  LEA.HI.X.SX32 R5, R79, R2.reuse, 0x1, P4 ;  /* 0x000000024f057211 */ /* 0x080fe200020f0eff */
[C---:B------:R-:W-:Y:S01]  /*421c0*/  VIADD R76, R80.reuse, UR17 ;  /* 0x00000011504c7c36 */ /* 0x040fe20008000000 */
[-C--:B------:R-:W-:Y:S01]  /*421d0*/  IADD3 R26, P4, PT, R80, R3.reuse, RZ ;  /* 0x00000003501a7210 */ /* 0x080fe20007f9e0ff */
[----:B------:R-:W0:Y:S02]  /*421e0*/  LDCU UR17, c[0x0][0x3b8] ;  /* 0x00007700ff1177ac */ /* 0x000e240008000800 */
[----:B------:R1:W-:Y:S01]  /*421f0*/  STL.64 [R1+0xc28], R4 ;  /* 0x000c280401007387 */ /* 0x0003e20000100a00 */
[----:B----4-:R-:W-:Y:S01]  /*42200*/  VIADD R75, R76, UR27 ;  /* 0x0000001b4c4b7c36 */ /* 0x010fe20008000000 */
[----:B------:R-:W-:Y:S02]  /*42210*/  LEA.HI.X.SX32 R27, R80, R2, 0x1, P4 ;  /* 0x00000002501b7211 */ /* 0x000fe400020f0eff */
[----:B-1----:R-:W-:-:S04]  /*42220*/  IADD3 R4, P3, PT, R81, R3, RZ ;  /* 0x0000000351047210 */ /* 0x002fc80007f7e0ff */
[-C--:B------:R-:W-:Y:S01]  /*42230*/  LEA.HI.X.SX32 R5, R81, R2.reuse, 0x1, P3 ;  /* 0x0000000251057211 */ /* 0x080fe200018f0eff */
[C---:B------:R-:W-:Y:S01]  /*42240*/  VIADD R70, R75.reuse, UR6 ;  /* 0x000000064b467c36 */ /* 0x040fe20008000000 */
[-C--:B------:R-:W-:Y:S01]  /*42250*/  IADD3 R28, P3, PT, R76, R3.reuse, RZ ;  /* 0x000000034c1c7210 */ /* 0x080fe20007f7e0ff */
[----:B------:R-:W1:Y:S02]  /*42260*/  LDCU UR6, c[0x0][0x3b8] ;  /* 0x00007700ff0677ac */ /* 0x000e640008000800 */
[----:B------:R4:W-:Y:S01]  /*42270*/  STL.64 [R1+0xc30], R4 ;  /* 0x000c300401007387 */ /* 0x0009e20000100a00 */
[----:B------:R-:W-:Y:S01]  /*42280*/  VIADD R69, R70, UR12 ;  /* 0x0000000c46457c36 */ /* 0x000fe20008000000 */
[----:B------:R-:W-:Y:S01]  /*42290*/  LEA.HI.X.SX32 R29, R76, R2, 0x1, P3 ;  /* 0x000000024c1d7211 */ /* 0x000fe200018f0eff */
[----:B------:R-:W0:Y:S01]  /*422a0*/  LDCU UR12, c[0x0][0x3b8] ;  /* 0x00007700ff0c77ac */ /* 0x000e220008000800 */
[----:B----4-:R-:W-:-:S04]  /*422b0*/  IADD3 R4, P4, PT, R75, R3, RZ ;  /* 0x000000034b047210 */ /* 0x010fc80007f9e0ff */
[-C--:B------:R-:W-:Y:S01]  /*422c0*/  LEA.HI.X.SX32 R5, R75, R2.reuse, 0x1, P4 ;  /* 0x000000024b057211 */ /* 0x080fe200020f0eff */
[C---:B------:R-:W-:Y:S01]  /*422d0*/  VIADD R68, R69.reuse, UR16 ;  /* 0x0000001045447c36 */ /* 0x040fe20008000000 */
[CC--:B------:R-:W-:Y:S01]  /*422e0*/  IADD3 R30, P4, PT, R69.reuse, R3.reuse, RZ ;  /* 0x00000003451e7210 */ /* 0x0c0fe20007f9e0ff */
[----:B------:R-:W4:Y:S02]  /*422f0*/  LDCU UR16, c[0x0][0x3b8] ;  /* 0x00007700ff1077ac */ /* 0x000f240008000800 */
[----:B------:R0:W-:Y:S01]  /*42300*/  STL.64 [R1+0xc50], R4 ;  /* 0x000c500401007387 */ /* 0x0001e20000100a00 */
[----:B------:R-:W-:Y:S01]  /*42310*/  VIADD R71, R68, UR25 ;  /* 0x0000001944477c36 */ /* 0x000fe20008000000 */
[----:B------:R-:W-:Y:S02]  /*42320*/  LEA.HI.X.SX32 R31, R69, R2, 0x1, P4 ;  /* 0x00000002451f7211 */ /* 0x000fe400020f0eff */
[----:B0-----:R-:W-:-:S04]  /*42330*/  IADD3 R4, P3, PT, R70, R3, RZ ;  /* 0x0000000346047210 */ /* 0x001fc80007f7e0ff */
[----:B------:R-:W-:Y:S01]  /*42340*/  LEA.HI.X.SX32 R5, R70, R2, 0x1, P3 ;  /* 0x0000000246057211 */ /* 0x000fe200018f0eff */
[----:B------:R-:W-:-:S04]  /*42350*/  VIADD R73, R71, UR26 ;  /* 0x0000001a47497c36 */ /* 0x000fc80008000000 */
[----:B------:R0:W-:Y:S01]  /*42360*/  STL.64 [R1+0xc58], R4 ;  /* 0x000c580401007387 */ /* 0x0001e20000100a00 */
[-C--:B------:R-:W-:Y:S01]  /*42370*/  IADD3 R32, P3, PT, R68, R3.reuse, RZ ;  /* 0x0000000344207210 */ /* 0x080fe20007f7e0ff */
[----:B------:R-:W-:Y:S01]  /*42380*/  VIADD R72, R73, UR11 ;  /* 0x0000000b49487c36 */ /* 0x000fe20008000000 */
[----:B------:R-:W1:Y:S01]  /*42390*/  LDCU UR11, c[0x0][0x3b8] ;  /* 0x00007700ff0b77ac */ /* 0x000e620008000800 */
[----:B0-----:R-:W-:-:S04]  /*423a0*/  IADD3 R4, P4, PT, R71, R3, RZ ;  /* 0x0000000347047210 */ /* 0x001fc80007f9e0ff */
[-C--:B------:R-:W-:Y:S02]  /*423b0*/  LEA.HI.X.SX32 R5, R71, R2.reuse, 0x1, P4 ;  /* 0x0000000247057211 */ /* 0x080fe400020f0eff */
[-C--:B------:R-:W-:Y:S01]  /*423c0*/  LEA.HI.X.SX32 R33, R68, R2.reuse, 0x1, P3 ;  /* 0x0000000244217211 */ /* 0x080fe200018f0eff */
[C---:B------:R-:W-:Y:S01]  /*423d0*/  VIADD R79, R72.reuse, UR15 ;  /* 0x0000000f484f7c36 */ /* 0x040fe20008000000 */
[CC--:B------:R-:W-:Y:S01]  /*423e0*/  IADD3 R34, P4, PT, R72.reuse, R3.reuse, RZ ;  /* 0x0000000348227210 */ /* 0x0c0fe20007f9e0ff */
[----:B------:R0:W-:Y:S01]  /*423f0*/  STL.64 [R1+0xc78], R4 ;  /* 0x000c780401007387 */ /* 0x0001e20000100a00 */
[----:B------:R-:W1:Y:S01]  /*42400*/  LDCU UR15, c[0x0][0x3b8] ;  /* 0x00007700ff0f77ac */ /* 0x000e620008000800 */
        /* <DEDUP_REMOVED lines=8> */
[----:B------:R-:W-:Y:S01]  /*42490*/  VIADD R77, R75, UR9 ;  /* 0x000000094b4d7c36 */ /* 0x000fe20008000000 */
[----:B------:R-:W-:Y:S01]  /*424a0*/  LEA.HI.X.SX32 R37, R79, R2, 0x1, P3 ;  /* 0x000000024f257211 */ /* 0x000fe200018f0eff */
[----:B------:R-:W0:Y:S01]  /*424b0*/  LDCU UR9, c[0x0][0x3b8] ;  /* 0x00007700ff0977ac */ /* 0x000e220008000800 */
[----:B-1----:R-:W-:-:S04]  /*424c0*/  IADD3 R4, P4, PT, R78, R3, RZ ;  /* 0x000000034e047210 */ /* 0x002fc80007f9e0ff */
[----:B------:R-:W-:Y:S01]  /*424d0*/  LEA.HI.X.SX32 R5, R78, R2, 0x1, P4 ;  /* 0x000000024e057211 */ /* 0x000fe200020f0eff */
[----:B------:R-:W-:-:S04]  /*424e0*/  VIADD R74, R77, UR21 ;  /* 0x000000154d4a7c36 */ /* 0x000fc80008000000 */
[----:B------:R1:W-:Y:S01]  /*424f0*/  STL.64 [R1+0xca0], R4 ;  /* 0x000ca00401007387 */ /* 0x0003e20000100a00 */
[----:B------:R-:W-:Y:S01]  /*42500*/  VIADD R70, R74, UR14 ;  /* 0x0000000e4a467c36 */ /* 0x000fe20008000000 */
[-C--:B------:R-:W-:Y:S01]  /*42510*/  IADD3 R38, P4, PT, R77, R3.reuse, RZ ;  /* 0x000000034d267210 */ /* 0x080fe20007f9e0ff */
[----:B------:R-:W0:Y:S01]  /*42520*/  LDCU UR14, c[0x0][0x3b8] ;  /* 0x00007700ff0e77ac */ /* 0x000e220008000800 */
[----:B-1----:R-:W-:-:S04]  /*42530*/  IADD3 R4, P3, PT, R75, R3, RZ ;  /* 0x000000034b047210 */ /* 0x002fc80007f7e0ff */
[-C--:B------:R-:W-:Y:S02]  /*42540*/  LEA.HI.X.SX32 R5, R75, R2.reuse, 0x1, P3 ;  /* 0x000000024b057211 */ /* 0x080fe400018f0eff */
[----:B------:R-:W-:-:S03]  /*42550*/  LEA.HI.X.SX32 R39, R77, R2, 0x1, P4 ;  /* 0x000000024d277211 */ /* 0x000fc600020f0eff */
[----:B------:R1:W-:Y:S01]  /*42560*/  STL.64 [R1+0xca8], R4 ;  /* 0x000ca80401007387 */ /* 0x0003e20000100a00 */
[----:B--2---:R-:W-:Y:S01]  /*42570*/  VIADD R69, R70, UR20 ;  /* 0x0000001446457c36 */ /* 0x004fe20008000000 */
[----:B------:R-:W-:-:S03]  /*42580*/  IADD3 R40, P3, PT, R74, R3, RZ ;  /* 0x000000034a287210 */ /* 0x000fc60007f7e0ff */
[----:B------:R-:W-:Y:S01]  /*42590*/  VIADD R68, R69, UR31 ;  /* 0x0000001f45447c36 */ /* 0x000fe20008000000 */
[----:B-1----:R-:W-:-:S04]  /*425a0*/  IADD3 R4, P4, PT, R70, R3, RZ ;  /* 0x0000000346047210 */ /* 0x002fc80007f9e0ff */
[-C--:B------:R-:W-:Y:S02]  /*425b0*/  LEA.HI.X.SX32 R5, R70, R2.reuse, 0x1, P4 ;  /* 0x0000000246057211 */ /* 0x080fe400020f0eff */
[-C--:B------:R-:W-:Y:S01]  /*425c0*/  LEA.HI.X.SX32 R41, R74, R2.reuse, 0x1, P3 ;  /* 0x000000024a297211 */ /* 0x080fe200018f0eff */
[C---:B-----5:R-:W-:Y:S01]  /*425d0*/  VIADD R71, R68.reuse, UR5 ;  /* 0x0000000544477c36 */ /* 0x060fe20008000000 */
[CC--:B------:R-:W-:Y:S01]  /*425e0*/  IADD3 R42, P4, PT, R68.reuse, R3.reuse, RZ ;  /* 0x00000003442a7210 */ /* 0x0c0fe20007f9e0ff */
[----:B------:R1:W-:Y:S01]  /*425f0*/  STL.64 [R1+0xcc8], R4 ;  /* 0x000cc80401007387 */ /* 0x0003e20000100a00 */
[----:B------:R-:W2:Y:S01]  /*42600*/  LDCU UR5, c[0x0][0x3b8] ;  /* 0x00007700ff0577ac */ /* 0x000ea20008000800 */
[----:B------:R-:W-:Y:S01]  /*42610*/  VIADD R72, R71, UR7 ;  /* 0x0000000747487c36 */ /* 0x000fe20008000000 */
[----:B------:R-:W-:Y:S01]  /*42620*/  LEA.HI.X.SX32 R43, R68, R2, 0x1, P4 ;  /* 0x00000002442b7211 */ /* 0x000fe200020f0eff */
[----:B------:R-:W5:Y:S01]  /*42630*/  LDCU UR7, c[0x0][0x3b8] ;  /* 0x00007700ff0777ac */ /* 0x000f620008000800 */
[----:B-1----:R-:W-:-:S04]  /*42640*/  IADD3 R4, P3, PT, R69, R3, RZ ;  /* 0x0000000345047210 */ /* 0x002fc80007f7e0ff */
[-C--:B------:R-:W-:Y:S01]  /*42650*/  LEA.HI.X.SX32 R5, R69, R2.reuse, 0x1, P3 ;  /* 0x0000000245057211 */ /* 0x080fe200018f0eff */
[----:B------:R-:W-:Y:S01]  /*42660*/  VIADD R76, R72, UR13 ;  /* 0x0000000d484c7c36 */ /* 0x000fe20008000000 */
[CC--:B------:R-:W-:Y:S01]  /*42670*/  IADD3 R44, P3, PT, R71.reuse, R3.reuse, RZ ;  /* 0x00000003472c7210 */ /* 0x0c0fe20007f7e0ff */
[----:B------:R-:W-:Y:S01]  /*42680*/  IMAD.MOV.U32 R92, RZ, RZ, R56 ;  /* 0x000000ffff5c7224 */ /* 0x000fe200078e0038 */
[----:B------:R-:W1:Y:S01]  /*42690*/  LDCU UR13, c[0x0][0x3b8] ;  /* 0x00007700ff0d77ac */ /* 0x000e620008000800 */
[----:B------:R0:W-:Y:S01]  /*426a0*/  STL.64 [R1+0xcb0], R4 ;  /* 0x000cb00401007387 */ /* 0x0001e20000100a00 */
[----:B------:R-:W-:Y:S01]  /*426b0*/  VIADD R75, R76, UR18 ;  /* 0x000000124c4b7c36 */ /* 0x000fe20008000000 */
[----:B------:R-:W-:Y:S02]  /*426c0*/  LEA.HI.X.SX32 R45, R71, R2, 0x1, P3 ;  /* 0x00000002472d7211 */ /* 0x000fe400018f0eff */
[----:B0-----:R-:W-:-:S04]  /*426d0*/  IADD3 R4, P4, PT, R72, R3, RZ ;  /* 0x0000000348047210 */ /* 0x001fc80007f9e0ff */
[-C--:B------:R-:W-:Y:S01]  /*426e0*/  LEA.HI.X.SX32 R5, R72, R2.reuse, 0x1, P4 ;  /* 0x0000000248057211 */ /* 0x080fe200020f0eff */
[C---:B---3--:R-:W-:Y:S01]  /*426f0*/  VIADD R73, R75.reuse, UR10 ;  /* 0x0000000a4b497c36 */ /* 0x048fe20008000000 */
[-C--:B------:R-:W-:Y:S01]  /*42700*/  IADD3 R46, P4, PT, R75, R3.reuse, RZ ;  /* 0x000000034b2e7210 */ /* 0x080fe20007f9e0ff */
[----:B------:R-:W0:Y:S02]  /*42710*/  LDCU UR10, c[0x0][0x3b8] ;  /* 0x00007700ff0a77ac */ /* 0x000e240008000800 */
[----:B------:R3:W-:Y:S01]  /*42720*/  STL.64 [R1+0xc48], R4 ;  /* 0x000c480401007387 */ /* 0x0007e20000100a00 */
[----:B------:R-:W-:Y:S01]  /*42730*/  VIADD R70, R73, UR17 ;  /* 0x0000001149467c36 */ /* 0x000fe20008000000 */
[----:B------:R-:W-:Y:S02]  /*42740*/  LEA.HI.X.SX32 R47, R75, R2, 0x1, P4 ;  /* 0x000000024b2f7211 */ /* 0x000fe400020f0eff */
[----:B---3--:R-:W-:-:S04]  /*42750*/  IADD3 R4, P3, PT, R76, R3, RZ ;  /* 0x000000034c047210 */ /* 0x008fc80007f7e0ff */
[-C--:B------:R-:W-:Y:S01]  /*42760*/  LEA.HI.X.SX32 R5, R76, R2.reuse, 0x1, P3 ;  /* 0x000000024c057211 */ /* 0x080fe200018f0eff */
[C---:B------:R-:W-:Y:S01]  /*42770*/  VIADD R69, R70.reuse, UR6 ;  /* 0x0000000646457c36 */ /* 0x040fe20008000000 */
[-C--:B------:R-:W-:Y:S01]  /*42780*/  IADD3 R48, P3, PT, R73, R3.reuse, RZ ;  /* 0x0000000349307210 */ /* 0x080fe20007f7e0ff */
[----:B------:R-:W3:Y:S02]  /*42790*/  LDCU UR6, c[0x0][0x3b8] ;  /* 0x00007700ff0677ac */ /* 0x000ee40008000800 */
[----:B------:R0:W-:Y:S01]  /*427a0*/  STL.64 [R1+0xc20], R4 ;  /* 0x000c200401007387 */ /* 0x0001e20000100a00 */
[----:B------:R-:W-:Y:S01]  /*427b0*/  VIADD R68, R69, UR12 ;  /* 0x0000000c45447c36 */ /* 0x000fe20008000000 */
[----:B------:R-:W-:Y:S01]  /*427c0*/  LEA.HI.X.SX32 R49, R73, R2, 0x1, P3 ;  /* 0x0000000249317211 */ /* 0x000fe200018f0eff */
[----:B------:R-:W1:Y:S01]  /*427d0*/  LDCU UR12, c[0x0][0x3b8] ;  /* 0x00007700ff0c77ac */ /* 0x000e620008000800 */
[----:B0-----:R-:W-:-:S04]  /*427e0*/  IADD3 R4, P4, PT, R70, R3, RZ ;  /* 0x0000000346047210 */ /* 0x001fc80007f9e0ff */
[----:B------:R-:W-:Y:S01]  /*427f0*/  LEA.HI.X.SX32 R5, R70, R2, 0x1, P4 ;  /* 0x0000000246057211 */ /* 0x000fe200020f0eff */
[----:B----4-:R-:W-:-:S04]  /*42800*/  VIADD R72, R68, UR16 ;  /* 0x0000001044487c36 */ /* 0x010fc80008000000 */
[----:B------:R0:W-:Y:S01]  /*42810*/  STL.64 [R1+0xbb8], R4 ;  /* 0x000bb80401007387 */ /* 0x0001e20000100a00 */
[----:B------:R-:W-:Y:S01]  /*42820*/  VIADD R71, R72, UR11 ;  /* 0x0000000b48477c36 */ /* 0x000fe20008000000 */
[-C--:B------:R-:W-:Y:S01]  /*42830*/  IADD3 R50, P3, PT, R69, R3.reuse, RZ ;  /* 0x0000000345327210 */ /* 0x080fe20007f7e0ff */
[----:B------:R-:W4:Y:S01]  /*42840*/  LDCU UR11, c[0x0][0x3b8] ;  /* 0x00007700ff0b77ac */ /* 0x000f220008000800 */
[----:B0-----:R-:W-:-:S04]  /*42850*/  IADD3 R4, P4, PT, R68, R3, RZ ;  /* 0x0000000344047210 */ /* 0x001fc80007f9e0ff */
[----:B------:R-:W-:-:S05]  /*42860*/  LEA.HI.X.SX32 R5, R68, R2, 0x1, P4 ;  /* 0x0000000244057211 */ /* 0x000fca00020f0eff */
[----:B------:R0:W-:Y:S02]  /*42870*/  STL.64 [R1+0xb68], R4 ;  /* 0x000b680401007387 */ /* 0x0001e40000100a00 */
[----:B0-----:R-:W-:-:S04]  /*42880*/  IADD3 R4, P4, PT, R71, R3, RZ ;  /* 0x0000000347047210 */ /* 0x001fc80007f9e0ff */
[----:B------:R-:W-:-:S05]  /*42890*/  LEA.HI.X.SX32 R5, R71, R2, 0x1, P4 ;  /* 0x0000000247057211 */ /* 0x000fca00020f0eff */
[----:B------:R0:W-:Y:S04]  /*428a0*/  STL.64 [R1+0xab0], R4 ;  /* 0x000ab00401007387 */ /* 0x0001e80000100a00 */
[----:B------:R-:W4:Y:S04]  /*428b0*/  LDL.LU R12, [R1+0x348] ;  /* 0x00034800010c7983 */ /* 0x000f280000300800 */
[----:B------:R-:W4:Y:S04]  /*428c0*/  LDL.LU R13, [R1+0x34c] ;  /* 0x00034c00010d7983 */ /* 0x000f280000300800 */
[----:B------:R-:W4:Y:S04]  /*428d0*/  LDL.LU R10, [R1+0x350] ;  /* 0x00035000010a7983 */ /* 0x000f280000300800 */
[----:B------:R-:W4:Y:S01]  /*428e0*/  LDL.LU R11, [R1+0x354] ;  /* 0x00035400010b7983 */ /* 0x000f220000300800 */
[----:B------:R-:W-:Y:S01]  /*428f0*/  VIADD R75, R71, UR15 ;  /* 0x0000000f474b7c36 */ /* 0x000fe20008000000 */
[----:B------:R-:W-:Y:S01]  /*42900*/  LEA.HI.X.SX32 R51, R69, R2, 0x1, P3 ;  /* 0x0000000245337211 */ /* 0x000fe200018f0eff */
[----:B------:R-:W-:Y:S01]  /*42910*/  IMAD.MOV.U32 R93, RZ, RZ, R57 ;  /* 0x000000ffff5d7224 */ /* 0x000fe200078e0039 */
[----:B------:R-:W4:Y:S01]  /*42920*/  LDL.LU R14, [R1+0x358] ;  /* 0x00035800010e7983 */ /* 0x000f220000300800 */
[----:B------:R-:W-:Y:S01]  /*42930*/  VIADD R74, R75, UR4 ;  /* 0x000000044b4a7c36 */ /* 0x000fe20008000000 */
[-C--:B------:R-:W-:Y:S01]  /*42940*/  IADD3 R52, P3, PT, R72, R3.reuse, RZ ;  /* 0x0000000348347210 */ /* 0x080fe20007f7e0ff */
[----:B------:R-:W-:Y:S01]  /*42950*/  IMAD.MOV.U32 R15, RZ, RZ, R54 ;  /* 0x000000ffff0f7224 */ /* 0x000fe200078e0036 */
[----:B------:R-:W0:Y:S01]  /*42960*/  LDCU UR4, c[0x0][0x3b8] ;  /* 0x00007700ff0477ac */ /* 0x000e220008000800 */
[C---:B------:R-:W-:Y:S01]  /*42970*/  VIADD R73, R74.reuse, UR9 ;  /* 0x000000094a497c36 */ /* 0x040fe20008000000 */
[----:B------:R-:W-:-:S02]  /*42980*/  IADD3 R56, P4, PT, R74, R3, RZ ;  /* 0x000000034a387210 */ /* 0x000fc40007f9e0ff */
[-C--:B------:R-:W-:Y:S01]  /*42990*/  LEA.HI.X.SX32 R53, R72, R2.reuse, 0x1, P3 ;  /* 0x0000000248357211 */ /* 0x080fe200018f0eff */
[----:B------:R-:W-:Y:S01]  /*429a0*/  VIADD R70, R73, UR14 ;  /* 0x0000000e49467c36 */ /* 0x000fe20008000000 */
[----:B------:R-:W0:Y:S03]  /*429b0*/  LDCU UR9, c[0x0][0x3b8] ;  /* 0x00007700ff0977ac */ /* 0x000e260008000800 */
[----:B------:R-:W-:Y:S01]  /*429c0*/  VIADD R69, R70, UR19 ;  /* 0x0000001346457c36 */ /* 0x000fe20008000000 */
[----:B------:R-:W-:-:S03]  /*429d0*/  LEA.HI.X.SX32 R57, R74, R2, 0x1, P4 ;  /* 0x000000024a397211 */ /* 0x000fc600020f0eff */
[----:B--2---:R-:W-:Y:S01]  /*429e0*/  VIADD R68, R69, UR5 ;  /* 0x0000000545447c36 */ /* 0x004fe20008000000 */
[CC--:B------:R-:W-:Y:S01]  /*429f0*/  IADD3 R54, P3, PT, R75.reuse, R3.reuse, RZ ;  /* 0x000000034b367210 */ /* 0x0c0fe20007f7e0ff */
[----:B------:R-:W-:Y:S01]  /*42a00*/  IMAD.MOV.U32 R6, RZ, RZ, R58 ;  /* 0x000000ffff067224 */ /* 0x000fe200078e003a */
[----:B------:R-:W2:Y:S01]  /*42a10*/  LDCU UR5, c[0x0][0x3b8] ;  /* 0x00007700ff0577ac */ /* 0x000ea20008000800 */
[----:B-----5:R-:W-:Y:S01]  /*42a20*/  VIADD R74, R68, UR7 ;  /* 0x00000007444a7c36 */ /* 0x020fe20008000000 */
[-C--:B------:R-:W-:Y:S01]  /*42a30*/  LEA.HI.X.SX32 R55, R75, R2.reuse, 0x1, P3 ;  /* 0x000000024b377211 */ /* 0x080fe200018f0eff */
[----:B------:R-:W-:Y:S01]  /*42a40*/  IMAD.MOV.U32 R8, RZ, RZ, R60 ;  /* 0x000000ffff087224 */ /* 0x000fe200078e003c */
[----:B------:R-:W5:Y:S01]  /*42a50*/  LDCU UR7, c[0x0][0x3b8] ;  /* 0x00007700ff0777ac */ /* 0x000f620008000800 */
[----:B------:R-:W-:Y:S01]  /*42a60*/  VIADD R72, R74, UR10 ;  /* 0x0000000a4a487c36 */ /* 0x000fe20008000000 */
[CC--:B------:R-:W-:Y:S02]  /*42a70*/  IADD3 R58, P3, PT, R73.reuse, R3.reuse, RZ ;  /* 0x00000003493a7210 */ /* 0x0c0fe40007f7e0ff */
[-C--:B------:R-:W-:Y:S01]  /*42a80*/  IADD3 R60, P4, PT, R70, R3.reuse, RZ ;  /* 0x00000003463c7210 */ /* 0x080fe20007f9e0ff */
[----:B---3--:R-:W-:Y:S01]  /*42a90*/  VIADD R71, R72, UR6 ;  /* 0x0000000648477c36 */ /* 0x008fe20008000000 */
[----:B------:R-:W3:Y:S01]  /*42aa0*/  LDCU UR6, c[0x0][0x3b8] ;  /* 0x00007700ff0677ac */ /* 0x000ee20008000800 */
[----:B------:R-:W-:Y:S01]  /*42ab0*/  IMAD.MOV.U32 R7, RZ, RZ, R59 ;  /* 0x000000ffff077224 */ /* 0x000fe200078e003b */
[-C--:B------:R-:W-:Y:S01]  /*42ac0*/  LEA.HI.X.SX32 R59, R73, R2.reuse, 0x1, P3 ;  /* 0x00000002493b7211 */ /* 0x080fe200018f0eff */
[----:B0-----:R-:W-:Y:S01]  /*42ad0*/  IMAD.MOV.U32 R4, RZ, RZ, R62 ;  /* 0x000000ffff047224 */ /* 0x001fe200078e003e */
[-C--:B------:R-:W-:Y:S01]  /*42ae0*/  IADD3 R62, P3, PT, R69, R3.reuse, RZ ;  /* 0x00000003453e7210 */ /* 0x080fe20007f7e0ff */
[----:B------:R-:W-:Y:S01]  /*42af0*/  IMAD.MOV.U32 R9, RZ, RZ, R61 ;  /* 0x000000ffff097224 */ /* 0x000fe200078e003d */
[-C--:B------:R-:W-:Y:S01]  /*42b00*/  LEA.HI.X.SX32 R61, R70, R2.reuse, 0x1, P4 ;  /* 0x00000002463d7211 */ /* 0x080fe200020f0eff */
[----:B-1----:R-:W-:Y:S01]  /*42b10*/  VIADD R70, R71, UR12 ;  /* 0x0000000c47467c36 */ /* 0x002fe20008000000 */
[----:B------:R-:W-:Y:S01]  /*42b20*/  IADD3 R64, P4, PT, R68, R3, RZ ;  /* 0x0000000344407210 */ /* 0x000fe20007f9e0ff */
[----:B------:R-:W-:Y:S01]  /*42b30*/  IMAD.MOV.U32 R5, RZ, RZ, R63 ;  /* 0x000000ffff057224 */ /* 0x000fe200078e003f */
[-C--:B------:R-:W-:Y:S01]  /*42b40*/  LEA.HI.X.SX32 R63, R69, R2.reuse, 0x1, P3 ;  /* 0x00000002453f7211 */ /* 0x080fe200018f0eff */
[----:B----4-:R-:W-:Y:S01]  /*42b50*/  VIADD R69, R70, UR11 ;  /* 0x0000000b46457c36 */ /* 0x010fe20008000000 */
[----:B------:R-:W-:-:S02]  /*42b60*/  LEA.HI.X.SX32 R65, R68, R2, 0x1, P4 ;  /* 0x0000000244417211 */ /* 0x000fc400020f0eff */
[-C--:B------:R-:W-:Y:S01]  /*42b70*/  IADD3 R66, P3, PT, R74, R3.reuse, RZ ;  /* 0x000000034a427210 */ /* 0x080fe20007f7e0ff */
[----:B------:R-:W-:Y:S01]  /*42b80*/  VIADD R68, R69, UR4 ;  /* 0x0000000445447c36 */ /* 0x000fe20008000000 */
[-C--:B------:R-:W-:Y:S01]  /*42b90*/  IADD3 R90, P4, PT, R72, R3.reuse, RZ ;  /* 0x00000003485a7210 */ /* 0x080fe20007f9e0ff */
[----:B------:R-:W0:Y:S01]  /*42ba0*/  LDCU UR4, c[0x0][0x3b8] ;  /* 0x00007700ff0477ac */ /* 0x000e220008000800 */
[-C--:B------:R-:W-:Y:S02]  /*42bb0*/  LEA.HI.X.SX32 R67, R74, R2.reuse, 0x1, P3 ;  /* 0x000000024a437211 */ /* 0x080fe400018f0eff */
[----:B------:R-:W-:Y:S01]  /*42bc0*/  LEA.HI.X.SX32 R91, R72, R2, 0x1, P4 ;  /* 0x00000002485b7211 */ /* 0x000fe200020f0eff */
[----:B------:R-:W-:Y:S01]  /*42bd0*/  VIADD R72, R68, UR9 ;  /* 0x0000000944487c36 */ /* 0x000fe20008000000 */
[-C--:B------:R-:W-:Y:S01]  /*42be0*/  IADD3 R88, P3, PT, R71, R3.reuse, RZ ;  /* 0x0000000347587210 */ /* 0x080fe20007f7e0ff */
[----:B------:R-:W1:Y:S01]  /*42bf0*/  LDCU UR9, c[0x0][0x39c] ;  /* 0x00007380ff0977ac */ /* 0x000e620008000800 */
[----:B------:R-:W-:-:S02]  /*42c00*/  IADD3 R86, P4, PT, R70, R3, RZ ;  /* 0x0000000346567210 */ /* 0x000fc40007f9e0ff */
[-C--:B------:R-:W-:Y:S01]  /*42c10*/  LEA.HI.X.SX32 R89, R71, R2.reuse, 0x1, P3 ;  /* 0x0000000247597211 */ /* 0x080fe200018f0eff */
[----:B------:R-:W-:Y:S01]  /*42c20*/  VIADD R71, R72, UR13 ;  /* 0x0000000d48477c36 */ /* 0x000fe20008000000 */
[-C--:B------:R-:W-:Y:S02]  /*42c30*/  IADD3 R84, P3, PT, R69, R3.reuse, RZ ;  /* 0x0000000345547210 */ /* 0x080fe40007f7e0ff */
[-C--:B------:R-:W-:Y:S01]  /*42c40*/  LEA.HI.X.SX32 R87, R70, R2.reuse, 0x1, P4 ;  /* 0x0000000246577211 */ /* 0x080fe200020f0eff */
[----:B--2---:R-:W-:Y:S01]  /*42c50*/  VIADD R70, R71, UR5 ;  /* 0x0000000547467c36 */ /* 0x004fe20008000000 */
[-C--:B------:R-:W-:Y:S01]  /*42c60*/  LEA.HI.X.SX32 R85, R69, R2.reuse, 0x1, P3 ;  /* 0x0000000245557211 */ /* 0x080fe200018f0eff */
[----:B------:R-:W2:Y:S01]  /*42c70*/  LDCU UR5, c[0x0][0x39c] ;  /* 0x00007380ff0577ac */ /* 0x000ea20008000800 */
[-C--:B------:R-:W-:Y:S01]  /*42c80*/  IADD3 R82, P4, PT, R68, R3.reuse, RZ ;  /* 0x0000000344527210 */ /* 0x080fe20007f9e0ff */
[----:B---3--:R-:W-:Y:S01]  /*42c90*/  VIADD R69, R70, UR6 ;  /* 0x0000000646457c36 */ /* 0x008fe20008000000 */
[-C--:B------:R-:W-:Y:S01]  /*42ca0*/  IADD3 R80, P3, PT, R72, R3.reuse, RZ ;  /* 0x0000000348507210 */ /* 0x080fe20007f7e0ff */
[----:B------:R-:W3:Y:S01]  /*42cb0*/  LDCU UR6, c[0x0][0x39c] ;  /* 0x00007380ff0677ac */ /* 0x000ee20008000800 */
[-C--:B------:R-:W-:Y:S01]  /*42cc0*/  LEA.HI.X.SX32 R83, R68, R2.reuse, 0x1, P4 ;  /* 0x0000000244537211 */ /* 0x080fe200020f0eff */
[----:B-----5:R-:W-:Y:S01]  /*42cd0*/  VIADD R68, R69, UR7 ;  /* 0x0000000745447c36 */ /* 0x020fe20008000000 */
[----:B------:R-:W-:Y:S01]  /*42ce0*/  LEA.HI.X.SX32 R81, R72, R2, 0x1, P3 ;  /* 0x0000000248517211 */ /* 0x000fe200018f0eff */
[----:B------:R-:W4:Y:S01]  /*42cf0*/  LDCU UR7, c[0x0][0x39c] ;  /* 0x00007380ff0777ac */ /* 0x000f220008000800 */
[----:B------:R-:W-:-:S02]  /*42d00*/  IADD3 R78, P4, PT, R71, R3, RZ ;  /* 0x00000003474e7210 */ /* 0x000fc40007f9e0ff */
[-C--:B------:R-:W-:Y:S02]  /*42d10*/  IADD3 R76, P3, PT, R70, R3.reuse, RZ ;  /* 0x00000003464c7210 */ /* 0x080fe40007f7e0ff */
[-C--:B------:R-:W-:Y:S01]  /*42d20*/  LEA.HI.X.SX32 R79, R71, R2.reuse, 0x1, P4 ;  /* 0x00000002474f7211 */ /* 0x080fe200020f0eff */
[----:B0-----:R-:W-:Y:S01]  /*42d30*/  VIADD R71, R68, UR4 ;  /* 0x0000000444477c36 */ /* 0x001fe20008000000 */
[-C--:B------:R-:W-:Y:S01]  /*42d40*/  LEA.HI.X.SX32 R77, R70, R2.reuse, 0x1, P3 ;  /* 0x00000002464d7211 */ /* 0x080fe200018f0eff */
[----:B------:R-:W0:Y:S01]  /*42d50*/  LDCU UR4, c[0x0][0x39c] ;  /* 0x00007380ff0477ac */ /* 0x000e220008000800 */
[CC--:B------:R-:W-:Y:S02]  /*42d60*/  IADD3 R74, P4, PT, R69.reuse, R3.reuse, RZ ;  /* 0x00000003454a7210 */ /* 0x0c0fe40007f9e0ff */
[----:B------:R-:W-:Y:S02]  /*42d70*/  IADD3 R72, P3, PT, R68, R3, RZ ;  /* 0x0000000344487210 */ /* 0x000fe40007f7e0ff */
[----:B------:R-:W-:-:S02]  /*42d80*/  LEA.HI.X.SX32 R75, R69, R2, 0x1, P4 ;  /* 0x00000002454b7211 */ /* 0x000fc400020f0eff */
[-C--:B------:R-:W-:Y:S02]  /*42d90*/  LEA.HI.X.SX32 R73, R68, R2.reuse, 0x1, P3 ;  /* 0x0000000244497211 */ /* 0x080fe400018f0eff */
[----:B------:R-:W-:Y:S01]  /*42da0*/  IADD3 R70, P4, PT, R71, R3, RZ ;  /* 0x0000000347467210 */ /* 0x000fe20007f9e0ff */
[C---:B------:R-:W-:Y:S01]  /*42db0*/  VIADD R3, R0.reuse, 0xd5 ;  /* 0x000000d500037836 */ /* 0x040fe20000000000 */
[----:B------:R-:W-:Y:S01]  /*42dc0*/  PRMT R68, R15, 0x9910, RZ ;  /* 0x000099100f447816 */ /* 0x000fe200000000ff */
[C---:B------:R-:W-:Y:S01]  /*42dd0*/  VIADD R69, R0.reuse, 0xd3 ;  /* 0x000000d300457836 */ /* 0x040fe20000000000 */
[----:B------:R-:W5:Y:S02]  /*42de0*/  LDL.LU R15, [R1+0x35c] ;  /* 0x00035c00010f7983 */ /* 0x000f640000300800 */
[----:B------:R-:W-:Y:S02]  /*42df0*/  SHF.R.S32.HI R68, RZ, 0x8, R68 ;  /* 0x00000008ff447819 */ /* 0x000fe40000011444 */
[----:B---3--:R-:W-:Y:S01]  /*42e00*/  ISETP.LT.AND P3, PT, R3, UR6, !P0 ;  /* 0x0000000603007c0c */ /* 0x008fe2000c761270 */
[----:B------:R-:W3:Y:S01]  /*42e10*/  LDCU UR6, c[0x0][0x39c] ;  /* 0x00007380ff0677ac */ /* 0x000ee20008000800 */
[----:B-1----:R-:W-:Y:S01]  /*42e20*/  ISETP.LT.AND P5, PT, R69, UR9, !P0 ;  /* 0x0000000945007c0c */ /* 0x002fe2000c7a1270 */
[----:B------:R1:W-:Y:S04]  /*42e30*/  @P2 STG.E.U8 desc[UR22][R6.64], R68 ;  /* 0x0000004406002986 */ /* 0x0003e8000c101116 */
[----:B-1----:R-:W3:Y:S01]  /*42e40*/  LDL.LU.64 R6, [R1+0xb40] ;  /* 0x000b400001067983 */ /* 0x002ee20000300a00 */
[----:B------:R-:W-:Y:S01]  /*42e50*/  LEA.HI.X.SX32 R71, R71, R2, 0x1, P4 ;  /* 0x0000000247477211 */ /* 0x000fe200020f0eff */
[----:B------:R-:W-:-:S05]  /*42e60*/  VIADD R2, R0, 0xd4 ;  /* 0x000000d400027836 */ /* 0x000fca0000000000 */
[----:B--2---:R-:W-:Y:S02]  /*42e70*/  ISETP.LT.AND P4, PT, R2, UR5, !P0 ;  /* 0x0000000502007c0c */ /* 0x004fe4000c781270 */
[----:B------:R-:W-:Y:S01]  /*42e80*/  F2FP.SATFINITE.E4M3.F32.PACK_AB_MERGE_C R3, R13, R12, RZ ;  /* 0x0000000c0d03723e */ /* 0x000fe200048070ff */
[----:B------:R-:W-:Y:S01]  /*42e90*/  VIADD R2, R0, 0xd6 ;  /* 0x000000d600027836 */ /* 0x000fe20000000000 */
[----:B------:R-:W1:Y:S02]  /*42ea0*/  LDCU UR5, c[0x0][0x39c] ;  /* 0x00007380ff0577ac */ /* 0x000e640008000800 */
[----:B------:R-:W-:Y:S01]  /*42eb0*/  PRMT R68, R3, 0x9910, RZ ;  /* 0x0000991003447816 */ /* 0x000fe200000000ff */
[----:B------:R2:W-:Y:S03]  /*42ec0*/  @P6 STG.E.U8 desc[UR22][R8.64], R3 ;  /* 0x0000000308006986 */ /* 0x0005e6000c101116 */
[----:B------:R-:W-:-:S05]  /*42ed0*/  SHF.R.S32.HI R68, RZ, 0x8, R68 ;  /* 0x00000008ff447819 */ /* 0x000fca0000011444 */
[----:B------:R0:W-:Y:S04]  /*42ee0*/  @P5 STG.E.U8 desc[UR22][R4.64], R68 ;  /* 0x0000004404005986 */ /* 0x0001e8000c101116 */
[----:B--2---:R-:W2:Y:S04]  /*42ef0*/  LDL.LU.64 R8, [R1+0xb30] ;  /* 0x000b300001087983 */ /* 0x004ea80000300a00 */
[----:B------:R-:W2:Y:S04]  /*42f00*/  LDL.LU R12, [R1+0x360] ;  /* 0x00036000010c7983 */ /* 0x000ea80000300800 */
[----:B------:R-:W2:Y:S04]  /*42f10*/  LDL.LU R13, [R1+0x364] ;  /* 0x00036400010d7983 */ /* 0x000ea80000300800 */
[----:B0-----:R-:W2:Y:S01]  /*42f20*/  LDL.LU.64 R4, [R1+0xb28] ;  /* 0x000b280001047983 */ /* 0x001ea20000300a00 */
[----:B------:R-:W-:-:S05]  /*42f30*/  F2FP.SATFINITE.E4M3.F32.PACK_AB_MERGE_C R3, R11, R10, RZ ;  /* 0x0000000a0b03723e */ /* 0x000fca00048070ff */
[----:B------:R0:W-:Y:S04]  /*42f40*/  @P4 STG.E.U8 desc[UR22][R92.64], R3 ;  /* 0x000000035c004986 */ /* 0x0001e8000c101116 */
[----:B0-----:R-:W2:Y:S01]  /*42f50*/  LDL.LU.64 R92, [R1+0xb18] ;  /* 0x000b1800015c7983 */ /* 0x001ea20000300a00 */
[----:B------:R-:W-:Y:S02]  /*42f60*/  PRMT R68, R3, 0x9910, RZ ;  /* 0x0000991003447816 */ /* 0x000fe400000000ff */
[----:B------:R-:W-:Y:S01]  /*42f70*/  ISETP.LT.AND P2, PT, R2, UR4, !P0 ;  /* 0x0000000402007c0c */ /* 0x000fe2000c741270 */
[----:B------:R-:W-:Y:S01]  /*42f80*/  VIADD R2, R0, 0xd7 ;  /* 0x000000d700027836 */ /* 0x000fe20000000000 */
[----:B------:R-:W-:Y:S01]  /*42f90*/  SHF.R.S32.HI R68, RZ, 0x8, R68 ;  /* 0x00000008ff447819 */ /* 0x000fe20000011444 */
[----:B------:R-:W2:Y:S01]  /*42fa0*/  LDL.LU R10, [R1+0x368] ;  /* 0x00036800010a7983 */ /* 0x000ea20000300800 */
[----:B------:R-:W0:Y:S02]  /*42fb0*/  LDCU UR4, c[0x0][0x39c] ;  /* 0x00007380ff0477ac */ /* 0x000e240008000800 */
[----:B----4-:R-:W-:Y:S01]  /*42fc0*/  ISETP.LT.AND P6, PT, R2, UR7, !P0 ;  /* 0x0000000702007c0c */ /* 0x010fe2000c7c1270 */
[----:B------:R-:W4:Y:S01]  /*42fd0*/  LDL.LU R11, [R1+0x36c] ;  /* 0x00036c00010b7983 */ /* 0x000f220000300800 */
[----:B------:R-:W-:Y:S01]  /*42fe0*/  VIADD R2, R0, 0xd8 ;  /* 0x000000d800027836 */ /* 0x000fe20000000000 */
[----:B------:R-:W0:Y:S04]  /*42ff0*/  LDCU UR7, c[0x0][0x39c] ;  /* 0x00007380ff0777ac */ /* 0x000e280008000800 */
[----:B-1----:R-:W-:Y:S01]  /*43000*/  ISETP.LT.AND P5, PT, R2, UR5, !P0 ;  /* 0x0000000502007c0c */ /* 0x002fe2000c7a1270 */
[----:B------:R-:W1:Y:S01]  /*43010*/  LDCU UR5, c[0x0][0x39c] ;  /* 0x00007380ff0577ac */ /* 0x000e620008000800 */
[----:B-----5:R-:W-:Y:S01]  /*43020*/  F2FP.SATFINITE.E4M3.F32.PACK_AB_MERGE_C R3, R15, R14, RZ ;  /* 0x0000000e0f03723e */ /* 0x020fe200048070ff */
[----:B---3--:R3:W-:Y:S04]  /*43030*/  @P3 STG.E.U8 desc[UR22][R6.64], R68 ;  /* 0x0000004406003986 */ /* 0x0087e8000c101116 */
[----:B---3--:R-:W3:Y:S01]  /*43040*/  LDL.LU.64 R6, [R1+0xb10] ;  /* 0x000b100001067983 */ /* 0x008ee20000300a00 */
[----:B------:R-:W-:-:S04]  /*43050*/  PRMT R68, R3, 0x9910, RZ ;  /* 0x0000991003447816 */ /* 0x000fc800000000ff */
[----:B------:R-:W-:Y:S01]  /*43060*/  SHF.R.S32.HI R68, RZ, 0x8, R68 ;  /* 0x00000008ff447819 */ /* 0x000fe20000011444 */
[----:B--2---:R2:W-:Y:S04]  /*43070*/  @P2 STG.E.U8 desc[UR22][R8.64], R3 ;  /* 0x0000000308002986 */ /* 0x0045e8000c101116 */
[----:B--2---:R-:W2:Y:S04]  /*43080*/  LDL.LU.64 R8, [R1+0xaf8] ;  /* 0x000af80001087983 */ /* 0x004ea80000300a00 */
[----:B------:R-:W5:Y:S04]  /*43090*/  LDL.LU R14, [R1+0x370] ;  /* 0x00037000010e7983 */ /* 0x000f680000300800 */
[----:B------:R-:W5:Y:S04]  /*430a0*/  LDL.LU R15, [R1+0x374] ;  /* 0x00037400010f7983 */ /* 0x000f680000300800 */
[----:B------:R0:W-:Y:S04]  /*430b0*/  @P6 STG.E.U8 desc[UR22][R4.64], R68 ;  /* 0x0000004404006986 */ /* 0x0001e8000c101116 */
[----:B0-----:R-:W5:Y:S01]  /*430c0*/  LDL.LU.64 R4, [R1+0xaf0] ;  /* 0x000af00001047983 */ /* 0x001f620000300a00 */
[----:B------:R-:W-:-:S05]  /*430d0*/  F2FP.SATFINITE.E4M3.F32.PACK_AB_MERGE_C R3, R13, R12, RZ ;  /* 0x0000000c0d03723e */ /* 0x000fca00048070ff */
[----:B------:R0:W-:Y:S04]  /*430e0*/  @P5 STG.E.U8 desc[UR22][R92.64], R3 ;  /* 0x000000035c005986 */ /* 0x0001e8000c101116 */
[----:B0-----:R-:W5:Y:S01]  /*430f0*/  LDL.LU.64 R92, [R1+0xae0] ;  /* 0x000ae000015c7983 */ /* 0x001f620000300a00 */
[----:B------:R-:W-:Y:S01]  /*43100*/  VIADD R2, R0, 0xd9 ;  /* 0x000000d900027836 */ /* 0x000fe20000000000 */
[----:B------:R-:W-:Y:S02]  /*43110*/  PRMT R68, R3, 0x9910, RZ ;  /* 0x0000991003447816 */ /* 0x000fe400000000ff */
[----:B------:R-:W5:Y:S02]  /*43120*/  LDL.LU R12, [R1+0x378] ;  /* 0x00037800010c7983 */ /* 0x000f640000300800 */
[----:B------:R-:W-:Y:S01]  /*43130*/  ISETP.LT.AND P4, PT, R2, UR4, !P0 ;  /* 0x0000000402007c0c */ /* 0x000fe2000c781270 */
[----:B------:R-:W-:Y:S01]  /*43140*/  VIADD R2, R0, 0xda ;  /* 0x000000da00027836 */ /* 0x000fe20000000000 */
[----:B------:R-:W-:Y:S01]  /*43150*/  SHF.R.S32.HI R68, RZ, 0x8, R68 ;  /* 0x00000008ff447819 */ /* 0x000fe20000011444 */
[----:B------:R-:W5:Y:S01]  /*43160*/  LDL.LU R13, [R1+0x37c] ;  /* 0x00037c00010d7983 */ /* 0x000f620000300800 */
[----:B----4-:R-:W-:Y:S01]  /*43170*/  F2FP.SATFINITE.E4M3.F32.PACK_AB_MERGE_C R3, R11, R10, RZ ;  /* 0x0000000a0b03723e */ /* 0x010fe200048070ff */
[----:B------:R-:W0:Y:S01]  /*43180*/  LDCU UR4, c[0x0][0x39c] ;  /* 0x00007380ff0477ac */ /* 0x000e220008000800 */
[----:B------:R-:W-:Y:S01]  /*43190*/  ISETP.LT.AND P3, PT, R2, UR6, !P0 ;  /* 0x0000000602007c0c */ /* 0x000fe2000c761270 */
[----:B------:R-:W-:Y:S01]  /*431a0*/  VIADD R2, R0, 0xdb ;  /* 0x000000db00027836 */ /* 0x000fe20000000000 */
[----:B------:R-:W4:Y:S04]  /*431b0*/  LDCU UR6, c[0x0][0x39c] ;  /* 0x00007380ff0677ac */ /* 0x000f280008000800 */
[----:B-1----:R-:W-:Y:S01]  /*431c0*/  ISETP.LT.AND P2, PT, R2, UR5, !P0 ;  /* 0x0000000502007c0c */ /* 0x002fe2000c741270 */
[----:B------:R-:W-:Y:S01]  /*431d0*/  VIADD R2, R0, 0xdc ;  /* 0x000000dc00027836 */ /* 0x000fe20000000000 */
[----:B------:R-:W1:Y:S04]  /*431e0*/  LDCU UR5, c[0x0][0x39c] ;  /* 0x00007380ff0577ac */ /* 0x000e680008000800 */
[----:B0-----:R-:W-:Y:S01]  /*431f0*/  ISETP.LT.AND P6, PT, R2, UR4, !P0 ;  /* 0x0000000402007c0c */ /* 0x001fe2000c7c1270 */
[----:B------:R-:W0:Y:S01]  /*43200*/  LDCU UR4, c[0x0][0x39c] ;  /* 0x00007380ff0477ac */ /* 0x000e220008000800 */
[----:B---3--:R3:W-:Y:S04]  /*43210*/  @P4 STG.E.U8 desc[UR22][R6.64], R68 ;  /* 0x0000004406004986 */ /* 0x0087e8000c101116 */
[----:B---3--:R-:W3:Y:S01]  /*43220*/  LDL.LU.64 R6, [R1+0xad8] ;  /* 0x000ad80001067983 */ /* 0x008ee20000300a00 */
[----:B------:R-:W-:-:S04]  /*43230*/  PRMT R68, R3, 0x9910, RZ ;  /* 0x0000991003447816 */ /* 0x000fc800000000ff */
[----:B------:R-:W-:Y:S01]  /*43240*/  SHF.R.S32.HI R68, RZ, 0x8, R68 ;  /* 0x00000008ff447819 */ /* 0x000fe20000011444 */
[----:B--2---:R2:W-:Y:S04]  /*43250*/  @P3 STG.E.U8 desc[UR22][R8.64], R3 ;  /* 0x0000000308003986 */ /* 0x0045e8000c101116 */
[----:B--2---:R-:W2:Y:S04]  /*43260*/  LDL.LU.64 R8, [R1+0xac8] ;  /* 0x000ac80001087983 */ /* 0x004ea80000300a00 */
[----:B------:R-:W2:Y:S04]  /*43270*/  LDL.LU R10, [R1+0x380] ;  /* 0x00038000010a7983 */ /* 0x000ea80000300800 */
[----:B------:R-:W2:Y:S04]  /*43280*/  LDL.LU R11, [R1+0x384] ;  /* 0x00038400010b7983 */ /* 0x000ea80000300800 */
[----:B-----5:R5:W-:Y:S04]  /*43290*/  @P2 STG.E.U8 desc[UR22][R4.64], R68 ;  /* 0x0000004404002986 */ /* 0x020be8000c101116 */
[----:B-----5:R-:W5:Y:S01]  /*432a0*/  LDL.LU.64 R4, [R1+0xac0] ;  /* 0x000ac00001047983 */ /* 0x020f620000300a00 */
[----:B------:R-:W-:-:S05]  /*432b0*/  F2FP.SATFINITE.E4M3.F32.PACK_AB_MERGE_C R3, R15, R14, RZ ;  /* 0x0000000e0f03723e */ /* 0x000fca00048070ff */
[----:B------:R0:W-:Y:S04]  /*432c0*/  @P6 STG.E.U8 desc[UR22][R92.64], R3 ;  /* 0x000000035c006986 */ /* 0x0001e8000c101116 */
[----:B0-----:R-:W5:Y:S01]  /*432d0*/  LDL.LU.64 R92, [R1+0xaa8] ;  /* 0x000aa800015c7983 */ /* 0x001f620000300a00 */
[----:B------:R-:W-:Y:S01]  /*432e0*/  VIADD R2, R0, 0xdd ;  /* 0x000000dd00027836 */ /* 0x000fe20000000000 */
[----:B------:R-:W-:Y:S02]  /*432f0*/  PRMT R68, R3, 0x9910, RZ ;  /* 0x0000991003447816 */ /* 0x000fe400000000ff */
[----:B------:R-:W5:Y:S02]  /*43300*/  LDL.LU R14, [R1+0x388] ;  /* 0x00038800010e7983 */ /* 0x000f640000300800 */
[----:B----4-:R-:W-:Y:S01]  /*43310*/  ISETP.LT.AND P5, PT, R2, UR6, !P0 ;  /* 0x0000000602007c0c */ /* 0x010fe2000c7a1270 */
[----:B------:R-:W-:Y:S01]  /*43320*/  VIADD R2, R0, 0xde ;  /* 0x000000de00027836 */ /* 0x000fe20000000000 */
[----:B------:R-:W-:Y:S01]  /*43330*/  SHF.R.S32.HI R68, RZ, 0x8, R68 ;  /* 0x00000008ff447819 */ /* 0x000fe20000011444 */
[----:B------:R-:W4:Y:S01]  /*43340*/  LDL.LU R15, [R1+0x38c] ;  /* 0x00038c00010f7983 */ /* 0x000f220000300800 */
[----:B------:R-:W-:Y:S01]  /*43350*/  F2FP.SATFINITE.E4M3.F32.PACK_AB_MERGE_C R3, R13, R12, RZ ;  /* 0x0000000c0d03723e */ /* 0x000fe200048070ff */
[----:B------:R-:W0:Y:S01]  /*43360*/  LDCU UR6, c[0x0][0x39c] ;  /* 0x00007380ff0677ac */ /* 0x000e220008000800 */
[----:B-1----:R-:W-:Y:S01]  /*43370*/  ISETP.LT.AND P4, PT, R2, UR5, !P0 ;  /* 0x0000000502007c0c */ /* 0x002fe2000c781270 */
[----:B------:R-:W-:Y:S01]  /*43380*/  VIADD R2, R0, 0xdf ;  /* 0x000000df00027836 */ /* 0x000fe20000000000 */
[----:B------:R-:W1:Y:S04]  /*43390*/  LDCU UR5, c[0x0][0x39c] ;  /* 0x00007380ff0577ac */ /* 0x000e680008000800 */
[----:B------:R-:W-:Y:S01]  /*433a0*/  ISETP.LT.AND P3, PT, R2, UR4, !P0 ;  /* 0x0000000402007c0c */ /* 0x000fe2000c761270 */
        /* <DEDUP_REMOVED lines=20> */
[----:B-1----:R-:W-:Y:S01]  /*434f0*/  ISETP.LT.AND P6, PT, R2, UR5, !P0 ;  /* 0x0000000502007c0c */ /* 0x002fe2000c7c1270 */
[----:B------:R-:W-:Y:S01]  /*43500*/  VIADD R2, R0, 0xe2 ;  /* 0x000000e200027836 */ /* 0x000fe20000000000 */
[----:B------:R-:W-:Y:S01]  /*43510*/  SHF.R.S32.HI R68, RZ, 0x8, R68 ;  /* 0x00000008ff447819 */ /* 0x000fe20000011444 */
[----:B------:R-:W5:Y:S01]  /*43520*/  LDL.LU R11, [R1+0x39c] ;  /* 0x00039c00010b7983 */ /* 0x000f620000300800 */
[----:B----4-:R-:W-:Y:S01]  /*43530*/  F2FP.SATFINITE.E4M3.F32.PACK_AB_MERGE_C R3, R15, R14, RZ ;  /* 0x0000000e0f03723e */ /* 0x010fe200048070ff */
[----:B------:R-:W0:Y:S01]  /*43540*/  LDCU UR5, c[0x0][0x39c] ;  /* 0x00007380ff0577ac */ /* 0x000e220008000800 */
[----:B------:R-:W-:Y:S01]  /*43550*/  ISETP.LT.AND P5, PT, R2, UR4, !P0 ;  /* 0x0000000402007c0c */ /* 0x000fe2000c7a1270 */
[----:B------:R-:W-:Y:S01]  /*43560*/  VIADD R2, R0, 0xe3 ;  /* 0x000000e300027836 */ /* 0x000fe20000000000 */
[----:B------:R-:W1:Y:S04]  /*43570*/  LDCU UR4, c[0x0][0x39c] ;  /* 0x00007380ff0477ac */ /* 0x000e680008000800 */
[----:B------:R-:W-:Y:S01]  /*43580*/  ISETP.LT.AND P4, PT, R2, UR6, !P0 ;  /* 0x0000000602007c0c */ /* 0x000fe2000c781270 */
[----:B------:R-:W-:Y:S01]  /*43590*/  VIADD R2, R0, 0xe4 ;  /* 0x000000e400027836 */ /* 0x000fe20000000000 */
[----:B------:R-:W4:Y:S04]  /*435a0*/  LDCU UR6, c[0x0][0x39c] ;  /* 0x00007380ff0677ac */ /* 0x000f280008000800 */
        /* <DEDUP_REMOVED lines=22> */
[----:B------:R-:W-:Y:S01]  /*43710*/  F2FP.SATFINITE.E4M3.F32.PACK_AB_MERGE_C R3, R11, R10, RZ ;  /* 0x0000000a0b03723e */ /* 0x000fe200048070ff */
[----:B------:R-:W0:Y:S01]  /*43720*/  LDCU UR4, c[0x0][0x39c] ;  /* 0x00007380ff0477ac */ /* 0x000e220008000800 */
[----:B----4-:R-:W-:Y:S01]  /*43730*/  ISETP.LT.AND P6, PT, R2, UR6, !P0 ;  /* 0x0000000602007c0c */ /* 0x010fe2000c7c1270 */
        /* <DEDUP_REMOVED lines=170> */
[----:B------:R-:W-:-:S05]  /*441e0*/  VIADD R2, R0, 0xfd ;  /* 0x000000fd00027836 */ /* 0x000fca0000000000 */
[----:B-1----:R-:W-:Y:S01]  /*441f0*/  ISETP.LT.AND P3, PT, R2, UR4, !P0 ;  /* 0x0000000402007c0c */ /* 0x002fe2000c761270 */
[----:B------:R-:W-:Y:S01]  /*44200*/  VIADD R2, R0, 0xfe ;  /* 0x000000fe00027836 */ /* 0x000fe20000000000 */
[----:B------:R-:W-:Y:S01]  /*44210*/  PRMT R68, R3, 0x9910, RZ ;  /* 0x0000991003447816 */ /* 0x000fe200000000ff */
[----:B------:R-:W0:Y:S03]  /*44220*/  LDCU UR4, c[0x0][0x39c] ;  /* 0x00007380ff0477ac */ /* 0x000e260008000800 */
[----:B----4-:R-:W-:Y:S01]  /*44230*/  ISETP.LT.AND P2, PT, R2, UR6, !P0 ;  /* 0x0000000602007c0c */ /* 0x010fe2000c741270 */
[----:B------:R-:W-:Y:S01]  /*44240*/  VIADD R2, R0, 0xff ;  /* 0x000000ff00027836 */ /* 0x000fe20000000000 */
[----:B------:R-:W-:Y:S01]  /*44250*/  SHF.R.S32.HI R68, RZ, 0x8, R68 ;  /* 0x00000008ff447819 */ /* 0x000fe20000011444 */
[----:B------:R-:W1:Y:S01]  /*44260*/  LDCU UR6, c[0x0][0x39c] ;  /* 0x00007380ff0677ac */ /* 0x000e620008000800 */
[----:B------:R-:W-:-:S02]  /*44270*/  F2FP.SATFINITE.E4M3.F32.PACK_AB_MERGE_C R3, R11, R10, RZ ;  /* 0x0000000a0b03723e */ /* 0x000fc400048070ff */
[----:B------:R-:W-:Y:S01]  /*44280*/  ISETP.LT.AND P6, PT, R2, UR5, !P0 ;  /* 0x0000000502007c0c */ /* 0x000fe2000c7c1270 */
[----:B------:R-:W4:Y:S01]  /*44290*/  LDL.LU R10, [R1+0x208] ;  /* 0x00020800010a7983 */ /* 0x000f220000300800 */
[----:B------:R-:W-:Y:S01]  /*442a0*/  VIADD R2, R0, 0x100 ;  /* 0x0000010000027836 */ /* 0x000fe20000000000 */
[----:B------:R-:W1:Y:S02]  /*442b0*/  LDCU UR5, c[0x0][0x39c] ;  /* 0x00007380ff0577ac */ /* 0x000e640008000800 */
[----:B------:R-:W4:Y:S02]  /*442c0*/  LDL.LU R11, [R1+0x20c] ;  /* 0x00020c00010b7983 */ /* 0x000f240000300800 */
        /* <DEDUP_REMOVED lines=22> */
[----:B------:R-:W0:Y:S02]  /*44430*/  LDCU UR6, c[0x0][0x39c] ;  /* 0x00007380ff0677ac */ /* 0x000e240008000800 */
[----:B------:R-:W-:Y:S01]  /*44440*/  ISETP.LT.AND P3, PT, R2, UR5, !P0 ;  /* 0x0000000502007c0c */ /* 0x000fe2000c761270 */
[----:B------:R-:W-:Y:S01]  /*44450*/  VIADD R2, R0, 0x103 ;  /* 0x0000010300027836 */ /* 0x000fe20000000000 */
[----:B----4-:R-:W-:Y:S01]  /*44460*/  F2FP.SATFINITE.E4M3.F32.PACK_AB_MERGE_C R3, R11, R10, RZ ;  /* 0x0000000a0b03723e */ /* 0x010fe200048070ff */
[----:B------:R-:W1:Y:S03]  /*44470*/  LDCU UR5, c[0x0][0x39c] ;  /* 0x00007380ff0577ac */ /* 0x000e660008000800 */
        /* <DEDUP_REMOVED lines=847> */
[----:B------:R-:W-:-:S03]  /*47970*/  PRMT R68, R3, 0x9910, RZ ;  /* 0x0000991003447816 */ /* 0x000fc600000000ff */
[----:B------:R-:W3:Y:S01]  /*47980*/  LDL.LU.64 R10, [R1+0x340] ;  /* 0x00034000010a7983 */ /* 0x000ee20000300a00 */
[----:B------:R-:W-:-:S03]  /*47990*/  SHF.R.S32.HI R68, RZ, 0x8, R68 ;  /* 0x00000008ff447819 */ /* 0x000fc60000011444 */
[----:B--2---:R2:W-:Y:S04]  /*479a0*/  @P6 STG.E.U8 desc[UR22][R8.64], R3 ;  /* 0x0000000308006986 */ /* 0x0045e8000c101116 */
[----:B--2---:R-:W2:Y:S04]  /*479b0*/  LDL.LU R8, [R1+0x1e0] ;  /* 0x0001e00001087983 */ /* 0x004ea80000300800 */
        /* <DEDUP_REMOVED lines=24> */
[----:B------:R0:W-:Y:S04]  /*47b40*/  @P2 STG.E.U8 desc[UR22][R10.64], R3 ;  /* 0x000000030a002986 */ /* 0x0001e8000c101116 */
[----:B---3--:R-:W3:Y:S01]  /*47b50*/  LDL.LU.64 R6, [R1+0x470] ;  /* 0x0004700001067983 */ /* 0x008ee20000300a00 */
[----:B------:R-:W-:-:S03]  /*47b60*/  PRMT R68, R3, 0x9910, RZ ;  /* 0x0000991003447816 */ /* 0x000fc600000000ff */
[----:B0-----:R-:W3:Y:S01]  /*47b70*/  LDL.LU.64 R10, [R1+0x330] ;  /* 0x00033000010a7983 */ /* 0x001ee20000300a00 */
[----:B------:R-:W-:-:S03]  /*47b80*/  SHF.R.S32.HI R68, RZ, 0x8, R68 ;  /* 0x00000008ff447819 */ /* 0x000fc60000011444 */
[----:B------:R-:W3:Y:S04]  /*47b90*/  LDL.LU R12, [R1+0x1f0] ;  /* 0x0001f000010c7983 */ /* 0x000ee80000300800 */
[----:B------:R-:W3:Y:S01]  /*47ba0*/  LDL.LU R13, [R1+0x1f4] ;  /* 0x0001f400010d7983 */ /* 0x000ee20000300800 */
[----:B--2---:R-:W-:-:S03]  /*47bb0*/  F2FP.SATFINITE.E4M3.F32.PACK_AB_MERGE_C R3, R9, R8, RZ ;  /* 0x000000080903723e */ /* 0x004fc600048070ff */
[----:B------:R-:W2:Y:S04]  /*47bc0*/  LDL.LU.64 R8, [R1+0x468] ;  /* 0x0004680001087983 */ /* 0x000ea80000300a00 */
[----:B-----5:R0:W-:Y:S04]  /*47bd0*/  @P6 STG.E.U8 desc[UR22][R4.64], R68 ;  /* 0x0000004404006986 */ /* 0x0201e8000c101116 */
[----:B0-----:R-:W5:Y:S04]  /*47be0*/  LDL.LU.64 R4, [R1+0x328] ;  /* 0x0003280001047983 */ /* 0x001f680000300a00 */
[----:B------:R0:W-:Y:S04]  /*47bf0*/  @P5 STG.E.U8 desc[UR22][R92.64], R3 ;  /* 0x000000035c005986 */ /* 0x0001e8000c101116 */
[----:B0-----:R-:W5:Y:S04]  /*47c00*/  LDL.LU R92, [R1+0x1f8] ;  /* 0x0001f800015c7983 */ /* 0x001f680000300800 */
[----:B------:R-:W5:Y:S01]  /*47c10*/  LDL.LU R93, [R1+0x1fc] ;  /* 0x0001fc00015d7983 */ /* 0x000f620000300800 */
[----:B------:R-:W-:-:S05]  /*47c20*/  VIADD R2, R0, 0x179 ;  /* 0x0000017900027836 */ /* 0x000fca0000000000 */
[----:B-1----:R-:W-:Y:S01]  /*47c30*/  ISETP.LT.AND P4, PT, R2, UR6, !P0 ;  /* 0x0000000602007c0c */ /* 0x002fe2000c781270 */
[----:B------:R-:W0:Y:S01]  /*47c40*/  LDCU UR6, c[0x0][0x39c] ;  /* 0x00007380ff0677ac */ /* 0x000e220008000800 */
[----:B------:R-:W-:-:S05]  /*47c50*/  VIADD R2, R0, 0x17a ;  /* 0x0000017a00027836 */ /* 0x000fca0000000000 */
[----:B----4-:R-:W-:Y:S01]  /*47c60*/  ISETP.LT.AND P3, PT, R2, UR5, !P0 ;  /* 0x0000000502007c0c */ /* 0x010fe2000c761270 */
[----:B------:R-:W-:Y:S01]  /*47c70*/  VIADD R2, R0, 0x17b ;  /* 0x0000017b00027836 */ /* 0x000fe20000000000 */
[----:B------:R-:W-:Y:S01]  /*47c80*/  PRMT R68, R3, 0x9910, RZ ;  /* 0x0000991003447816 */ /* 0x000fe200000000ff */
[----:B------:R-:W1:Y:S03]  /*47c90*/  LDCU UR5, c[0x0][0x39c] ;  /* 0x00007380ff0577ac */ /* 0x000e660008000800 */
[----:B------:R-:W-:Y:S01]  /*47ca0*/  ISETP.LT.AND P2, PT, R2, UR4, !P0 ;  /* 0x0000000402007c0c */ /* 0x000fe2000c741270 */
[----:B------:R-:W-:Y:S01]  /*47cb0*/  VIADD R2, R0, 0x17c ;  /* 0x0000017c00027836 */ /* 0x000fe20000000000 */
[----:B------:R-:W-:Y:S01]  /*47cc0*/  SHF.R.S32.HI R68, RZ, 0x8, R68 ;  /* 0x00000008ff447819 */ /* 0x000fe20000011444 */
[----:B------:R-:W4:Y:S01]  /*47cd0*/  LDCU UR4, c[0x0][0x39c] ;  /* 0x00007380ff0477ac */ /* 0x000f220008000800 */
[----:B------:R-:W-:-:S02]  /*47ce0*/  F2FP.SATFINITE.E4M3.F32.PACK_AB_MERGE_C R3, R15, R14, RZ ;  /* 0x0000000e0f03723e */ /* 0x000fc400048070ff */
[----:B0-----:R-:W-:Y:S01]  /*47cf0*/  ISETP.LT.AND P6, PT, R2, UR6, !P0 ;  /* 0x0000000602007c0c */ /* 0x001fe2000c7c1270 */
[----:B------:R-:W0:Y:S01]  /*47d00*/  LDCU UR6, c[0x0][0x39c] ;  /* 0x00007380ff0677ac */ /* 0x000e220008000800 */
[----:B---3--:R3:W-:Y:S04]  /*47d10*/  @P4 STG.E.U8 desc[UR22][R6.64], R68 ;  /* 0x0000004406004986 */ /* 0x0087e8000c101116 */
[----:B------:R0:W-:Y:S04]  /*47d20*/  @P3 STG.E.U8 desc[UR22][R10.64], R3 ;  /* 0x000000030a003986 */ /* 0x0001e8000c101116 */
[----:B---3--:R-:W3:Y:S01]  /*47d30*/  LDL.LU.64 R6, [R1+0x460] ;  /* 0x0004600001067983 */ /* 0x008ee20000300a00 */
[----:B------:R-:W-:-:S03]  /*47d40*/  PRMT R68, R3, 0x9910, RZ ;  /* 0x0000991003447816 */ /* 0x000fc600000000ff */
[----:B0-----:R-:W3:Y:S01]  /*47d50*/  LDL.LU.64 R10, [R1+0x320] ;  /* 0x00032000010a7983 */ /* 0x001ee20000300a00 */
[----:B------:R-:W-:Y:S02]  /*47d60*/  SHF.R.S32.HI R68, RZ, 0x8, R68 ;  /* 0x00000008ff447819 */ /* 0x000fe40000011444 */
[----:B------:R-:W-:Y:S01]  /*47d70*/  F2FP.SATFINITE.E4M3.F32.PACK_AB_MERGE_C R3, R13, R12, RZ ;  /* 0x0000000c0d03723e */ /* 0x000fe200048070ff */
[----:B------:R-:W3:Y:S04]  /*47d80*/  LDL.LU R14, [R1] ;  /* 0x00000000010e7983 */ /* 0x000ee80000300800 */
[----:B------:R-:W3:Y:S04]  /*47d90*/  LDL.LU R15, [R1+0x4] ;  /* 0x00000400010f7983 */ /* 0x000ee80000300800 */
[----:B--2---:R0:W-:Y:S04]  /*47da0*/  @P2 STG.E.U8 desc[UR22][R8.64], R68 ;  /* 0x0000004408002986 */ /* 0x0041e8000c101116 */
[----:B0-----:R-:W2:Y:S04]  /*47db0*/  LDL.LU.64 R8, [R1+0x458] ;  /* 0x0004580001087983 */ /* 0x001ea80000300a00 */
[----:B-----5:R0:W-:Y:S04]  /*47dc0*/  @P6 STG.E.U8 desc[UR22][R4.64], R3 ;  /* 0x0000000304006986 */ /* 0x0201e8000c101116 */
[----:B0-----:R-:W5:Y:S01]  /*47dd0*/  LDL.LU.64 R4, [R1+0x318] ;  /* 0x0003180001047983 */ /* 0x001f620000300a00 */
[----:B------:R-:W-:-:S03]  /*47de0*/  PRMT R68, R3, 0x9910, RZ ;  /* 0x0000991003447816 */ /* 0x000fc600000000ff */
[----:B------:R-:W5:Y:S04]  /*47df0*/  LDL.LU R12, [R1+0x8] ;  /* 0x00000800010c7983 */ /* 0x000f680000300800 */
[----:B------:R-:W5:Y:S01]  /*47e00*/  LDL.LU R13, [R1+0xc] ;  /* 0x00000c00010d7983 */ /* 0x000f620000300800 */
[----:B------:R-:W-:-:S03]  /*47e10*/  F2FP.SATFINITE.E4M3.F32.PACK_AB_MERGE_C R3, R93, R92, RZ ;  /* 0x0000005c5d03723e */ /* 0x000fc600048070ff */
[----:B------:R-:W5:Y:S01]  /*47e20*/  LDL.LU.64 R92, [R1+0x4f0] ;  /* 0x0004f000015c7983 */ /* 0x000f620000300a00 */
[----:B------:R-:W-:-:S05]  /*47e30*/  VIADD R2, R0, 0x17d ;  /* 0x0000017d00027836 */ /* 0x000fca0000000000 */
[----:B-1----:R-:W-:Y:S01]  /*47e40*/  ISETP.LT.AND P5, PT, R2, UR5, !P0 ;  /* 0x0000000502007c0c */ /* 0x002fe2000c7a1270 */
[----:B------:R-:W0:Y:S01]  /*47e50*/  LDCU UR5, c[0x0][0x39c] ;  /* 0x00007380ff0577ac */ /* 0x000e220008000800 */
[----:B------:R-:W-:-:S05]  /*47e60*/  VIADD R2, R0, 0x17e ;  /* 0x0000017e00027836 */ /* 0x000fca0000000000 */
[----:B----4-:R-:W-:Y:S01]  /*47e70*/  ISETP.LT.AND P4, PT, R2, UR4, !P0 ;  /* 0x0000000402007c0c */ /* 0x010fe2000c781270 */
[----:B------:R-:W-:Y:S01]  /*47e80*/  VIADD R2, R0, 0x17f ;  /* 0x0000017f00027836 */ /* 0x000fe20000000000 */
[----:B------:R-:W-:Y:S01]  /*47e90*/  SHF.R.S32.HI R68, RZ, 0x8, R68 ;  /* 0x00000008ff447819 */ /* 0x000fe20000011444 */
[----:B------:R-:W1:Y:S03]  /*47ea0*/  LDCU UR4, c[0x0][0x39c] ;  /* 0x00007380ff0477ac */ /* 0x000e660008000800 */
[----:B------:R-:W-:Y:S01]  /*47eb0*/  ISETP.LT.AND P3, PT, R2, UR6, !P0 ;  /* 0x0000000602007c0c */ /* 0x000fe2000c761270 */
[----:B------:R-:W-:Y:S01]  /*47ec0*/  VIADD R2, R0, 0x180 ;  /* 0x0000018000027836 */ /* 0x000fe20000000000 */
[----:B------:R-:W4:Y:S04]  /*47ed0*/  LDCU UR6, c[0x0][0x39c] ;  /* 0x00007380ff0677ac */ /* 0x000f280008000800 */
[----:B0-----:R-:W-:Y:S01]  /*47ee0*/  ISETP.LT.AND P2, PT, R2, UR5, !P0 ;  /* 0x0000000502007c0c */ /* 0x001fe2000c741270 */
[----:B------:R-:W-:Y:S01]  /*47ef0*/  VIADD R2, R0, 0x181 ;  /* 0x0000018100027836 */ /* 0x000fe20000000000 */
[----:B------:R-:W0:Y:S04]  /*47f00*/  LDCU UR5, c[0x0][0x39c] ;  /* 0x00007380ff0577ac */ /* 0x000e280008000800 */
[----:B-1----:R-:W-:Y:S01]  /*47f10*/  ISETP.LT.AND P6, PT, R2, UR4, !P0 ;  /* 0x0000000402007c0c */ /* 0x002fe2000c7c1270 */
[----:B------:R-:W1:Y:S01]  /*47f20*/  LDCU UR4, c[0x0][0x39c] ;  /* 0x00007380ff0477ac */ /* 0x000e620008000800 */
[----:B---3--:R3:W-:Y:S04]  /*47f30*/  @P5 STG.E.U8 desc[UR22][R6.64], R68 ;  /* 0x0000004406005986 */ /* 0x0087e8000c101116 */
[----:B------:R0:W-:Y:S01]  /*47f40*/  @P4 STG.E.U8 desc[UR22][R10.64], R3 ;  /* 0x000000030a004986 */ /* 0x0001e2000c101116 */
[----:B---3--:R-:W-:-:S03]  /*47f50*/  PRMT R68, R3, 0x9910, RZ ;  /* 0x0000991003447816 */ /* 0x008fc600000000ff */
[----:B------:R-:W3:Y:S01]  /*47f60*/  LDL.LU.64 R6, [R1+0x4d8] ;  /* 0x0004d80001067983 */ /* 0x000ee20000300a00 */
[----:B------:R-:W-:-:S03]  /*47f70*/  SHF.R.S32.HI R68, RZ, 0x8, R68 ;  /* 0x00000008ff447819 */ /* 0x000fc60000011444 */
[----:B0-----:R-:W3:Y:S01]  /*47f80*/  LDL.LU R10, [R1+0x10] ;  /* 0x00001000010a7983 */ /* 0x001ee20000300800 */
[----:B------:R-:W-:-:S03]  /*47f90*/  F2FP.SATFINITE.E4M3.F32.PACK_AB_MERGE_C R3, R15, R14, RZ ;  /* 0x0000000e0f03723e */ /* 0x000fc600048070ff */
[----:B------:R-:W3:Y:S04]  /*47fa0*/  LDL.LU R11, [R1+0x14] ;  /* 0x00001400010b7983 */ /* 0x000ee80000300800 */
[----:B--2---:R0:W-:Y:S04]  /*47fb0*/  @P3 STG.E.U8 desc[UR22][R8.64], R68 ;  /* 0x0000004408003986 */ /* 0x0041e8000c101116 */
[----:B0-----:R-:W2:Y:S01]  /*47fc0*/  LDL.LU.64 R8, [R1+0x510] ;  /* 0x0005100001087983 */ /* 0x001ea20000300a00 */
[----:B------:R-:W-:-:S03]  /*47fd0*/  PRMT R68, R3, 0x9910, RZ ;  /* 0x0000991003447816 */ /* 0x000fc600000000ff */
[----:B-----5:R0:W-:Y:S04]  /*47fe0*/  @P2 STG.E.U8 desc[UR22][R4.64], R3 ;  /* 0x0000000304002986 */ /* 0x0201e8000c101116 */
[----:B0-----:R-:W5:Y:S01]  /*47ff0*/  LDL.LU.64 R4, [R1+0x4f8] ;  /* 0x0004f80001047983 */ /* 0x001f620000300a00 */
[----:B------:R-:W-:-:S03]  /*48000*/  SHF.R.S32.HI R68, RZ, 0x8, R68 ;  /* 0x00000008ff447819 */ /* 0x000fc60000011444 */
[----:B------:R-:W5:Y:S04]  /*48010*/  LDL.LU R69, [R1+0x1c] ;  /* 0x00001c0001457983 */ /* 0x000f680000300800 */
[----:B------:R0:W-:Y:S04]  /*48020*/  @P6 STG.E.U8 desc[UR22][R92.64], R68 ;  /* 0x000000445c006986 */ /* 0x0001e8000c101116 */
[----:B0-----:R-:W5:Y:S01]  /*48030*/  LDL.LU.64 R92, [R1+0x530] ;  /* 0x00053000015c7983 */ /* 0x001f620000300a00 */
[----:B------:R-:W-:Y:S01]  /*48040*/  VIADD R2, R0, 0x182 ;  /* 0x0000018200027836 */ /* 0x000fe20000000000 */
[----:B------:R-:W-:-:S02]  /*48050*/  F2FP.SATFINITE.E4M3.F32.PACK_AB_MERGE_C R3, R13, R12, RZ ;  /* 0x0000000c0d03723e */ /* 0x000fc400048070ff */
[----:B------:R-:W5:Y:S02]  /*48060*/  LDL.LU.64 R14, [R1+0x518] ;  /* 0x00051800010e7983 */ /* 0x000f640000300a00 */
[----:B----4-:R-:W-:Y:S01]  /*48070*/  ISETP.LT.AND P5, PT, R2, UR6, !P0 ;  /* 0x0000000602007c0c */ /* 0x010fe2000c7a1270 */
[----:B------:R-:W-:Y:S01]  /*48080*/  VIADD R2, R0, 0x183 ;  /* 0x0000018300027836 */ /* 0x000fe20000000000 */
[----:B------:R-:W-:Y:S01]  /*48090*/  PRMT R68, R3, 0x9910, RZ ;  /* 0x0000991003447816 */ /* 0x000fe200000000ff */
[----:B------:R-:W0:Y:S01]  /*480a0*/  LDCU UR6, c[0x0][0x39c] ;  /* 0x00007380ff0677ac */ /* 0x000e220008000800 */
[----:B------:R-:W4:Y:S02]  /*480b0*/  LDL.LU R12, [R1+0x20] ;  /* 0x00002000010c7983 */ /* 0x000f240000300800 */
[----:B------:R-:W-:Y:S01]  /*480c0*/  ISETP.LT.AND P4, PT, R2, UR5, !P0 ;  /* 0x0000000502007c0c */ /* 0x000fe2000c781270 */
[----:B------:R-:W-:Y:S01]  /*480d0*/  VIADD R2, R0, 0x184 ;  /* 0x0000018400027836 */ /* 0x000fe20000000000 */
[----:B------:R-:W-:Y:S01]  /*480e0*/  SHF.R.S32.HI R68, RZ, 0x8, R68 ;  /* 0x00000008ff447819 */ /* 0x000fe20000011444 */
[----:B------:R-:W4:Y:S01]  /*480f0*/  LDL.LU R13, [R1+0x24] ;  /* 0x00002400010d7983 */ /* 0x000f220000300800 */
[----:B------:R-:W2:Y:S02]  /*48100*/  LDCU UR5, c[0x0][0x39c] ;  /* 0x00007380ff0577ac */ /* 0x000ea40008000800 */
[----:B-1----:R-:W-:Y:S01]  /*48110*/  ISETP.LT.AND P3, PT, R2, UR4, !P0 ;  /* 0x0000000402007c0c */ /* 0x002fe2000c761270 */
[----:B------:R-:W-:Y:S01]  /*48120*/  VIADD R2, R0, 0x185 ;  /* 0x0000018500027836 */ /* 0x000fe20000000000 */
[----:B------:R-:W1:Y:S04]  /*48130*/  LDCU UR4, c[0x0][0x39c] ;  /* 0x00007380ff0477ac */ /* 0x000e680008000800 */
[----:B0-----:R-:W-:Y:S01]  /*48140*/  ISETP.LT.AND P2, PT, R2, UR6, !P0 ;  /* 0x0000000602007c0c */ /* 0x001fe2000c741270 */
[----:B------:R-:W0:Y:S01]  /*48150*/  LDCU UR6, c[0x0][0x39c] ;  /* 0x00007380ff0677ac */ /* 0x000e220008000800 */
[----:B---3--:R3:W-:Y:S02]  /*48160*/  @P5 STG.E.U8 desc[UR22][R6.64], R3 ;  /* 0x0000000306005986 */ /* 0x0087e4000c101116 */
[----:B---3--:R-:W-:-:S02]  /*48170*/  F2FP.SATFINITE.E4M3.F32.PACK_AB_MERGE_C R3, R11, R10, RZ ;  /* 0x0000000a0b03723e */ /* 0x008fc400048070ff */
[----:B------:R-:W3:Y:S04]  /*48180*/  LDL.LU.64 R6, [R1+0x550] ;  /* 0x0005500001067983 */ /* 0x000ee80000300a00 */
[----:B------:R-:W3:Y:S04]  /*48190*/  LDL.LU.64 R10, [R1+0x548] ;  /* 0x00054800010a7983 */ /* 0x000ee80000300a00 */
[----:B--2---:R2:W-:Y:S02]  /*481a0*/  @P4 STG.E.U8 desc[UR22][R8.64], R68 ;  /* 0x0000004408004986 */ /* 0x0045e4000c101116 */
[----:B--2---:R-:W-:-:S02]  /*481b0*/  PRMT R68, R3, 0x9910, RZ ;  /* 0x0000991003447816 */ /* 0x004fc400000000ff */
[----:B-----5:R2:W-:Y:S04]  /*481c0*/  @P3 STG.E.U8 desc[UR22][R4.64], R3 ;  /* 0x0000000304003986 */ /* 0x0205e8000c101116 */
[----:B--2---:R-:W2:Y:S01]  /*481d0*/  LDL.LU R3, [R1+0x18] ;  /* 0x0000180001037983 */ /* 0x004ea20000300800 */
[----:B------:R-:W-:-:S03]  /*481e0*/  SHF.R.S32.HI R68, RZ, 0x8, R68 ;  /* 0x00000008ff447819 */ /* 0x000fc60000011444 */
[----:B------:R-:W5:Y:S04]  /*481f0*/  LDL.LU R8, [R1+0x28] ;  /* 0x0000280001087983 */ /* 0x000f680000300800 */
[----:B------:R-:W5:Y:S04]  /*48200*/  LDL.LU R9, [R1+0x2c] ;  /* 0x00002c0001097983 */ /* 0x000f680000300800 */
[----:B------:R-:W3:Y:S04]  /*48210*/  LDL.LU.64 R4, [R1+0x580] ;  /* 0x0005800001047983 */ /* 0x000ee80000300a00 */
[----:B------:R0:W-:Y:S04]  /*48220*/  @P2 STG.E.U8 desc[UR22][R92.64], R68 ;  /* 0x000000445c002986 */ /* 0x0001e8000c101116 */
[----:B0-----:R-:W5:Y:S01]  /*48230*/  LDL.LU.64 R92, [R1+0x578] ;  /* 0x00057800015c7983 */ /* 0x001f620000300a00 */
[----:B------:R-:W-:-:S05]  /*48240*/  VIADD R2, R0, 0x186 ;  /* 0x0000018600027836 */ /* 0x000fca0000000000 */
[----:B------:R-:W-:Y:S01]  /*48250*/  ISETP.LT.AND P6, PT, R2, UR5, !P0 ;  /* 0x0000000502007c0c */ /* 0x000fe2000c7c1270 */
[----:B------:R-:W0:Y:S01]  /*48260*/  LDCU UR5, c[0x0][0x39c] ;  /* 0x00007380ff0577ac */ /* 0x000e220008000800 */
[----:B------:R-:W-:-:S05]  /*48270*/  VIADD R2, R0, 0x187 ;  /* 0x0000018700027836 */ /* 0x000fca0000000000 */
[----:B-1----:R-:W-:Y:S01]  /*48280*/  ISETP.LT.AND P5, PT, R2, UR4, !P0 ;  /* 0x0000000402007c0c */ /* 0x002fe2000c7a1270 */
[----:B------:R-:W1:Y:S01]  /*48290*/  LDCU UR4, c[0x0][0x39c] ;  /* 0x00007380ff0477ac */ /* 0x000e620008000800 */
[----:B------:R-:W-:-:S05]  /*482a0*/  VIADD R2, R0, 0x188 ;  /* 0x0000018800027836 */ /* 0x000fca0000000000 */
[----:B------:R-:W-:Y:S01]  /*482b0*/  ISETP.LT.AND P4, PT, R2, UR6, !P0 ;  /* 0x0000000602007c0c */ /* 0x000fe2000c781270 */
[----:B------:R-:W-:Y:S01]  /*482c0*/  VIADD R2, R0, 0x189 ;  /* 0x0000018900027836 */ /* 0x000fe20000000000 */
[----:B------:R-:W2:Y:S04]  /*482d0*/  LDCU UR6, c[0x0][0x39c] ;  /* 0x00007380ff0677ac */ /* 0x000ea80008000800 */
[----:B0-----:R-:W-:Y:S01]  /*482e0*/  ISETP.LT.AND P3, PT, R2, UR5, !P0 ;  /* 0x0000000502007c0c */ /* 0x001fe2000c761270 */
[----:B------:R-:W-:Y:S01]  /*482f0*/  VIADD R2, R0, 0x18a ;  /* 0x0000018a00027836 */ /* 0x000fe20000000000 */
[----:B------:R-:W0:Y:S04]  /*48300*/  LDCU UR5, c[0x0][0x39c] ;  /* 0x00007380ff0577ac */ /* 0x000e280008000800 */
[----:B-1----:R-:W-:Y:S01]  /*48310*/  ISETP.LT.AND P2, PT, R2, UR4, !P0 ;  /* 0x0000000402007c0c */ /* 0x002fe2000c741270 */
[----:B------:R-:W1:Y:S01]  /*48320*/  LDCU UR4, c[0x0][0x39c] ;  /* 0x00007380ff0477ac */ /* 0x000e620008000800 */
[----:B--2---:R-:W-:-:S02]  /*48330*/  F2FP.SATFINITE.E4M3.F32.PACK_AB_MERGE_C R3, R69, R3, RZ ;  /* 0x000000034503723e */ /* 0x004fc400048070ff */
[----:B------:R-:W2:Y:S02]  /*48340*/  LDL.LU R69, [R1+0x34] ;  /* 0x0000340001457983 */ /* 0x000ea40000300800 */
[----:B------:R-:W-:Y:S02]  /*48350*/  PRMT R68, R3, 0x9910, RZ ;  /* 0x0000991003447816 */ /* 0x000fe400000000ff */
[----:B------:R4:W-:Y:S02]  /*48360*/  @P6 STG.E.U8 desc[UR22][R14.64], R3 ;  /* 0x000000030e006986 */ /* 0x0009e4000c101116 */
[----:B------:R-:W-:-:S05]  /*48370*/  SHF.R.S32.HI R68, RZ, 0x8, R68 ;  /* 0x00000008ff447819 */ /* 0x000fca0000011444 */
[----:B---3--:R3:W-:Y:S01]  /*48380*/  @P5 STG.E.U8 desc[UR22][R6.64], R68 ;  /* 0x0000004406005986 */ /* 0x0087e2000c101116 */
[----:B----4-:R-:W-:-:S04]  /*48390*/  F2FP.SATFINITE.E4M3.F32.PACK_AB_MERGE_C R3, R13, R12, RZ ;  /* 0x0000000c0d03723e */ /* 0x010fc800048070ff */
[----:B---3--:R-:W-:Y:S01]  /*483a0*/  PRMT R68, R3, 0x9910, RZ ;  /* 0x0000991003447816 */ /* 0x008fe200000000ff */
[----:B------:R5:W-:Y:S03]  /*483b0*/  @P4 STG.E.U8 desc[UR22][R10.64], R3 ;  /* 0x000000030a004986 */ /* 0x000be6000c101116 */
[----:B------:R-:W-:Y:S01]  /*483c0*/  SHF.R.S32.HI R68, RZ, 0x8, R68 ;  /* 0x00000008ff447819 */ /* 0x000fe20000011444 */
[----:B------:R-:W3:Y:S04]  /*483d0*/  LDL.LU.64 R6, [R1+0x5b0] ;  /* 0x0005b00001067983 */ /* 0x000ee80000300a00 */
[----:B------:R-:W4:Y:S01]  /*483e0*/  LDL.LU.64 R12, [R1+0x5a8] ;  /* 0x0005a800010c7983 */ /* 0x000f220000300a00 */
[----:B-----5:R-:W-:-:S03]  /*483f0*/  F2FP.SATFINITE.E4M3.F32.PACK_AB_MERGE_C R3, R9, R8, RZ ;  /* 0x000000080903723e */ /* 0x020fc600048070ff */
[----:B------:R-:W5:Y:S04]  /*48400*/  LDL.LU R14, [R1+0x38] ;  /* 0x00003800010e7983 */ /* 0x000f680000300800 */
[----:B------:R-:W5:Y:S04]  /*48410*/  LDL.LU R15, [R1+0x3c] ;  /* 0x00003c00010f7983 */ /* 0x000f680000300800 */
[----:B------:R0:W-:Y:S04]  /*48420*/  @P3 STG.E.U8 desc[UR22][R4.64], R68 ;  /* 0x0000004404003986 */ /* 0x0001e8000c101116 */
[----:B------:R1:W-:Y:S04]  /*48430*/  @P2 STG.E.U8 desc[UR22][R92.64], R3 ;  /* 0x000000035c002986 */ /* 0x0003e8000c101116 */
[----:B0-----:R-:W2:Y:S01]  /*48440*/  LDL.LU.64 R4, [R1+0x5d8] ;  /* 0x0005d80001047983 */ /* 0x001ea20000300a00 */
[----:B------:R-:W-:-:S03]  /*48450*/  PRMT R68, R3, 0x9910, RZ ;  /* 0x0000991003447816 */ /* 0x000fc600000000ff */
[----:B-1----:R-:W2:Y:S04]  /*48460*/  LDL.LU R3, [R1+0x30] ;  /* 0x0000300001037983 */ /* 0x002ea80000300800 */
[----:B------:R-:W4:Y:S04]  /*48470*/  LDL.LU.64 R10, [R1+0x5e0] ;  /* 0x0005e000010a7983 */ /* 0x000f280000300a00 */
[----:B------:R-:W5:Y:S04]  /*48480*/  LDL.LU R8, [R1+0x40] ;  /* 0x0000400001087983 */ /* 0x000f680000300800 */
[----:B------:R-:W5:Y:S04]  /*48490*/  LDL.LU R9, [R1+0x44] ;  /* 0x0000440001097983 */ /* 0x000f680000300800 */
[----:B------:R-:W5:Y:S01]  /*484a0*/  LDL.LU.64 R92, [R1+0x608] ;  /* 0x00060800015c7983 */ /* 0x000f620000300a00 */
[----:B------:R-:W-:-:S05]  /*484b0*/  VIADD R2, R0, 0x18b ;  /* 0x0000018b00027836 */ /* 0x000fca0000000000 */
[----:B------:R-:W-:Y:S01]  /*484c0*/  ISETP.LT.AND P6, PT, R2, UR6, !P0 ;  /* 0x0000000602007c0c */ /* 0x000fe2000c7c1270 */
[----:B------:R-:W0:Y:S01]  /*484d0*/  LDCU UR6, c[0x0][0x39c] ;  /* 0x00007380ff0677ac */ /* 0x000e220008000800 */
[----:B------:R-:W-:-:S05]  /*484e0*/  VIADD R2, R0, 0x18c ;  /* 0x0000018c00027836 */ /* 0x000fca0000000000 */
[----:B------:R-:W-:Y:S01]  /*484f0*/  ISETP.LT.AND P5, PT, R2, UR5, !P0 ;  /* 0x0000000502007c0c */ /* 0x000fe2000c7a1270 */
[----:B------:R-:W-:Y:S01]  /*48500*/  VIADD R2, R0, 0x18d ;  /* 0x0000018d00027836 */ /* 0x000fe20000000000 */
[----:B------:R-:W-:Y:S01]  /*48510*/  SHF.R.S32.HI R68, RZ, 0x8, R68 ;  /* 0x00000008ff447819 */ /* 0x000fe20000011444 */
[----:B------:R-:W1:Y:S03]  /*48520*/  LDCU UR5, c[0x0][0x39c] ;  /* 0x00007380ff0577ac */ /* 0x000e660008000800 */
        /* <DEDUP_REMOVED lines=8> */
[----:B---3--:R3:W-:Y:S04]  /*485b0*/  @P6 STG.E.U8 desc[UR22][R6.64], R68 ;  /* 0x0000004406006986 */ /* 0x0087e8000c101116 */
[----:B---3--:R-:W3:Y:S01]  /*485c0*/  LDL.LU.64 R6, [R1+0x620] ;  /* 0x0006200001067983 */ /* 0x008ee20000300a00 */
[----:B--2---:R-:W-:-:S04]  /*485d0*/  F2FP.SATFINITE.E4M3.F32.PACK_AB_MERGE_C R3, R69, R3, RZ ;  /* 0x000000034503723e */ /* 0x004fc800048070ff */
[----:B------:R-:W-:Y:S01]  /*485e0*/  PRMT R68, R3, 0x9910, RZ ;  /* 0x0000991003447816 */ /* 0x000fe200000000ff */
[----:B----4-:R2:W-:Y:S03]  /*485f0*/  @P5 STG.E.U8 desc[UR22][R12.64], R3 ;  /* 0x000000030c005986 */ /* 0x0105e6000c101116 */
[----:B------:R-:W-:-:S05]  /*48600*/  SHF.R.S32.HI R68, RZ, 0x8, R68 ;  /* 0x00000008ff447819 */ /* 0x000fca0000011444 */
[----:B------:R4:W-:Y:S04]  /*48610*/  @P4 STG.E.U8 desc[UR22][R4.64], R68 ;  /* 0x0000004404004986 */ /* 0x0009e8000c101116 */
[----:B--2---:R-:W2:Y:S01]  /*48620*/  LDL.LU R12, [R1+0x48] ;  /* 0x00004800010c7983 */ /* 0x004ea20000300800 */
[----:B-----5:R-:W-:-:S03]  /*48630*/  F2FP.SATFINITE.E4M3.F32.PACK_AB_MERGE_C R3, R15, R14, RZ ;  /* 0x0000000e0f03723e */ /* 0x020fc600048070ff */
[----:B------:R-:W2:Y:S04]  /*48640*/  LDL.LU R13, [R1+0x4c] ;  /* 0x00004c00010d7983 */ /* 0x000ea80000300800 */
[----:B----4-:R-:W4:Y:S04]  /*48650*/  LDL.LU.64 R4, [R1+0x638] ;  /* 0x0006380001047983 */ /* 0x010f280000300a00 */
[----:B------:R5:W-:Y:S04]  /*48660*/  @P3 STG.E.U8 desc[UR22][R10.64], R3 ;  /* 0x000000030a003986 */ /* 0x000be8000c101116 */
[----:B-----5:R-:W5:Y:S01]  /*48670*/  LDL.LU.64 R10, [R1+0x650] ;  /* 0x00065000010a7983 */ /* 0x020f620000300a00 */
[----:B------:R-:W-:-:S03]  /*48680*/  PRMT R68, R3, 0x9910, RZ ;  /* 0x0000991003447816 */ /* 0x000fc600000000ff */
[----:B------:R-:W5:Y:S01]  /*48690*/  LDL.LU R69, [R1+0x54] ;  /* 0x0000540001457983 */ /* 0x000f620000300800 */
[----:B------:R-:W-:-:S05]  /*486a0*/  SHF.R.S32.HI R68, RZ, 0x8, R68 ;  /* 0x00000008ff447819 */ /* 0x000fca0000011444 */
[----:B------:R0:W-:Y:S04]  /*486b0*/  @P2 STG.E.U8 desc[UR22][R92.64], R68 ;  /* 0x000000445c002986 */ /* 0x0001e8000c101116 */
[----:B0-----:R-:W5:Y:S01]  /*486c0*/  LDL.LU.64 R92, [R1+0x678] ;  /* 0x00067800015c7983 */ /* 0x001f620000300a00 */
[----:B------:R-:W-:Y:S01]  /*486d0*/  VIADD R2, R0, 0x190 ;  /* 0x0000019000027836 */ /* 0x000fe20000000000 */
[----:B------:R-:W-:Y:S02]  /*486e0*/  F2FP.SATFINITE.E4M3.F32.PACK_AB_MERGE_C R3, R9, R8, RZ ;  /* 0x000000080903723e */ /* 0x000fe400048070ff */
[----:B------:R-:W5:Y:S02]  /*486f0*/  LDL.LU.64 R14, [R1+0x310] ;  /* 0x00031000010e7983 */ /* 0x000f640000300a00 */
[----:B------:R-:W-:Y:S01]  /*48700*/  ISETP.LT.AND P6, PT, R2, UR4, !P0 ;  /* 0x0000000402007c0c */ /* 0x000fe2000c7c1270 */
[----:B------:R-:W-:Y:S01]  /*48710*/  VIADD R2, R0, 0x191 ;  /* 0x0000019100027836 */ /* 0x000fe20000000000 */
[----:B------:R-:W-:Y:S01]  /*48720*/  PRMT R68, R3, 0x9910, RZ ;  /* 0x0000991003447816 */ /* 0x000fe200000000ff */
[----:B------:R-:W0:Y:S01]  /*48730*/  LDCU UR4, c[0x0][0x39c] ;  /* 0x00007380ff0477ac */ /* 0x000e220008000800 */
[----:B------:R-:W5:Y:S02]  /*48740*/  LDL.LU R8, [R1+0x58] ;  /* 0x0000580001087983 */ /* 0x000f640000300800 */
[----:B------:R-:W-:Y:S01]  /*48750*/  ISETP.LT.AND P5, PT, R2, UR6, !P0 ;  /* 0x0000000602007c0c */ /* 0x000fe2000c7a1270 */
[----:B------:R-:W-:Y:S01]  /*48760*/  VIADD R2, R0, 0x192 ;  /* 0x0000019200027836 */ /* 0x000fe20000000000 */
[----:B------:R-:W-:Y:S01]  /*48770*/  SHF.R.S32.HI R68, RZ, 0x8, R68 ;  /* 0x00000008ff447819 */ /* 0x000fe20000011444 */
[----:B------:R-:W5:Y:S01]  /*48780*/  LDL.LU R9, [R1+0x5c] ;  /* 0x00005c0001097983 */ /* 0x000f620000300800 */
[----:B------:R-:W2:Y:S02]  /*48790*/  LDCU UR6, c[0x0][0x39c] ;  /* 0x00007380ff0677ac */ /* 0x000ea40008000800 */
[----:B-1----:R-:W-:Y:S01]  /*487a0*/  ISETP.LT.AND P4, PT, R2, UR5, !P0 ;  /* 0x0000000502007c0c */ /* 0x002fe2000c781270 */
[----:B------:R-:W-:Y:S01]  /*487b0*/  VIADD R2, R0, 0x193 ;  /* 0x0000019300027836 */ /* 0x000fe20000000000 */
[----:B------:R-:W1:Y:S04]  /*487c0*/  LDCU UR5, c[0x0][0x39c] ;  /* 0x00007380ff0577ac */ /* 0x000e680008000800 */
[----:B0-----:R-:W-:Y:S01]  /*487d0*/  ISETP.LT.AND P3, PT, R2, UR4, !P0 ;  /* 0x0000000402007c0c */ /* 0x001fe2000c761270 */
[----:B------:R-:W0:Y:S01]  /*487e0*/  LDCU UR4, c[0x0][0x39c] ;  /* 0x00007380ff0477ac */ /* 0x000e220008000800 */
[----:B---3--:R3:W-:Y:S04]  /*487f0*/  @P6 STG.E.U8 desc[UR22][R6.64], R3 ;  /* 0x0000000306006986 */ /* 0x0087e8000c101116 */
[----:B---3--:R-:W3:Y:S01]  /*48800*/  LDL.LU.64 R6, [R1+0x6b0] ;  /* 0x0006b00001067983 */ /* 0x008ee20000300a00 */
[----:B--2---:R-:W-:-:S03]  /*48810*/  F2FP.SATFINITE.E4M3.F32.PACK_AB_MERGE_C R3, R13, R12, RZ ;  /* 0x0000000c0d03723e */ /* 0x004fc600048070ff */
[----:B----4-:R2:W-:Y:S04]  /*48820*/  @P5 STG.E.U8 desc[UR22][R4.64], R68 ;  /* 0x0000004404005986 */ /* 0x0105e8000c101116 */
[----:B--2---:R-:W2:Y:S01]  /*48830*/  LDL.LU.64 R4, [R1+0x300] ;  /* 0x0003000001047983 */ /* 0x004ea20000300a00 */
[----:B------:R-:W-:-:S03]  /*48840*/  PRMT R68, R3, 0x9910, RZ ;  /* 0x0000991003447816 */ /* 0x000fc600000000ff */
[----:B-----5:R4:W-:Y:S04]  /*48850*/  @P4 STG.E.U8 desc[UR22][R10.64], R3 ;  /* 0x000000030a004986 */ /* 0x0209e8000c101116 */
[----:B----4-:R-:W4:Y:S01]  /*48860*/  LDL.LU R3, [R1+0x50] ;  /* 0x0000500001037983 */ /* 0x010f220000300800 */
[----:B------:R-:W-:-:S03]  /*48870*/  SHF.R.S32.HI R68, RZ, 0x8, R68 ;  /* 0x00000008ff447819 */ /* 0x000fc60000011444 */
[----:B------:R-:W5:Y:S04]  /*48880*/  LDL.LU R12, [R1+0x60] ;  /* 0x00006000010c7983 */ /* 0x000f680000300800 */
[----:B------:R-:W5:Y:S04]  /*48890*/  LDL.LU R13, [R1+0x64] ;  /* 0x00006400010d7983 */ /* 0x000f680000300800 */
[----:B------:R-:W2:Y:S04]  /*488a0*/  LDL.LU.64 R10, [R1+0x308] ;  /* 0x00030800010a7983 */ /* 0x000ea80000300a00 */
[----:B------:R0:W-:Y:S04]  /*488b0*/  @P3 STG.E.U8 desc[UR22][R92.64], R68 ;  /* 0x000000445c003986 */ /* 0x0001e8000c101116 */
[----:B0-----:R-:W2:Y:S01]  /*488c0*/  LDL.LU.64 R92, [R1+0xe08] ;  /* 0x000e0800015c7983 */ /* 0x001ea20000300a00 */
        /* <DEDUP_REMOVED lines=13> */
[----:B-1----:R-:W-:-:S02]  /*489a0*/  ISETP.LT.AND P3, PT, R2, UR5, !P0 ;  /* 0x0000000502007c0c */ /* 0x002fc4000c761270 */
[----:B----4-:R-:W-:Y:S01]  /*489b0*/  F2FP.SATFINITE.E4M3.F32.PACK_AB_MERGE_C R3, R69, R3, RZ ;  /* 0x000000034503723e */ /* 0x010fe200048070ff */
[----:B------:R-:W-:Y:S01]  /*489c0*/  VIADD R2, R0, 0x199 ;  /* 0x0000019900027836 */ /* 0x000fe20000000000 */
[----:B------:R-:W4:Y:S01]  /*489d0*/  LDL.LU R69, [R1+0x6c] ;  /* 0x00006c0001457983 */ /* 0x000f220000300800 */
[----:B------:R-:W1:Y:S01]  /*489e0*/  LDCU UR5, c[0x0][0x39c] ;  /* 0x00007380ff0577ac */ /* 0x000e620008000800 */
[----:B------:R-:W-:Y:S02]  /*489f0*/  PRMT R68, R3, 0x9910, RZ ;  /* 0x0000991003447816 */ /* 0x000fe400000000ff */
[----:B------:R0:W-:Y:S02]  /*48a00*/  @P2 STG.E.U8 desc[UR22][R14.64], R3 ;  /* 0x000000030e002986 */ /* 0x0001e4000c101116 */
[----:B------:R-:W-:-:S05]  /*48a10*/  SHF.R.S32.HI R68, RZ, 0x8, R68 ;  /* 0x00000008ff447819 */ /* 0x000fca0000011444 */
[----:B---3--:R3:W-:Y:S01]  /*48a20*/  @P6 STG.E.U8 desc[UR22][R6.64], R68 ;  /* 0x0000004406006986 */ /* 0x0087e2000c101116 */
[----:B0-----:R-:W-:-:S03]  /*48a30*/  F2FP.SATFINITE.E4M3.F32.PACK_AB_MERGE_C R3, R9, R8, RZ ;  /* 0x000000080903723e */ /* 0x001fc600048070ff */
[----:B------:R-:W4:Y:S01]  /*48a40*/  LDL.LU.64 R8, [R1+0x708] ;  /* 0x0007080001087983 */ /* 0x000f220000300a00 */
[----:B---3--:R-:W-:-:S03]  /*48a50*/  PRMT R68, R3, 0x9910, RZ ;  /* 0x0000991003447816 */ /* 0x008fc600000000ff */
[----:B--2---:R5:W-:Y:S01]  /*48a60*/  @P5 STG.E.U8 desc[UR22][R4.64], R3 ;  /* 0x0000000304005986 */ /* 0x004be2000c101116 */
[----:B------:R-:W-:-:S03]  /*48a70*/  SHF.R.S32.HI R68, RZ, 0x8, R68 ;  /* 0x00000008ff447819 */ /* 0x000fc60000011444 */
[----:B------:R-:W2:Y:S04]  /*48a80*/  LDL.LU.64 R6, [R1+0x720] ;  /* 0x0007200001067983 */ /* 0x000ea80000300a00 */
[----:B------:R-:W3:Y:S01]  /*48a90*/  LDL.LU R14, [R1+0x70] ;  /* 0x00007000010e7983 */ /* 0x000ee20000300800 */
[----:B-----5:R-:W-:-:S03]  /*48aa0*/  F2FP.SATFINITE.E4M3.F32.PACK_AB_MERGE_C R3, R13, R12, RZ ;  /* 0x0000000c0d03723e */ /* 0x020fc600048070ff */
[----:B------:R-:W3:Y:S04]  /*48ab0*/  LDL.LU R15, [R1+0x74] ;  /* 0x00007400010f7983 */ /* 0x000ee80000300800 */
[----:B------:R-:W5:Y:S04]  /*48ac0*/  LDL.LU.64 R4, [R1+0x748] ;  /* 0x0007480001047983 */ /* 0x000f680000300a00 */
[----:B------:R0:W-:Y:S04]  /*48ad0*/  @P4 STG.E.U8 desc[UR22][R10.64], R68 ;  /* 0x000000440a004986 */ /* 0x0001e8000c101116 */
[----:B------:R1:W-:Y:S04]  /*48ae0*/  @P3 STG.E.U8 desc[UR22][R92.64], R3 ;  /* 0x000000035c003986 */ /* 0x0003e8000c101116 */
[----:B0-----:R-:W2:Y:S04]  /*48af0*/  LDL.LU.64 R10, [R1+0x750] ;  /* 0x00075000010a7983 */ /* 0x001ea80000300a00 */
[----:B------:R-:W2:Y:S04]  /*48b00*/  LDL.LU R12, [R1+0x78] ;  /* 0x00007800010c7983 */ /* 0x000ea80000300800 */
[----:B------:R-:W2:Y:S04]  /*48b10*/  LDL.LU R13, [R1+0x7c] ;  /* 0x00007c00010d7983 */ /* 0x000ea80000300800 */
[----:B-1----:R-:W2:Y:S01]  /*48b20*/  LDL.LU R93, [R1+0x68] ;  /* 0x00006800015d7983 */ /* 0x002ea20000300800 */
[----:B------:R-:W-:Y:S01]  /*48b30*/  ISETP.LT.AND P2, PT, R2, UR4, !P0 ;  /* 0x0000000402007c0c */ /* 0x000fe2000c741270 */
[----:B------:R-:W-:Y:S01]  /*48b40*/  VIADD R2, R0, 0x19a ;  /* 0x0000019a00027836 */ /* 0x000fe20000000000 */
[----:B------:R-:W-:Y:S01]  /*48b50*/  PRMT R68, R3, 0x9910, RZ ;  /* 0x0000991003447816 */ /* 0x000fe200000000ff */
[----:B------:R-:W0:Y:S03]  /*48b60*/  LDCU UR4, c[0x0][0x39c] ;  /* 0x00007380ff0477ac */ /* 0x000e260008000800 */
[----:B------:R-:W-:-:S02]  /*48b70*/  ISETP.LT.AND P6, PT, R2, UR6, !P0 ;  /* 0x0000000602007c0c */ /* 0x000fc4000c7c1270 */
[----:B------:R-:W-:Y:S01]  /*48b80*/  SHF.R.S32.HI R68, RZ, 0x8, R68 ;  /* 0x00000008ff447819 */ /* 0x000fe20000011444 */
[----:B------:R-:W-:Y:S01]  /*48b90*/  VIADD R2, R0, 0x19b ;  /* 0x0000019b00027836 */ /* 0x000fe20000000000 */
[----:B------:R-:W1:Y:S04]  /*48ba0*/  LDCU UR6, c[0x0][0x39c] ;  /* 0x00007380ff0677ac */ /* 0x000e680008000800 */
[----:B------:R-:W-:Y:S01]  /*48bb0*/  ISETP.LT.AND P5, PT, R2, UR5, !P0 ;  /* 0x0000000502007c0c */ /* 0x000fe2000c7a1270 */
[----:B------:R-:W0:Y:S01]  /*48bc0*/  LDCU UR5, c[0x0][0x39c] ;  /* 0x00007380ff0577ac */ /* 0x000e220008000800 */
[----:B----4-:R4:W-:Y:S04]  /*48bd0*/  @P2 STG.E.U8 desc[UR22][R8.64], R68 ;  /* 0x0000004408002986 */ /* 0x0109e8000c101116 */
[----:B----4-:R-:W4:Y:S01]  /*48be0*/  LDL.LU.64 R8, [R1+0x778] ;  /* 0x0007780001087983 */ /* 0x010f220000300a00 */
[----:B--2---:R-:W-:-:S05]  /*48bf0*/  F2FP.SATFINITE.E4M3.F32.PACK_AB_MERGE_C R3, R69, R93, RZ ;  /* 0x0000005d4503723e */ /* 0x004fca00048070ff */
[----:B------:R2:W-:Y:S04]  /*48c00*/  @P6 STG.E.U8 desc[UR22][R6.64], R3 ;  /* 0x0000000306006986 */ /* 0x0005e8000c101116 */
[----:B--2---:R-:W2:Y:S01]  /*48c10*/  LDL.LU.64 R6, [R1+0x790] ;  /* 0x0007900001067983 */ /* 0x004ea20000300a00 */
[----:B------:R-:W-:-:S03]  /*48c20*/  PRMT R68, R3, 0x9910, RZ ;  /* 0x0000991003447816 */ /* 0x000fc600000000ff */
[----:B------:R-:W2:Y:S01]  /*48c30*/  LDL.LU R69, [R1+0x84] ;  /* 0x0000840001457983 */ /* 0x000ea20000300800 */
[----:B------:R-:W-:-:S05]  /*48c40*/  SHF.R.S32.HI R68, RZ, 0x8, R68 ;  /* 0x00000008ff447819 */ /* 0x000fca0000011444 */
[----:B-----5:R5:W-:Y:S04]  /*48c50*/  @P5 STG.E.U8 desc[UR22][R4.64], R68 ;  /* 0x0000004404005986 */ /* 0x020be8000c101116 */
[----:B-----5:R-:W5:Y:S01]  /*48c60*/  LDL.LU.64 R4, [R1+0x7a8] ;  /* 0x0007a80001047983 */ /* 0x020f620000300a00 */
[----:B------:R-:W-:Y:S01]  /*48c70*/  VIADD R2, R0, 0x19c ;  /* 0x0000019c00027836 */ /* 0x000fe20000000000 */
[----:B---3--:R-:W-:Y:S02]  /*48c80*/  F2FP.SATFINITE.E4M3.F32.PACK_AB_MERGE_C R3, R15, R14, RZ ;  /* 0x0000000e0f03723e */ /* 0x008fe400048070ff */
[----:B------:R-:W3:Y:S02]  /*48c90*/  LDL.LU.64 R92, [R1+0x7c8] ;  /* 0x0007c800015c7983 */ /* 0x000ee40000300a00 */
[----:B0-----:R-:W-:Y:S01]  /*48ca0*/  ISETP.LT.AND P4, PT, R2, UR4, !P0 ;  /* 0x0000000402007c0c */ /* 0x001fe2000c781270 */
[----:B------:R-:W-:Y:S01]  /*48cb0*/  VIADD R2, R0, 0x19d ;  /* 0x0000019d00027836 */ /* 0x000fe20000000000 */
[----:B------:R-:W-:Y:S01]  /*48cc0*/  PRMT R68, R3, 0x9910, RZ ;  /* 0x0000991003447816 */ /* 0x000fe200000000ff */
[----:B------:R-:W0:Y:S01]  /*48cd0*/  LDCU UR4, c[0x0][0x39c] ;  /* 0x00007380ff0477ac */ /* 0x000e220008000800 */
[----:B------:R-:W3:Y:S02]  /*48ce0*/  LDL.LU R14, [R1+0x88] ;  /* 0x00008800010e7983 */ /* 0x000ee40000300800 */
[----:B-1----:R-:W-:Y:S01]  /*48cf0*/  ISETP.LT.AND P3, PT, R2, UR6, !P0 ;  /* 0x0000000602007c0c */ /* 0x002fe2000c761270 */
[----:B------:R-:W-:Y:S01]  /*48d00*/  VIADD R2, R0, 0x19e ;  /* 0x0000019e00027836 */ /* 0x000fe20000000000 */
[----:B------:R-:W-:Y:S01]  /*48d10*/  SHF.R.S32.HI R68, RZ, 0x8, R68 ;  /* 0x00000008ff447819 */ /* 0x000fe20000011444 */
[----:B------:R-:W3:Y:S01]  /*48d20*/  LDL.LU R15, [R1+0x8c] ;  /* 0x00008c00010f7983 */ /* 0x000ee20000300800 */
[----:B------:R-:W1:Y:S02]  /*48d30*/  LDCU UR6, c[0x0][0x39c] ;  /* 0x00007380ff0677ac */ /* 0x000e640008000800 */
[----:B------:R-:W-:Y:S01]  /*48d40*/  ISETP.LT.AND P2, PT, R2, UR5, !P0 ;  /* 0x0000000502007c0c */ /* 0x000fe2000c741270 */
[----:B------:R0:W-:Y:S01]  /*48d50*/  @P4 STG.E.U8 desc[UR22][R10.64], R3 ;  /* 0x000000030a004986 */ /* 0x0001e2000c101116 */
[----:B------:R-:W-:Y:S01]  /*48d60*/  VIADD R2, R0, 0x19f ;  /* 0x0000019f00027836 */ /* 0x000fe20000000000 */
[----:B------:R-:W1:Y:S01]  /*48d70*/  LDCU UR5, c[0x0][0x39c] ;  /* 0x00007380ff0577ac */ /* 0x000e620008000800 */
[----:B0-----:R-:W-:Y:S01]  /*48d80*/  F2FP.SATFINITE.E4M3.F32.PACK_AB_MERGE_C R3, R13, R12, RZ ;  /* 0x0000000c0d03723e */ /* 0x001fe200048070ff */
[----:B------:R-:W3:Y:S04]  /*48d90*/  LDL.LU.64 R10, [R1+0x7f0] ;  /* 0x0007f000010a7983 */ /* 0x000ee80000300a00 */
[----:B------:R-:W3:Y:S01]  /*48da0*/  LDL.LU.64 R12, [R1+0x808] ;  /* 0x00080800010c7983 */ /* 0x000ee20000300a00 */
[----:B------:R-:W-:Y:S01]  /*48db0*/  ISETP.LT.AND P6, PT, R2, UR4, !P0 ;  /* 0x0000000402007c0c */ /* 0x000fe2000c7c1270 */
[----:B------:R-:W0:Y:S02]  /*48dc0*/  LDCU UR4, c[0x0][0x39c] ;  /* 0x00007380ff0477ac */ /* 0x000e240008000800 */
[----:B----4-:R4:W-:Y:S02]  /*48dd0*/  @P3 STG.E.U8 desc[UR22][R8.64], R68 ;  /* 0x0000004408003986 */ /* 0x0109e4000c101116 */
[----:B----4-:R-:W-:-:S04]  /*48de0*/  PRMT R68, R3, 0x9910, RZ ;  /* 0x0000991003447816 */ /* 0x010fc800000000ff */
[----:B------:R-:W-:Y:S01]  /*48df0*/  SHF.R.S32.HI R68, RZ, 0x8, R68 ;  /* 0x00000008ff447819 */ /* 0x000fe20000011444 */
[----:B--2---:R2:W-:Y:S04]  /*48e00*/  @P2 STG.E.U8 desc[UR22][R6.64], R3 ;  /* 0x0000000306002986 */ /* 0x0045e8000c101116 */
[----:B--2---:R-:W2:Y:S04]  /*48e10*/  LDL.LU R3, [R1+0x80] ;  /* 0x0000800001037983 */ /* 0x004ea80000300800 */
[----:B------:R-:W4:Y:S04]  /*48e20*/  LDL.LU R8, [R1+0x90] ;  /* 0x0000900001087983 */ /* 0x000f280000300800 */
[----:B------:R-:W4:Y:S04]  /*48e30*/  LDL.LU R9, [R1+0x94] ;  /* 0x0000940001097983 */ /* 0x000f280000300800 */
[----:B------:R-:W4:Y:S04]  /*48e40*/  LDL.LU.64 R6, [R1+0x830] ;  /* 0x0008300001067983 */ /* 0x000f280000300a00 */
[----:B-----5:R5:W-:Y:S04]  /*48e50*/  @P6 STG.E.U8 desc[UR22][R4.64], R68 ;  /* 0x0000004404006986 */ /* 0x020be8000c101116 */
[----:B-----5:R-:W5:Y:S01]  /*48e60*/  LDL.LU.64 R4, [R1+0x850] ;  /* 0x0008500001047983 */ /* 0x020f620000300a00 */
[----:B------:R-:W-:-:S05]  /*48e70*/  VIADD R2, R0, 0x1a0 ;  /* 0x000001a000027836 */ /* 0x000fca0000000000 */
[----:B-1----:R-:W-:Y:S01]  /*48e80*/  ISETP.LT.AND P5, PT, R2, UR6, !P0 ;  /* 0x0000000602007c0c */ /* 0x002fe2000c7a1270 */
[----:B------:R-:W1:Y:S01]  /*48e90*/  LDCU UR6, c[0x0][0x39c] ;  /* 0x00007380ff0677ac */ /* 0x000e620008000800 */
[----:B------:R-:W-:-:S05]  /*48ea0*/  VIADD R2, R0, 0x1a1 ;  /* 0x000001a100027836 */ /* 0x000fca0000000000 */
[----:B------:R-:W-:Y:S01]  /*48eb0*/  ISETP.LT.AND P4, PT, R2, UR5, !P0 ;  /* 0x0000000502007c0c */ /* 0x000fe2000c781270 */
[----:B------:R-:W3:Y:S01]  /*48ec0*/  LDCU UR5, c[0x0][0x39c] ;  /* 0x00007380ff0577ac */ /* 0x000ee20008000800 */
[----:B------:R-:W-:-:S05]  /*48ed0*/  VIADD R2, R0, 0x1a2 ;  /* 0x000001a200027836 */ /* 0x000fca0000000000 */
[----:B0-----:R-:W-:Y:S01]  /*48ee0*/  ISETP.LT.AND P3, PT, R2, UR4, !P0 ;  /* 0x0000000402007c0c */ /* 0x001fe2000c761270 */
[----:B------:R-:W0:Y:S01]  /*48ef0*/  LDCU UR4, c[0x0][0x39c] ;  /* 0x00007380ff0477ac */ /* 0x000e220008000800 */
[----:B------:R-:W-:-:S05]  /*48f00*/  VIADD R2, R0, 0x1a3 ;  /* 0x000001a300027836 */ /* 0x000fca0000000000 */
[----:B-1----:R-:W-:Y:S01]  /*48f10*/  ISETP.LT.AND P2, PT, R2, UR6, !P0 ;  /* 0x0000000602007c0c */ /* 0x002fe2000c741270 */
[----:B------:R-:W1:Y:S01]  /*48f20*/  LDCU UR6, c[0x0][0x39c] ;  /* 0x00007380ff0677ac */ /* 0x000e620008000800 */
[----:B------:R-:W-:-:S05]  /*48f30*/  VIADD R2, R0, 0x1a4 ;  /* 0x000001a400027836 */ /* 0x000fca0000000000 */
[----:B---3--:R-:W-:Y:S01]  /*48f40*/  ISETP.LT.AND P6, PT, R2, UR5, !P0 ;  /* 0x0000000502007c0c */ /* 0x008fe2000c7c1270 */
[----:B------:R-:W3:Y:S01]  /*48f50*/  LDCU UR5, c[0x0][0x39c] ;  /* 0x00007380ff0577ac */ /* 0x000ee20008000800 */
[----:B------:R-:W-:Y:S01]  /*48f60*/  VIADD R2, R0, 0x1a5 ;  /* 0x000001a500027836 */ /* 0x000fe20000000000 */
[----:B--2---:R-:W-:Y:S02]  /*48f70*/  F2FP.SATFINITE.E4M3.F32.PACK_AB_MERGE_C R3, R69, R3, RZ ;  /* 0x000000034503723e */ /* 0x004fe400048070ff */
[----:B------:R-:W2:Y:S02]  /*48f80*/  LDL.LU R69, [R1+0x9c] ;  /* 0x00009c0001457983 */ /* 0x000ea40000300800 */
[----:B------:R-:W-:Y:S02]  /*48f90*/  PRMT R68, R3, 0x9910, RZ ;  /* 0x0000991003447816 */ /* 0x000fe400000000ff */
[----:B------:R3:W-:Y:S01]  /*48fa0*/  @P5 STG.E.U8 desc[UR22][R92.64], R3 ;  /* 0x000000035c005986 */ /* 0x0007e2000c101116 */
[----:B0-----:R-:W-:Y:S01]  /*48fb0*/  ISETP.LT.AND P5, PT, R2, UR4, !P0 ;  /* 0x0000000402007c0c */ /* 0x001fe2000c7a1270 */
[----:B------:R-:W-:Y:S01]  /*48fc0*/  VIADD R2, R0, 0x1a6 ;  /* 0x000001a600027836 */ /* 0x000fe20000000000 */
[----:B------:R-:W-:Y:S01]  /*48fd0*/  SHF.R.S32.HI R68, RZ, 0x8, R68 ;  /* 0x00000008ff447819 */ /* 0x000fe20000011444 */
[----:B------:R-:W0:Y:S04]  /*48fe0*/  LDCU UR4, c[0x0][0x39c] ;  /* 0x00007380ff0477ac */ /* 0x000e280008000800 */
[----:B------:R4:W-:Y:S01]  /*48ff0*/  @P4 STG.E.U8 desc[UR22][R10.64], R68 ;  /* 0x000000440a004986 */ /* 0x0009e2000c101116 */
[----:B-1----:R-:W-:-:S02]  /*49000*/  ISETP.LT.AND P4, PT, R2, UR6, !P0 ;  /* 0x0000000602007c0c */ /* 0x002fc4000c781270 */
[----:B---3--:R-:W-:Y:S01]  /*49010*/  F2FP.SATFINITE.E4M3.F32.PACK_AB_MERGE_C R3, R15, R14, RZ ;  /* 0x0000000e0f03723e */ /* 0x008fe200048070ff */
[----:B------:R-:W-:Y:S01]  /*49020*/  VIADD R2, R0, 0x1a7 ;  /* 0x000001a700027836 */ /* 0x000fe20000000000 */
[----:B------:R-:W1:Y:S03]  /*49030*/  LDCU UR6, c[0x0][0x39c] ;  /* 0x00007380ff0677ac */ /* 0x000e660008000800 */
[----:B------:R-:W-:Y:S01]  /*49040*/  @P3 STG.E.U8 desc[UR22][R12.64], R3 ;  /* 0x000000030c003986 */ /* 0x000fe2000c101116 */
[----:B----4-:R-:W-:-:S03]  /*49050*/  PRMT R68, R3, 0x9910, RZ ;  /* 0x0000991003447816 */ /* 0x010fc600000000ff */
[----:B------:R-:W3:Y:S01]  /*49060*/  LDL.LU.64 R10, [R1+0x868] ;  /* 0x00086800010a7983 */ /* 0x000ee20000300a00 */
[----:B------:R-:W-:Y:S01]  /*49070*/  ISETP.LT.AND P3, PT, R2, UR5, !P0 ;  /* 0x0000000502007c0c */ /* 0x000fe2000c761270 */
[----:B------:R-:W4:Y:S01]  /*49080*/  LDCU UR5, c[0x0][0x39c] ;  /* 0x00007380ff0577ac */ /* 0x000f220008000800 */
[----:B------:R-:W-:Y:S01]  /*49090*/  SHF.R.S32.HI R68, RZ, 0x8, R68 ;  /* 0x00000008ff447819 */ /* 0x000fe20000011444 */
[----:B------:R-:W2:Y:S01]  /*490a0*/  LDL.LU.64 R92, [R1+0x880] ;  /* 0x00088000015c7983 */ /* 0x000ea20000300a00 */
[----:B------:R-:W-:-:S03]  /*490b0*/  F2FP.SATFINITE.E4M3.F32.PACK_AB_MERGE_C R2, R9, R8, RZ ;  /* 0x000000080902723e */ /* 0x000fc600048070ff */
[----:B------:R-:W2:Y:S04]  /*490c0*/  LDL.LU R14, [R1+0xa0] ;  /* 0x0000a000010e7983 */ /* 0x000ea80000300800 */
[----:B------:R-:W2:Y:S04]  /*490d0*/  LDL.LU R15, [R1+0xa4] ;  /* 0x0000a400010f7983 */ /* 0x000ea80000300800 */
[----:B------:R0:W-:Y:S04]  /*490e0*/  @P2 STG.E.U8 desc[UR22][R6.64], R68 ;  /* 0x0000004406002986 */ /* 0x0001e8000c101116 */
[----:B------:R-:W2:Y:S04]  /*490f0*/  LDL.LU.64 R8, [R1+0x8b0] ;  /* 0x0008b00001087983 */ /* 0x000ea80000300a00 */
[----:B-----5:R5:W-:Y:S01]  /*49100*/  @P6 STG.E.U8 desc[UR22][R4.64], R2 ;  /* 0x0000000204006986 */ /* 0x020be2000c101116 */
[----:B0-----:R-:W-:-:S03]  /*49110*/  PRMT R68, R2, 0x9910, RZ ;  /* 0x0000991002447816 */ /* 0x001fc600000000ff */
[----:B-----5:R-:W2:Y:S04]  /*49120*/  LDL.LU R2, [R1+0x98] ;  /* 0x0000980001027983 */ /* 0x020ea80000300800 */
[----:B------:R-:W5:Y:S04]  /*49130*/  LDL.LU.64 R6, [R1+0x8c8] ;  /* 0x0008c80001067983 */ /* 0x000f680000300a00 */
[----:B------:R-:W4:Y:S04]  /*49140*/  LDL.LU R12, [R1+0xa8] ;  /* 0x0000a800010c7983 */ /* 0x000f280000300800 */
[----:B------:R-:W4:Y:S04]  /*49150*/  LDL.LU R13, [R1+0xac] ;  /* 0x0000ac00010d7983 */ /* 0x000f280000300800 */
[----:B------:R-:W4:Y:S01]  /*49160*/  LDL.LU.64 R4, [R1+0x8f0] ;  /* 0x0008f00001047983 */ /* 0x000f220000300a00 */
[----:B------:R-:W-:Y:S01]  /*49170*/  VIADD R3, R0, 0x1a8 ;  /* 0x000001a800037836 */ /* 0x000fe20000000000 */
[----:B------:R-:W-:-:S04]  /*49180*/  SHF.R.S32.HI R68, RZ, 0x8, R68 ;  /* 0x00000008ff447819 */ /* 0x000fc80000011444 */
[----:B------:R-:W-:Y:S01]  /*49190*/  ISETP.LT.AND P2, PT, R3, UR4, !P0 ;  /* 0x0000000403007c0c */ /* 0x000fe2000c741270 */
        /* <DEDUP_REMOVED lines=8> */
[----:B------:R2:W-:Y:S03]  /*49220*/  @P4 STG.E.U8 desc[UR22][R92.64], R2 ;  /* 0x000000025c004986 */ /* 0x0005e6000c101116 */
[----:B------:R-:W-:-:S05]  /*49230*/  SHF.R.S32.HI R68, RZ, 0x8, R68 ;  /* 0x00000008ff447819 */ /* 0x000fca0000011444 */
[----:B------:R0:W-:Y:S04]  /*49240*/  @P3 STG.E.U8 desc[UR22][R8.64], R68 ;  /* 0x0000004408003986 */ /* 0x0001e8000c101116 */
[----:B--2---:R-:W2:Y:S01]  /*49250*/  LDL.LU R93, [R1+0xb0] ;  /* 0x0000b000015d7983 */ /* 0x004ea20000300800 */
[----:B------:R-:W-:-:S03]  /*49260*/  F2FP.SATFINITE.E4M3.F32.PACK_AB_MERGE_C R2, R15, R14, RZ ;  /* 0x0000000e0f02723e */ /* 0x000fc600048070ff */
[----:B------:R-:W2:Y:S04]  /*49270*/  LDL.LU R69, [R1+0xb4] ;  /* 0x0000b40001457983 */ /* 0x000ea80000300800 */
[----:B0-----:R-:W2:Y:S04]  /*49280*/  LDL.LU.64 R8, [R1+0x928] ;  /* 0x0009280001087983 */ /* 0x001ea80000300a00 */
[----:B-----5:R0:W-:Y:S04]  /*49290*/  @P2 STG.E.U8 desc[UR22][R6.64], R2 ;  /* 0x0000000206002986 */ /* 0x0201e8000c101116 */
[----:B0-----:R-:W5:Y:S01]  /*492a0*/  LDL.LU.64 R6, [R1+0x940] ;  /* 0x0009400001067983 */ /* 0x001f620000300a00 */
[----:B------:R-:W-:-:S03]  /*492b0*/  PRMT R68, R2, 0x9910, RZ ;  /* 0x0000991002447816 */ /* 0x000fc600000000ff */
[----:B------:R-:W5:Y:S01]  /*492c0*/  LDL.LU R92, [R1+0xbc] ;  /* 0x0000bc00015c7983 */ /* 0x000f620000300800 */
[----:B------:R-:W-:-:S05]  /*492d0*/  SHF.R.S32.HI R68, RZ, 0x8, R68 ;  /* 0x00000008ff447819 */ /* 0x000fca0000011444 */
[----:B----4-:R0:W-:Y:S04]  /*492e0*/  @P6 STG.E.U8 desc[UR22][R4.64], R68 ;  /* 0x0000004404006986 */ /* 0x0101e8000c101116 */
[----:B0-----:R-:W4:Y:S01]  /*492f0*/  LDL.LU.64 R4, [R1+0x958] ;  /* 0x0009580001047983 */ /* 0x001f220000300a00 */
[C---:B------:R-:W-:Y:S01]  /*49300*/  VIADD R3, R0.reuse, 0x1aa ;  /* 0x000001aa00037836 */ /* 0x040fe20000000000 */
[----:B------:R-:W-:Y:S02]  /*49310*/  F2FP.SATFINITE.E4M3.F32.PACK_AB_MERGE_C R2, R13, R12, RZ ;  /* 0x0000000c0d02723e */ /* 0x000fe400048070ff */
[----:B------:R-:W4:Y:S02]  /*49320*/  LDL.LU.64 R14, [R1+0x978] ;  /* 0x00097800010e7983 */ /* 0x000f240000300a00 */
[----:B------:R-:W-:Y:S01]  /*49330*/  ISETP.LT.AND P5, PT, R3, UR5, !P0 ;  /* 0x0000000503007c0c */ /* 0x000fe2000c7a1270 */
[----:B------:R-:W-:Y:S01]  /*49340*/  VIADD R3, R0, 0x1ab ;  /* 0x000001ab00037836 */ /* 0x000fe20000000000 */
[----:B------:R-:W-:Y:S01]  /*49350*/  PRMT R68, R2, 0x9910, RZ ;  /* 0x0000991002447816 */ /* 0x000fe200000000ff */
[----:B------:R-:W4:Y:S01]  /*49360*/  LDL.LU R12, [R1+0xc0] ;  /* 0x0000c000010c7983 */ /* 0x000f220000300800 */
[----:B------:R-:W0:Y:S02]  /*49370*/  LDCU UR5, c[0x0][0x39c] ;  /* 0x00007380ff0577ac */ /* 0x000e240008000800 */
[----:B------:R-:W-:Y:S01]  /*49380*/  ISETP.LT.AND P4, PT, R3, UR4, !P0 ;  /* 0x0000000403007c0c */ /* 0x000fe2000c781270 */
[C---:B------:R-:W-:Y:S01]  /*49390*/  VIADD R3, R0.reuse, 0x1ac ;  /* 0x000001ac00037836 */ /* 0x040fe20000000000 */
        /* <DEDUP_REMOVED lines=11> */
[----:B------:R2:W-:Y:S04]  /*49450*/  @P4 STG.E.U8 desc[UR22][R8.64], R68 ;  /* 0x0000004408004986 */ /* 0x0005e8000c101116 */
[----:B--2---:R-:W2:Y:S01]  /*49460*/  LDL.LU.64 R8, [R1+0x9b8] ;  /* 0x0009b80001087983 */ /* 0x004ea20000300a00 */
[----:B------:R-:W-:-:S03]  /*49470*/  PRMT R68, R2, 0x9910, RZ ;  /* 0x0000991002447816 */ /* 0x000fc600000000ff */
[----:B-----5:R5:W-:Y:S04]  /*49480*/  @P3 STG.E.U8 desc[UR22][R6.64], R2 ;  /* 0x0000000206003986 */ /* 0x020be8000c101116 */
[----:B-----5:R-:W5:Y:S01]  /*49490*/  LDL.LU R2, [R1+0xb8] ;  /* 0x0000b80001027983 */ /* 0x020f620000300800 */
[----:B------:R-:W-:-:S03]  /*494a0*/  SHF.R.S32.HI R68, RZ, 0x8, R68 ;  /* 0x00000008ff447819 */ /* 0x000fc60000011444 */
[----:B------:R-:W2:Y:S04]  /*494b0*/  LDL.LU R93, [R1+0xc8] ;  /* 0x0000c800015d7983 */ /* 0x000ea80000300800 */
[----:B------:R-:W2:Y:S04]  /*494c0*/  LDL.LU R69, [R1+0xcc] ;  /* 0x0000cc0001457983 */ /* 0x000ea80000300800 */
[----:B------:R-:W2:Y:S04]  /*494d0*/  LDL.LU.64 R6, [R1+0x9e0] ;  /* 0x0009e00001067983 */ /* 0x000ea80000300a00 */
[----:B----4-:R4:W-:Y:S04]  /*494e0*/  @P2 STG.E.U8 desc[UR22][R4.64], R68 ;  /* 0x0000004404002986 */ /* 0x0109e8000c101116 */
[----:B----4-:R-:W4:Y:S01]  /*494f0*/  LDL.LU.64 R4, [R1+0xa00] ;  /* 0x000a000001047983 */ /* 0x010f220000300a00 */
[----:B------:R-:W-:-:S05]  /*49500*/  VIADD R3, R0, 0x1ae ;  /* 0x000001ae00037836 */ /* 0x000fca0000000000 */
[----:B------:R-:W-:Y:S01]  /*49510*/  ISETP.LT.AND P6, PT, R3, UR4, !P0 ;  /* 0x0000000403007c0c */ /* 0x000fe2000c7c1270 */
[----:B------:R-:W0:Y:S01]  /*49520*/  LDCU UR4, c[0x0][0x39c] ;  /* 0x00007380ff0477ac */ /* 0x000e220008000800 */
[----:B------:R-:W-:-:S05]  /*49530*/  VIADD R3, R0, 0x1af ;  /* 0x000001af00037836 */ /* 0x000fca0000000000 */
[----:B-1----:R-:W-:Y:S01]  /*49540*/  ISETP.LT.AND P5, PT, R3, UR6, !P0 ;  /* 0x0000000603007c0c */ /* 0x002fe2000c7a1270 */
[----:B------:R-:W1:Y:S01]  /*49550*/  LDCU UR6, c[0x0][0x39c] ;  /* 0x00007380ff0677ac */ /* 0x000e620008000800 */
[----:B------:R-:W-:-:S05]  /*49560*/  VIADD R3, R0, 0x1b0 ;  /* 0x000001b000037836 */ /* 0x000fca0000000000 */
[----:B0-----:R-:W-:Y:S01]  /*49570*/  ISETP.LT.AND P4, PT, R3, UR5, !P0 ;  /* 0x0000000503007c0c */ /* 0x001fe2000c781270 */
[----:B------:R-:W0:Y:S01]  /*49580*/  LDCU UR5, c[0x0][0x39c] ;  /* 0x00007380ff0577ac */ /* 0x000e220008000800 */
[----:B------:R-:W-:-:S05]  /*49590*/  VIADD R3, R0, 0x1b1 ;  /* 0x000001b100037836 */ /* 0x000fca0000000000 */
[----:B------:R-:W-:Y:S01]  /*495a0*/  ISETP.LT.AND P3, PT, R3, UR4, !P0 ;  /* 0x0000000403007c0c */ /* 0x000fe2000c761270 */
[----:B------:R-:W0:Y:S01]  /*495b0*/  LDCU UR4, c[0x0][0x39c] ;  /* 0x00007380ff0477ac */ /* 0x000e220008000800 */
[----:B------:R-:W-:-:S05]  /*495c0*/  VIADD R3, R0, 0x1b2 ;  /* 0x000001b200037836 */ /* 0x000fca0000000000 */
[----:B-1----:R-:W-:Y:S01]  /*495d0*/  ISETP.LT.AND P2, PT, R3, UR6, !P0 ;  /* 0x0000000603007c0c */ /* 0x002fe2000c741270 */
[----:B------:R-:W1:Y:S01]  /*495e0*/  LDCU UR6, c[0x0][0x39c] ;  /* 0x00007380ff0677ac */ /* 0x000e620008000800 */
[----:B------:R-:W-:Y:S01]  /*495f0*/  VIADD R3, R0, 0x1b3 ;  /* 0x000001b300037836 */ /* 0x000fe20000000000 */
[----:B-----5:R-:W-:-:S04]  /*49600*/  F2FP.SATFINITE.E4M3.F32.PACK_AB_MERGE_C R2, R92, R2, RZ ;  /* 0x000000025c02723e */ /* 0x020fc800048070ff */
[----:B------:R-:W-:Y:S01]  /*49610*/  PRMT R68, R2, 0x9910, RZ ;  /* 0x0000991002447816 */ /* 0x000fe200000000ff */
[----:B------:R5:W-:Y:S01]  /*49620*/  @P6 STG.E.U8 desc[UR22][R14.64], R2 ;  /* 0x000000020e006986 */ /* 0x000be2000c101116 */
[----:B0-----:R-:W-:Y:S01]  /*49630*/  ISETP.LT.AND P6, PT, R3, UR5, !P0 ;  /* 0x0000000503007c0c */ /* 0x001fe2000c7c1270 */
[----:B------:R-:W0:Y:S01]  /*49640*/  LDCU UR5, c[0x0][0x39c] ;  /* 0x00007380ff0577ac */ /* 0x000e220008000800 */
[----:B------:R-:W-:Y:S01]  /*49650*/  SHF.R.S32.HI R68, RZ, 0x8, R68 ;  /* 0x00000008ff447819 */ /* 0x000fe20000011444 */
[----:B------:R-:W-:-:S04]  /*49660*/  VIADD R3, R0, 0x1b4 ;  /* 0x000001b400037836 */ /* 0x000fc80000000000 */
[----:B---3--:R3:W-:Y:S01]  /*49670*/  @P5 STG.E.U8 desc[UR22][R10.64], R68 ;  /* 0x000000440a005986 */ /* 0x0087e2000c101116 */
[----:B------:R-:W-:Y:S01]  /*49680*/  ISETP.LT.AND P5, PT, R3, UR4, !P0 ;  /* 0x0000000403007c0c */ /* 0x000fe2000c7a1270 */
[----:B------:R-:W0:Y:S01]  /*49690*/  LDCU UR4, c[0x0][0x39c] ;  /* 0x00007380ff0477ac */ /* 0x000e220008000800 */
[----:B-----5:R-:W-:Y:S01]  /*496a0*/  F2FP.SATFINITE.E4M3.F32.PACK_AB_MERGE_C R2, R13, R12, RZ ;  /* 0x0000000c0d02723e */ /* 0x020fe200048070ff */
[----:B------:R-:W-:Y:S01]  /*496b0*/  VIADD R3, R0, 0x1b5 ;  /* 0x000001b500037836 */ /* 0x000fe20000000000 */
[----:B------:R-:W5:Y:S04]  /*496c0*/  LDL.LU.64 R14, [R1+0xe00] ;  /* 0x000e0000010e7983 */ /* 0x000f680000300a00 */
[----:B--2---:R2:W-:Y:S01]  /*496d0*/  @P4 STG.E.U8 desc[UR22][R8.64], R2 ;  /* 0x0000000208004986 */ /* 0x0045e2000c101116 */
[----:B---3--:R-:W-:-:S02]  /*496e0*/  PRMT R68, R2, 0x9910, RZ ;  /* 0x0000991002447816 */ /* 0x008fc400000000ff */
[----:B-1----:R-:W-:Y:S01]  /*496f0*/  ISETP.LT.AND P4, PT, R3, UR6, !P0 ;  /* 0x0000000603007c0c */ /* 0x002fe2000c781270 */
[----:B------:R-:W-:Y:S01]  /*49700*/  VIADD R3, R0, 0x1b6 ;  /* 0x000001b600037836 */ /* 0x000fe20000000000 */
[----:B------:R-:W-:Y:S01]  /*49710*/  SHF.R.S32.HI R68, RZ, 0x8, R68 ;  /* 0x00000008ff447819 */ /* 0x000fe20000011444 */
[----:B------:R-:W3:Y:S01]  /*49720*/  LDL.LU.64 R12, [R1+0xa18] ;  /* 0x000a1800010c7983 */ /* 0x000ee20000300a00 */
[----:B------:R-:W1:Y:S03]  /*49730*/  LDCU UR6, c[0x0][0x39c] ;  /* 0x00007380ff0677ac */ /* 0x000e660008000800 */
[----:B------:R-:W5:Y:S01]  /*49740*/  LDL.LU.64 R10, [R1+0xa30] ;  /* 0x000a3000010a7983 */ /* 0x000f620000300a00 */
[----:B--2---:R-:W-:-:S03]  /*49750*/  F2FP.SATFINITE.E4M3.F32.PACK_AB_MERGE_C R2, R69, R93, RZ ;  /* 0x0000005d4502723e */ /* 0x004fc600048070ff */
[----:B------:R2:W-:Y:S01]  /*49760*/  @P3 STG.E.U8 desc[UR22][R6.64], R68 ;  /* 0x0000004406003986 */ /* 0x0005e2000c101116 */
[----:B0-----:R-:W-:Y:S01]  /*49770*/  ISETP.LT.AND P3, PT, R3, UR5, !P0 ;  /* 0x0000000503007c0c */ /* 0x001fe2000c761270 */
[----:B------:R-:W-:Y:S01]  /*49780*/  VIADD R3, R0, 0x1b7 ;  /* 0x000001b700037836 */ /* 0x000fe20000000000 */
[----:B------:R-:W0:Y:S01]  /*49790*/  LDCU UR5, c[0x0][0x39c] ;  /* 0x00007380ff0577ac */ /* 0x000e220008000800 */
[----:B------:R-:W5:Y:S04]  /*497a0*/  LDL.LU R92, [R1+0xdc] ;  /* 0x0000dc00015c7983 */ /* 0x000f680000300800 */
[----:B------:R-:W5:Y:S04]  /*497b0*/  LDL.LU.64 R8, [R1+0xa50] ;  /* 0x000a500001087983 */ /* 0x000f680000300a00 */
[----:B--2---:R-:W2:Y:S01]  /*497c0*/  LDL.LU.64 R6, [R1+0xa68] ;  /* 0x000a680001067983 */ /* 0x004ea20000300a00 */
[----:B------:R-:W-:-:S03]  /*497d0*/  PRMT R68, R2, 0x9910, RZ ;  /* 0x0000991002447816 */ /* 0x000fc600000000ff */
[----:B----4-:R4:W-:Y:S01]  /*497e0*/  @P2 STG.E.U8 desc[UR22][R4.64], R2 ;  /* 0x0000000204002986 */ /* 0x0109e2000c101116 */
[----:B------:R-:W-:Y:S01]  /*497f0*/  ISETP.LT.AND P2, PT, R3, UR4, !P0 ;  /* 0x0000000403007c0c */ /* 0x000fe2000c741270 */
[----:B------:R-:W0:Y:S02]  /*49800*/  LDCU UR4, c[0x0][0x39c] ;  /* 0x00007380ff0477ac */ /* 0x000e240008000800 */
[----:B----4-:R-:W4:Y:S04]  /*49810*/  LDL.LU R2, [R1+0xd4] ;  /* 0x0000d40001027983 */ /* 0x010f280000300800 */
[----:B------:R-:W2:Y:S04]  /*49820*/  LDL.LU R93, [R1+0xe0] ;  /* 0x0000e000015d7983 */ /* 0x000ea80000300800 */
[----:B------:R-:W2:Y:S04]  /*49830*/  LDL.LU R69, [R1+0xe4] ;  /* 0x0000e40001457983 */ /* 0x000ea80000300800 */
[----:B------:R-:W2:Y:S04]  /*49840*/  LDL.LU.64 R4, [R1+0xa80] ;  /* 0x000a800001047983 */ /* 0x000ea80000300a00 */
[----:B------:R-:W4:Y:S01]  /*49850*/  LDL.LU R3, [R1+0xd0] ;  /* 0x0000d00001037983 */ /* 0x000f220000300800 */
[----:B------:R-:W-:-:S05]  /*49860*/  SHF.R.S32.HI R68, RZ, 0x8, R68 ;  /* 0x00000008ff447819 */ /* 0x000fca0000011444 */
[----:B---3--:R3:W-:Y:S04]  /*49870*/  @P6 STG.E.U8 desc[UR22][R12.64], R68 ;  /* 0x000000440c006986 */ /* 0x0087e8000c101116 */
[----:B---3--:R-:W3:Y:S01]  /*49880*/  LDL.LU.64 R12, [R1+0xa98] ;  /* 0x000a9800010c7983 */ /* 0x008ee20000300a00 */
[----:B----4-:R-:W-:-:S04]  /*49890*/  F2FP.SATFINITE.E4M3.F32.PACK_AB_MERGE_C R2, R2, R3, RZ ;  /* 0x000000030202723e */ /* 0x010fc800048070ff */
[----:B------:R-:W-:Y:S01]  /*498a0*/  PRMT R68, R2, 0x9910, RZ ;  /* 0x0000991002447816 */ /* 0x000fe200000000ff */
[----:B-----5:R4:W-:Y:S04]  /*498b0*/  @P5 STG.E.U8 desc[UR22][R10.64], R2 ;  /* 0x000000020a005986 */ /* 0x0209e8000c101116 */
[----:B----4-:R-:W4:Y:S01]  /*498c0*/  LDL.LU R2, [R1+0xd8] ;  /* 0x0000d80001027983 */ /* 0x010f220000300800 */
[C---:B------:R-:W-:Y:S01]  /*498d0*/  VIADD R3, R0.reuse, 0x1b8 ;  /* 0x000001b800037836 */ /* 0x040fe20000000000 */
[----:B------:R-:W-:Y:S02]  /*498e0*/  SHF.R.S32.HI R68, RZ, 0x8, R68 ;  /* 0x00000008ff447819 */ /* 0x000fe40000011444 */
[----:B------:R-:W5:Y:S02]  /*498f0*/  LDL.LU.64 R10, [R1+0xab8] ;  /* 0x000ab800010a7983 */ /* 0x000f640000300a00 */
[----:B-1----:R-:W-:Y:S01]  /*49900*/  ISETP.LT.AND P6, PT, R3, UR6, !P0 ;  /* 0x0000000603007c0c */ /* 0x002fe2000c7c1270 */
[----:B------:R-:W1:Y:S01]  /*49910*/  LDCU UR6, c[0x0][0x39c] ;  /* 0x00007380ff0677ac */ /* 0x000e620008000800 */
[----:B------:R-:W-:-:S05]  /*49920*/  VIADD R3, R0, 0x1b9 ;  /* 0x000001b900037836 */ /* 0x000fca0000000000 */
[----:B0-----:R-:W-:Y:S01]  /*49930*/  ISETP.LT.AND P5, PT, R3, UR5, !P0 ;  /* 0x0000000503007c0c */ /* 0x001fe2000c7a1270 */
[----:B------:R-:W0:Y:S01]  /*49940*/  LDCU UR5, c[0x0][0x39c] ;  /* 0x00007380ff0577ac */ /* 0x000e220008000800 */
[C---:B------:R-:W-:Y:S01]  /*49950*/  VIADD R3, R0.reuse, 0x1ba ;  /* 0x000001ba00037836 */ /* 0x040fe20000000000 */
[----:B------:R1:W-:Y:S04]  /*49960*/  @P4 STG.E.U8 desc[UR22][R8.64], R68 ;  /* 0x0000004408004986 */ /* 0x0003e8000c101116 */
[----:B------:R-:W-:Y:S01]  /*49970*/  ISETP.LT.AND P4, PT, R3, UR4, !P0 ;  /* 0x0000000403007c0c */ /* 0x000fe2000c781270 */
[----:B------:R-:W0:Y:S01]  /*49980*/  LDCU UR4, c[0x0][0x39c] ;  /* 0x00007380ff0477ac */ /* 0x000e220008000800 */
[----:B------:R-:W-:Y:S01]  /*49990*/  VIADD R3, R0, 0x1bb ;  /* 0x000001bb00037836 */ /* 0x000fe20000000000 */
[----:B-1----:R-:W5:Y:S01]  /*499a0*/  LDL.LU.64 R8, [R1+0xad0] ;  /* 0x000ad00001087983 */ /* 0x002f620000300a00 */
[----:B----4-:R-:W-:-:S04]  /*499b0*/  F2FP.SATFINITE.E4M3.F32.PACK_AB_MERGE_C R2, R92, R2, RZ ;  /* 0x000000025c02723e */ /* 0x010fc800048070ff */
[----:B------:R-:W-:Y:S01]  /*499c0*/  PRMT R68, R2, 0x9910, RZ ;  /* 0x0000991002447816 */ /* 0x000fe200000000ff */
[----:B--2---:R1:W-:Y:S01]  /*499d0*/  @P3 STG.E.U8 desc[UR22][R6.64], R2 ;  /* 0x0000000206003986 */ /* 0x0043e2000c101116 */
[----:B------:R-:W-:Y:S01]  /*499e0*/  ISETP.LT.AND P3, PT, R3, UR6, !P0 ;  /* 0x0000000603007c0c */ /* 0x000fe2000c761270 */
[C---:B------:R-:W-:Y:S01]  /*499f0*/  VIADD R3, R0.reuse, 0x1bc ;  /* 0x000001bc00037836 */ /* 0x040fe20000000000 */
[----:B------:R-:W-:Y:S01]  /*49a00*/  SHF.R.S32.HI R68, RZ, 0x8, R68 ;  /* 0x00000008ff447819 */ /* 0x000fe20000011444 */
[----:B------:R-:W2:Y:S04]  /*49a10*/  LDCU UR6, c[0x0][0x39c] ;  /* 0x00007380ff0677ac */ /* 0x000ea80008000800 */
[----:B------:R4:W-:Y:S01]  /*49a20*/  @P2 STG.E.U8 desc[UR22][R4.64], R68 ;  /* 0x0000004404002986 */ /* 0x0009e2000c101116 */
[----:B0-----:R-:W-:Y:S01]  /*49a30*/  ISETP.LT.AND P2, PT, R3, UR5, !P0 ;  /* 0x0000000503007c0c */ /* 0x001fe2000c741270 */
[----:B------:R-:W-:Y:S01]  /*49a40*/  VIADD R3, R0, 0x1bd ;  /* 0x000001bd00037836 */ /* 0x000fe20000000000 */
[----:B------:R-:W0:Y:S01]  /*49a50*/  LDCU UR5, c[0x0][0x39c] ;  /* 0x00007380ff0577ac */ /* 0x000e220008000800 */
[----:B-1----:R-:W-:Y:S01]  /*49a60*/  F2FP.SATFINITE.E4M3.F32.PACK_AB_MERGE_C R2, R69, R93, RZ ;  /* 0x0000005d4502723e */ /* 0x002fe200048070ff */
[----:B------:R-:W2:Y:S04]  /*49a70*/  LDL.LU.64 R6, [R1+0xae8] ;  /* 0x000ae80001067983 */ /* 0x000ea80000300a00 */
[----:B---3--:R1:W-:Y:S04]  /*49a80*/  @P6 STG.E.U8 desc[UR22][R12.64], R2 ;  /* 0x000000020c006986 */ /* 0x0083e8000c101116 */
[----:B----4-:R-:W3:Y:S01]  /*49a90*/  LDL.LU.64 R4, [R1+0xb08] ;  /* 0x000b080001047983 */ /* 0x010ee20000300a00 */
[----:B------:R-:W-:-:S03]  /*49aa0*/  PRMT R68, R2, 0x9910, RZ ;  /* 0x0000991002447816 */ /* 0x000fc600000000ff */
[----:B------:R-:W4:Y:S01]  /*49ab0*/  LDL.LU R69, [R1+0xfc] ;  /* 0x0000fc0001457983 */ /* 0x000f220000300800 */
[----:B------:R-:W-:Y:S01]  /*49ac0*/  ISETP.LT.AND P6, PT, R3, UR4, !P0 ;  /* 0x0000000403007c0c */ /* 0x000fe2000c7c1270 */
[----:B------:R-:W0:Y:S02]  /*49ad0*/  LDCU UR4, c[0x0][0x39c] ;  /* 0x00007380ff0477ac */ /* 0x000e240008000800 */
[----:B------:R-:W2:Y:S04]  /*49ae0*/  LDL.LU.64 R92, [R1+0xb20] ;  /* 0x000b2000015c7983 */ /* 0x000ea80000300a00 */
[----:B-1----:R-:W2:Y:S04]  /*49af0*/  LDL.LU.64 R12, [R1+0xdf8] ;  /* 0x000df800010c7983 */ /* 0x002ea80000300a00 */
[----:B------:R-:W2:Y:S04]  /*49b00*/  LDL.LU R2, [R1+0xec] ;  /* 0x0000ec0001027983 */ /* 0x000ea80000300800 */
[----:B------:R-:W2:Y:S01]  /*49b10*/  LDL.LU R3, [R1+0xe8] ;  /* 0x0000e80001037983 */ /* 0x000ea20000300800 */
[----:B------:R-:W-:-:S05]  /*49b20*/  SHF.R.S32.HI R68, RZ, 0x8, R68 ;  /* 0x00000008ff447819 */ /* 0x000fca0000011444 */
[----:B-----5:R1:W-:Y:S04]  /*49b30*/  @P5 STG.E.U8 desc[UR22][R10.64], R68 ;  /* 0x000000440a005986 */ /* 0x0203e8000c101116 */
[----:B-1----:R-:W5:Y:S01]  /*49b40*/  LDL.LU.64 R10, [R1+0xdf0] ;  /* 0x000df000010a7983 */ /* 0x002f620000300a00 */
[----:B--2---:R-:W-:Y:S01]  /*49b50*/  F2FP.SATFINITE.E4M3.F32.PACK_AB_MERGE_C R2, R2, R3, RZ ;  /* 0x000000030202723e */ /* 0x004fe200048070ff */
[----:B------:R-:W-:-:S05]  /*49b60*/  VIADD R3, R0, 0x1be ;  /* 0x000001be00037836 */ /* 0x000fca0000000000 */
[----:B------:R-:W-:Y:S01]  /*49b70*/  ISETP.LT.AND P5, PT, R3, UR6, !P0 ;  /* 0x0000000603007c0c */ /* 0x000fe2000c7a1270 */
[----:B------:R-:W-:Y:S01]  /*49b80*/  VIADD R3, R0, 0x1bf ;  /* 0x000001bf00037836 */ /* 0x000fe20000000000 */
[----:B------:R1:W-:Y:S01]  /*49b90*/  @P4 STG.E.U8 desc[UR22][R8.64], R2 ;  /* 0x0000000208004986 */ /* 0x0003e2000c101116 */
[----:B------:R-:W-:Y:S01]  /*49ba0*/  PRMT R68, R2, 0x9910, RZ ;  /* 0x0000991002447816 */ /* 0x000fe200000000ff */
[----:B------:R-:W2:Y:S02]  /*49bb0*/  LDCU UR6, c[0x0][0x39c] ;  /* 0x00007380ff0677ac */ /* 0x000ea40008000800 */
[----:B0-----:R-:W-:Y:S01]  /*49bc0*/  ISETP.LT.AND P4, PT, R3, UR5, !P0 ;  /* 0x0000000503007c0c */ /* 0x001fe2000c781270 */
[----:B-1----:R-:W2:Y:S01]  /*49bd0*/  LDL.LU.64 R8, [R1+0xde8] ;  /* 0x000de80001087983 */ /* 0x002ea20000300a00 */
[----:B------:R-:W-:Y:S01]  /*49be0*/  SHF.R.S32.HI R68, RZ, 0x8, R68 ;  /* 0x00000008ff447819 */ /* 0x000fe20000011444 */
[----:B------:R-:W0:Y:S02]  /*49bf0*/  LDCU UR5, c[0x0][0x39c] ;  /* 0x00007380ff0577ac */ /* 0x000e240008000800 */
[----:B------:R-:W2:Y:S04]  /*49c00*/  LDL.LU R2, [R1+0xf4] ;  /* 0x0000f40001027983 */ /* 0x000ea80000300800 */
[----:B------:R-:W2:Y:S04]  /*49c10*/  LDL.LU R3, [R1+0xf0] ;  /* 0x0000f00001037983 */ /* 0x000ea80000300800 */
[----:B------:R1:W-:Y:S04]  /*49c20*/  @P3 STG.E.U8 desc[UR22][R6.64], R68 ;  /* 0x0000004406003986 */ /* 0x0003e8000c101116 */
[----:B-1----:R-:W4:Y:S01]  /*49c30*/  LDL.LU.64 R6, [R1+0xde0] ;  /* 0x000de00001067983 */ /* 0x002f220000300a00 */
[----:B--2---:R-:W-:-:S04]  /*49c40*/  F2FP.SATFINITE.E4M3.F32.PACK_AB_MERGE_C R2, R2, R3, RZ ;  /* 0x000000030202723e */ /* 0x004fc800048070ff */
[----:B------:R-:W-:Y:S01]  /*49c50*/  PRMT R68, R2, 0x9910, RZ ;  /* 0x0000991002447816 */ /* 0x000fe200000000ff */
[----:B---3--:R1:W-:Y:S04]  /*49c60*/  @P2 STG.E.U8 desc[UR22][R4.64], R2 ;  /* 0x0000000204002986 */ /* 0x0083e8000c101116 */
[----:B-1----:R-:W2:Y:S04]  /*49c70*/  LDL.LU.64 R4, [R1+0xdd8] ;  /* 0x000dd80001047983 */ /* 0x002ea80000300a00 */
[----:B------:R-:W4:Y:S01]  /*49c80*/  LDL.LU R2, [R1+0xf8] ;  /* 0x0000f80001027983 */ /* 0x000f220000300800 */
[----:B------:R-:W-:-:S05]  /*49c90*/  SHF.R.S32.HI R68, RZ, 0x8, R68 ;  /* 0x00000008ff447819 */ /* 0x000fca0000011444 */
[----:B------:R1:W-:Y:S04]  /*49ca0*/  @P6 STG.E.U8 desc[UR22][R92.64], R68 ;  /* 0x000000445c006986 */ /* 0x0003e8000c101116 */
[----:B-1----:R-:W3:Y:S01]  /*49cb0*/  LDL.LU.64 R92, [R1+0xb88] ;  /* 0x000b8800015c7983 */ /* 0x002ee20000300a00 */
[----:B----4-:R-:W-:-:S04]  /*49cc0*/  F2FP.SATFINITE.E4M3.F32.PACK_AB_MERGE_C R2, R69, R2, RZ ;  /* 0x000000024502723e */ /* 0x010fc800048070ff */
[----:B------:R-:W-:Y:S01]  /*49cd0*/  PRMT R68, R2, 0x9910, RZ ;  /* 0x0000991002447816 */ /* 0x000fe200000000ff */
[----:B--2---:R1:W-:Y:S03]  /*49ce0*/  @P5 STG.E.U8 desc[UR22][R4.64], R2 ;  /* 0x0000000204005986 */ /* 0x0043e6000c101116 */
[----:B------:R-:W-:Y:S01]  /*49cf0*/  SHF.R.S32.HI R68, RZ, 0x8, R68 ;  /* 0x00000008ff447819 */ /* 0x000fe20000011444 */
[----:B-1----:R-:W2:Y:S04]  /*49d00*/  LDL.LU.64 R4, [R1+0xdd0] ;  /* 0x000dd00001047983 */ /* 0x002ea80000300a00 */
[----:B------:R1:W-:Y:S04]  /*49d10*/  @P4 STG.E.U8 desc[UR22][R6.64], R68 ;  /* 0x0000004406004986 */ /* 0x0003e8000c101116 */
[----:B-1----:R-:W4:Y:S04]  /*49d20*/  LDL.LU.64 R6, [R1+0xdc8] ;  /* 0x000dc80001067983 */ /* 0x002f280000300a00 */
[----:B------:R-:W3:Y:S01]  /*49d30*/  LDL.LU.64 R68, [R1+0xb80] ;  /* 0x000b800001447983 */ /* 0x000ee20000300a00 */
[----:B------:R-:W-:-:S05]  /*49d40*/  VIADD R3, R0, 0x1c0 ;  /* 0x000001c000037836 */ /* 0x000fca0000000000 */
[----:B------:R-:W-:Y:S01]  /*49d50*/  ISETP.LT.AND P3, PT, R3, UR4, !P0 ;  /* 0x0000000403007c0c */ /* 0x000fe2000c761270 */
[----:B------:R-:W1:Y:S01]  /*49d60*/  LDCU UR4, c[0x0][0x39c] ;  /* 0x00007380ff0477ac */ /* 0x000e620008000800 */
[----:B------:R-:W-:-:S05]  /*49d70*/  VIADD R3, R0, 0x1c1 ;  /* 0x000001c100037836 */ /* 0x000fca0000000000 */
[----:B------:R-:W-:Y:S01]  /*49d80*/  ISETP.LT.AND P2, PT, R3, UR6, !P0 ;  /* 0x0000000603007c0c */ /* 0x000fe2000c741270 */
[C---:B------:R-:W-:Y:S01]  /*49d90*/  VIADD R3, R0.reuse, 0x1c2 ;  /* 0x000001c200037836 */ /* 0x040fe20000000000 */
[----:B------:R-:W2:Y:S04]  /*49da0*/  LDCU UR6, c[0x0][0x39c] ;  /* 0x00007380ff0677ac */ /* 0x000ea80008000800 */
[----:B0-----:R-:W-:Y:S01]  /*49db0*/  ISETP.LT.AND P6, PT, R3, UR5, !P0 ;  /* 0x0000000503007c0c */ /* 0x001fe2000c7c1270 */
[----:B------:R-:W-:Y:S01]  /*49dc0*/  VIADD R3, R0, 0x1c3 ;  /* 0x000001c300037836 */ /* 0x000fe20000000000 */
[----:B------:R-:W0:Y:S04]  /*49dd0*/  LDCU UR5, c[0x0][0x39c] ;  /* 0x00007380ff0577ac */ /* 0x000e280008000800 */
[----:B-1----:R-:W-:Y:S01]  /*49de0*/  ISETP.LT.AND P5, PT, R3, UR4, !P0 ;  /* 0x0000000403007c0c */ /* 0x002fe2000c7a1270 */
[----:B------:R-:W1:Y:S01]  /*49df0*/  LDCU UR4, c[0x0][0x39c] ;  /* 0x00007380ff0477ac */ /* 0x000e620008000800 */
[----:B--2---:R-:W-:-:S04]  /*49e00*/  F2FP.SATFINITE.E4M3.F32.PACK_AB_MERGE_C R4, R5, R4, RZ ;  /* 0x000000040504723e */ /* 0x004fc800048070ff */
[----:B------:R-:W-:-:S04]  /*49e10*/  PRMT R3, R4, 0x9910, RZ ;  /* 0x0000991004037816 */ /* 0x000fc800000000ff */
[----:B------:R-:W-:Y:S01]  /*49e20*/  SHF.R.S32.HI R3, RZ, 0x8, R3 ;  /* 0x00000008ff037819 */ /* 0x000fe20000011403 */
[----:B------:R2:W-:Y:S01]  /*49e30*/  @P3 STG.E.U8 desc[UR22][R8.64], R4 ;  /* 0x0000000408003986 */ /* 0x0005e2000c101116 */
[----:B----4-:R-:W-:-:S03]  /*49e40*/  F2FP.SATFINITE.E4M3.F32.PACK_AB_MERGE_C R6, R7, R6, RZ ;  /* 0x000000060706723e */ /* 0x010fc600048070ff */
[----:B---3--:R3:W-:Y:S04]  /*49e50*/  @P2 STG.E.U8 desc[UR22][R68.64], R3 ;  /* 0x0000000344002986 */ /* 0x0087e8000c101116 */
[----:B--2---:R-:W2:Y:S04]  /*49e60*/  LDL.LU.64 R8, [R1+0xdc0] ;  /* 0x000dc00001087983 */ /* 0x004ea80000300a00 */
[----:B------:R-:W4:Y:S01]  /*49e70*/  LDL.LU.64 R4, [R1+0xba8] ;  /* 0x000ba80001047983 */ /* 0x000f220000300a00 */
[----:B---3--:R-:W-:-:S03]  /*49e80*/  PRMT R3, R6, 0x9910, RZ ;  /* 0x0000991006037816 */ /* 0x008fc600000000ff */
[----:B------:R-:W-:Y:S01]  /*49e90*/  @P6 STG.E.U8 desc[UR22][R92.64], R6 ;  /* 0x000000065c006986 */ /* 0x000fe2000c101116 */
[----:B------:R-:W-:-:S03]  /*49ea0*/  SHF.R.S32.HI R3, RZ, 0x8, R3 ;  /* 0x00000008ff037819 */ /* 0x000fc60000011403 */
[----:B------:R-:W3:Y:S04]  /*49eb0*/  LDL.LU.64 R68, [R1+0xbb0] ;  /* 0x000bb00001447983 */ /* 0x000ee80000300a00 */
[----:B-----5:R5:W-:Y:S04]  /*49ec0*/  @P5 STG.E.U8 desc[UR22][R10.64], R3 ;  /* 0x000000030a005986 */ /* 0x020be8000c101116 */
[----:B-----5:R-:W5:Y:S01]  /*49ed0*/  LDL.LU.64 R10, [R1+0xdb8] ;  /* 0x000db800010a7983 */ /* 0x020f620000300a00 */
[----:B------:R-:W-:-:S05]  /*49ee0*/  VIADD R2, R0, 0x1c4 ;  /* 0x000001c400027836 */ /* 0x000fca0000000000 */
[----:B------:R-:W-:Y:S01]  /*49ef0*/  ISETP.LT.AND P4, PT, R2, UR6, !P0 ;  /* 0x0000000602007c0c */ /* 0x000fe2000c781270 */
[----:B------:R-:W1:Y:S01]  /*49f00*/  LDCU UR6, c[0x0][0x39c] ;  /* 0x00007380ff0677ac */ /* 0x000e620008000800 */
[----:B------:R-:W-:-:S05]  /*49f10*/  VIADD R2, R0, 0x1c5 ;  /* 0x000001c500027836 */ /* 0x000fca0000000000 */
[----:B0-----:R-:W-:Y:S01]  /*49f20*/  ISETP.LT.AND P3, PT, R2, UR5, !P0 ;  /* 0x0000000502007c0c */ /* 0x001fe2000c761270 */
[----:B------:R-:W-:Y:S01]  /*49f30*/  VIADD R2, R0, 0x1c6 ;  /* 0x000001c600027836 */ /* 0x000fe20000000000 */
[----:B------:R-:W0:Y:S04]  /*49f40*/  LDCU UR5, c[0x0][0x39c] ;  /* 0x00007380ff0577ac */ /* 0x000e280008000800 */
[----:B-1----:R-:W-:Y:S01]  /*49f50*/  ISETP.LT.AND P2, PT, R2, UR4, !P0 ;  /* 0x0000000402007c0c */ /* 0x002fe2000c741270 */
[----:B------:R-:W-:Y:S01]  /*49f60*/  VIADD R2, R0, 0x1c7 ;  /* 0x000001c700027836 */ /* 0x000fe20000000000 */
[----:B------:R-:W1:Y:S04]  /*49f70*/  LDCU UR4, c[0x0][0x39c] ;  /* 0x00007380ff0477ac */ /* 0x000e680008000800 */
[----:B------:R-:W-:Y:S01]  /*49f80*/  ISETP.LT.AND P6, PT, R2, UR6, !P0 ;  /* 0x0000000602007c0c */ /* 0x000fe2000c7c1270 */
[----:B------:R-:W0:Y:S01]  /*49f90*/  LDCU UR6, c[0x0][0x39c] ;  /* 0x00007380ff0677ac */ /* 0x000e220008000800 */
[----:B--2---:R-:W-:-:S04]  /*49fa0*/  F2FP.SATFINITE.E4M3.F32.PACK_AB_MERGE_C R8, R9, R8, RZ ;  /* 0x000000080908723e */ /* 0x004fc800048070ff */
[----:B------:R-:W-:-:S04]  /*49fb0*/  PRMT R3, R8, 0x9910, RZ ;  /* 0x0000991008037816 */ /* 0x000fc800000000ff */
[----:B------:R-:W-:Y:S01]  /*49fc0*/  SHF.R.S32.HI R3, RZ, 0x8, R3 ;  /* 0x00000008ff037819 */ /* 0x000fe20000011403 */
[----:B------:R2:W-:Y:S04]  /*49fd0*/  @P4 STG.E.U8 desc[UR22][R12.64], R8 ;  /* 0x000000080c004986 */ /* 0x0005e8000c101116 */
[----:B----4-:R4:W-:Y:S04]  /*49fe0*/  @P3 STG.E.U8 desc[UR22][R4.64], R3 ;  /* 0x0000000304003986 */ /* 0x0109e8000c101116 */
[----:B--2---:R-:W2:Y:S04]  /*49ff0*/  LDL.LU.64 R12, [R1+0xdb0] ;  /* 0x000db000010c7983 */ /* 0x004ea80000300a00 */
[----:B------:R-:W2:Y:S01]  /*4a000*/  LDL.LU.64 R92, [R1+0xbd0] ;  /* 0x000bd000015c7983 */ /* 0x000ea20000300a00 */
[----:B-----5:R-:W-:-:S03]  /*4a010*/  F2FP.SATFINITE.E4M3.F32.PACK_AB_MERGE_C R10, R11, R10, RZ ;  /* 0x0000000a0b0a723e */ /* 0x020fc600048070ff */
[----:B----4-:R-:W4:Y:S01]  /*4a020*/  LDL.LU.64 R4, [R1+0xbe0] ;  /* 0x000be00001047983 */ /* 0x010f220000300a00 */
[----:B------:R-:W-:-:S04]  /*4a030*/  PRMT R3, R10, 0x9910, RZ ;  /* 0x000099100a037816 */ /* 0x000fc800000000ff */
[----:B------:R-:W-:Y:S01]  /*4a040*/  SHF.R.S32.HI R3, RZ, 0x8, R3 ;  /* 0x00000008ff037819 */ /* 0x000fe20000011403 */
[----:B---3--:R-:W-:Y:S04]  /*4a050*/  @P2 STG.E.U8 desc[UR22][R68.64], R10 ;  /* 0x0000000a44002986 */ /* 0x008fe8000c101116 */
[----:B------:R3:W-:Y:S04]  /*4a060*/  @P6 STG.E.U8 desc[UR22][R14.64], R3 ;  /* 0x000000030e006986 */ /* 0x0007e8000c101116 */
[----:B---3--:R-:W3:Y:S01]  /*4a070*/  LDL.LU.64 R14, [R1+0xda8] ;  /* 0x000da800010e7983 */ /* 0x008ee20000300a00 */
[----:B------:R-:W-:-:S05]  /*4a080*/  VIADD R2, R0, 0x1c8 ;  /* 0x000001c800027836 */ /* 0x000fca0000000000 */
[----:B0-----:R-:W-:Y:S01]  /*4a090*/  ISETP.LT.AND P5, PT, R2, UR5, !P0 ;  /* 0x0000000502007c0c */ /* 0x001fe2000c7a1270 */
[----:B------:R-:W0:Y:S01]  /*4a0a0*/  LDCU UR5, c[0x0][0x39c] ;  /* 0x00007380ff0577ac */ /* 0x000e220008000800 */
[----:B------:R-:W-:-:S05]  /*4a0b0*/  VIADD R2, R0, 0x1c9 ;  /* 0x000001c900027836 */ /* 0x000fca0000000000 */
[----:B-1----:R-:W-:Y:S01]  /*4a0c0*/  ISETP.LT.AND P4, PT, R2, UR4, !P0 ;  /* 0x0000000402007c0c */ /* 0x002fe2000c781270 */
[----:B------:R-:W-:Y:S01]  /*4a0d0*/  VIADD R2, R0, 0x1ca ;  /* 0x000001ca00027836 */ /* 0x000fe20000000000 */
[----:B------:R-:W1:Y:S04]  /*4a0e0*/  LDCU UR4, c[0x0][0x39c] ;  /* 0x00007380ff0477ac */ /* 0x000e680008000800 */
[----:B------:R-:W-:Y:S01]  /*4a0f0*/  ISETP.LT.AND P3, PT, R2, UR6, !P0 ;  /* 0x0000000602007c0c */ /* 0x000fe2000c761270 */
[----:B------:R-:W-:Y:S01]  /*4a100*/  VIADD R2, R0, 0x1cb ;  /* 0x000001cb00027836 */ /* 0x000fe20000000000 */
[----:B------:R-:W5:Y:S04]  /*4a110*/  LDCU UR6, c[0x0][0x39c] ;  /* 0x00007380ff0677ac */ /* 0x000f680008000800 */
[----:B0-----:R-:W-:Y:S01]  /*4a120*/  ISETP.LT.AND P2, PT, R2, UR5, !P0 ;  /* 0x0000000502007c0c */ /* 0x001fe2000c741270 */
[----:B------:R-:W0:Y:S01]  /*4a130*/  LDCU UR5, c[0x0][0x39c] ;  /* 0x00007380ff0577ac */ /* 0x000e220008000800 */
[----:B--2---:R-:W-:-:S04]  /*4a140*/  F2FP.SATFINITE.E4M3.F32.PACK_AB_MERGE_C R12, R13, R12, RZ ;  /* 0x0000000c0d0c723e */ /* 0x004fc800048070ff */
[----:B------:R-:W-:-:S04]  /*4a150*/  PRMT R3, R12, 0x9910, RZ ;  /* 0x000099100c037816 */ /* 0x000fc800000000ff */
[----:B------:R-:W-:Y:S01]  /*4a160*/  SHF.R.S32.HI R3, RZ, 0x8, R3 ;  /* 0x00000008ff037819 */ /* 0x000fe20000011403 */
[----:B------:R2:W-:Y:S04]  /*4a170*/  @P5 STG.E.U8 desc[UR22][R16.64], R12 ;  /* 0x0000000c10005986 */ /* 0x0005e8000c101116 */
[----:B------:R0:W-:Y:S04]  /*4a180*/  @P4 STG.E.U8 desc[UR22][R92.64], R3 ;  /* 0x000000035c004986 */ /* 0x0001e8000c101116 */
[----:B--2---:R-:W2:Y:S04]  /*4a190*/  LDL.LU.64 R16, [R1+0xda0] ;  /* 0x000da00001107983 */ /* 0x004ea80000300a00 */
[----:B------:R-:W2:Y:S04]  /*4a1a0*/  LDL.LU.64 R68, [R1+0xbf8] ;  /* 0x000bf80001447983 */ /* 0x000ea80000300a00 */
[----:B0-----:R-:W2:Y:S01]  /*4a1b0*/  LDL.LU.64 R92, [R1+0xc08] ;  /* 0x000c0800015c7983 */ /* 0x001ea20000300a00 */
[----:B---3--:R-:W-:-:S04]  /*4a1c0*/  F2FP.SATFINITE.E4M3.F32.PACK_AB_MERGE_C R14, R15, R14, RZ ;  /* 0x0000000e0f0e723e */ /* 0x008fc800048070ff */
[----:B------:R-:W-:-:S04]  /*4a1d0*/  PRMT R3, R14, 0x9910, RZ ;  /* 0x000099100e037816 */ /* 0x000fc800000000ff */
[----:B------:R-:W-:Y:S01]  /*4a1e0*/  SHF.R.S32.HI R3, RZ, 0x8, R3 ;  /* 0x00000008ff037819 */ /* 0x000fe20000011403 */
[----:B----4-:R-:W-:Y:S04]  /*4a1f0*/  @P3 STG.E.U8 desc[UR22][R4.64], R14 ;  /* 0x0000000e04003986 */ /* 0x010fe8000c101116 */
[----:B------:R0:W-:Y:S04]  /*4a200*/  @P2 STG.E.U8 desc[UR22][R18.64], R3 ;  /* 0x0000000312002986 */ /* 0x0001e8000c101116 */
[----:B0-----:R-:W3:Y:S01]  /*4a210*/  LDL.LU.64 R18, [R1+0xd98] ;  /* 0x000d980001127983 */ /* 0x001ee20000300a00 */
[----:B------:R-:W-:-:S05]  /*4a220*/  VIADD R2, R0, 0x1cc ;  /* 0x000001cc00027836 */ /* 0x000fca0000000000 */
[----:B-1----:R-:W-:Y:S01]  /*4a230*/  ISETP.LT.AND P6, PT, R2, UR4, !P0 ;  /* 0x0000000402007c0c */ /* 0x002fe2000c7c1270 */
[----:B------:R-:W0:Y:S01]  /*4a240*/  LDCU UR4, c[0x0][0x39c] ;  /* 0x00007380ff0477ac */ /* 0x000e220008000800 */
[----:B------:R-:W-:-:S05]  /*4a250*/  VIADD R2, R0, 0x1cd ;  /* 0x000001cd00027836 */ /* 0x000fca0000000000 */
[----:B-----5:R-:W-:Y:S01]  /*4a260*/  ISETP.LT.AND P5, PT, R2, UR6, !P0 ;  /* 0x0000000602007c0c */ /* 0x020fe2000c7a1270 */
[----:B------:R-:W-:Y:S01]  /*4a270*/  VIADD R2, R0, 0x1ce ;  /* 0x000001ce00027836 */ /* 0x000fe20000000000 */
[----:B------:R-:W1:Y:S04]  /*4a280*/  LDCU UR6, c[0x0][0x39c] ;  /* 0x00007380ff0677ac */ /* 0x000e680008000800 */
[----:B------:R-:W-:Y:S01]  /*4a290*/  ISETP.LT.AND P4, PT, R2, UR5, !P0 ;  /* 0x0000000502007c0c */ /* 0x000fe2000c781270 */
[----:B------:R-:W-:Y:S01]  /*4a2a0*/  VIADD R2, R0, 0x1cf ;  /* 0x000001cf00027836 */ /* 0x000fe20000000000 */
[----:B------:R-:W4:Y:S04]  /*4a2b0*/  LDCU UR5, c[0x0][0x39c] ;  /* 0x00007380ff0577ac */ /* 0x000f280008000800 */
        /* <DEDUP_REMOVED lines=9> */
[----:B-----5:R-:W5:Y:S01]  /*4a350*/  LDL.LU.64 R68, [R1+0xc30] ;  /* 0x000c300001447983 */ /* 0x020f620000300a00 */
[----:B---3--:R-:W-:-:S04]  /*4a360*/  F2FP.SATFINITE.E4M3.F32.PACK_AB_MERGE_C R18, R19, R18, RZ ;  /* 0x000000121312723e */ /* 0x008fc800048070ff */
[----:B------:R-:W-:-:S04]  /*4a370*/  PRMT R3, R18, 0x9910, RZ ;  /* 0x0000991012037816 */ /* 0x000fc800000000ff */
[----:B------:R-:W-:Y:S01]  /*4a380*/  SHF.R.S32.HI R3, RZ, 0x8, R3 ;  /* 0x00000008ff037819 */ /* 0x000fe20000011403 */
[----:B------:R-:W-:Y:S04]  /*4a390*/  @P4 STG.E.U8 desc[UR22][R92.64], R18 ;  /* 0x000000125c004986 */ /* 0x000fe8000c101116 */
[----:B------:R3:W-:Y:S04]  /*4a3a0*/  @P3 STG.E.U8 desc[UR22][R22.64], R3 ;  /* 0x0000000316003986 */ /* 0x0007e8000c101116 */
[----:B---3--:R-:W3:Y:S01]  /*4a3b0*/  LDL.LU.64 R22, [R1+0xd88] ;  /* 0x000d880001167983 */ /* 0x008ee20000300a00 */
[----:B------:R-:W-:-:S05]  /*4a3c0*/  VIADD R2, R0, 0x1d0 ;  /* 0x000001d000027836 */ /* 0x000fca0000000000 */
[----:B-1----:R-:W-:Y:S01]  /*4a3d0*/  ISETP.LT.AND P2, PT, R2, UR6, !P0 ;  /* 0x0000000602007c0c */ /* 0x002fe2000c741270 */
[----:B------:R-:W1:Y:S01]  /*4a3e0*/  LDCU UR6, c[0x0][0x39c] ;  /* 0x00007380ff0677ac */ /* 0x000e620008000800 */
[----:B------:R-:W-:-:S05]  /*4a3f0*/  VIADD R2, R0, 0x1d1 ;  /* 0x000001d100027836 */ /* 0x000fca0000000000 */
[----:B----4-:R-:W-:Y:S01]  /*4a400*/  ISETP.LT.AND P6, PT, R2, UR5, !P0 ;  /* 0x0000000502007c0c */ /* 0x010fe2000c7c1270 */
[----:B------:R-:W-:Y:S01]  /*4a410*/  VIADD R2, R0, 0x1d2 ;  /* 0x000001d200027836 */ /* 0x000fe20000000000 */
[----:B------:R-:W4:Y:S04]  /*4a420*/  LDCU UR5, c[0x0][0x39c] ;  /* 0x00007380ff0577ac */ /* 0x000f280008000800 */
        /* <DEDUP_REMOVED lines=16> */
[----:B-----5:R-:W-:Y:S04]  /*4a530*/  @P5 STG.E.U8 desc[UR22][R68.64], R22 ;  /* 0x0000001644005986 */ /* 0x020fe8000c101116 */
[----:B------:R0:W-:Y:S04]  /*4a540*/  @P4 STG.E.U8 desc[UR22][R26.64], R3 ;  /* 0x000000031a004986 */ /* 0x0001e8000c101116 */
[----:B0-----:R-:W3:Y:S01]  /*4a550*/  LDL.LU.64 R26, [R1+0xd78] ;  /* 0x000d7800011a7983 */ /* 0x001ee20000300a00 */
[----:B------:R-:W-:-:S05]  /*4a560*/  VIADD R2, R0, 0x1d4 ;  /* 0x000001d400027836 */ /* 0x000fca0000000000 */
[----:B----4-:R-:W-:Y:S01]  /*4a570*/  ISETP.LT.AND P3, PT, R2, UR5, !P0 ;  /* 0x0000000502007c0c */ /* 0x010fe2000c761270 */
[----:B------:R-:W0:Y:S01]  /*4a580*/  LDCU UR5, c[0x0][0x39c] ;  /* 0x00007380ff0577ac */ /* 0x000e220008000800 */
[----:B------:R-:W-:-:S05]  /*4a590*/  VIADD R2, R0, 0x1d5 ;  /* 0x000001d500027836 */ /* 0x000fca0000000000 */
        /* <DEDUP_REMOVED lines=23> */
[----:B----4-:R-:W-:Y:S01]  /*4a710*/  ISETP.LT.AND P4, PT, R2, UR4, !P0 ;  /* 0x0000000402007c0c */ /* 0x010fe2000c781270 */
[----:B------:R-:W4:Y:S01]  /*4a720*/  LDCU UR4, c[0x0][0x39c] ;  /* 0x00007380ff0477ac */ /* 0x000f220008000800 */
[----:B------:R-:W-:-:S05]  /*4a730*/  VIADD R2, R0, 0x1d9 ;  /* 0x000001d900027836 */ /* 0x000fca0000000000 */
[----:B-1----:R-:W-:Y:S01]  /*4a740*/  ISETP.LT.AND P3, PT, R2, UR6, !P0 ;  /* 0x0000000602007c0c */ /* 0x002fe2000c761270 */
[----:B------:R-:W-:Y:S01]  /*4a750*/  VIADD R2, R0, 0x1da ;  /* 0x000001da00027836 */ /* 0x000fe20000000000 */
[----:B------:R-:W1:Y:S04]  /*4a760*/  LDCU UR6, c[0x0][0x39c] ;  /* 0x00007380ff0677ac */ /* 0x000e680008000800 */
[----:B0-----:R-:W-:Y:S01]  /*4a770*/  ISETP.LT.AND P2, PT, R2, UR5, !P0 ;  /* 0x0000000502007c0c */ /* 0x001fe2000c741270 */
[----:B------:R-:W-:Y:S01]  /*4a780*/  VIADD R2, R0, 0x1db ;  /* 0x000001db00027836 */ /* 0x000fe20000000000 */
[----:B------:R-:W0:Y:S04]  /*4a790*/  LDCU UR5, c[0x0][0x39c] ;  /* 0x00007380ff0577ac */ /* 0x000e280008000800 */
[----:B----4-:R-:W-:Y:S01]  /*4a7a0*/  ISETP.LT.AND P6, PT, R2, UR4, !P0 ;  /* 0x0000000402007c0c */ /* 0x010fe2000c7c1270 */
[----:B------:R-:W4:Y:S01]  /*4a7b0*/  LDCU UR4, c[0x0][0x39c] ;  /* 0x00007380ff0477ac */ /* 0x000f220008000800 */
        /* <DEDUP_REMOVED lines=15> */
[----:B-1----:R-:W-:Y:S01]  /*4a8b0*/  ISETP.LT.AND P5, PT, R2, UR6, !P0 ;  /* 0x0000000602007c0c */ /* 0x002fe2000c7a1270 */
[----:B------:R-:W0:Y:S01]  /*4a8c0*/  LDCU UR6, c[0x0][0x39c] ;  /* 0x00007380ff0677ac */ /* 0x000e220008000800 */
[----:B------:R-:W-:-:S05]  /*4a8d0*/  VIADD R2, R0, 0x1dd ;  /* 0x000001dd00027836 */ /* 0x000fca0000000000 */
[----:B------:R-:W-:Y:S01]  /*4a8e0*/  ISETP.LT.AND P4, PT, R2, UR5, !P0 ;  /* 0x0000000502007c0c */ /* 0x000fe2000c781270 */
[----:B------:R-:W-:Y:S01]  /*4a8f0*/  VIADD R2, R0, 0x1de ;  /* 0x000001de00027836 */ /* 0x000fe20000000000 */
[----:B------:R-:W1:Y:S04]  /*4a900*/  LDCU UR5, c[0x0][0x39c] ;  /* 0x00007380ff0577ac */ /* 0x000e680008000800 */
[----:B----4-:R-:W-:Y:S01]  /*4a910*/  ISETP.LT.AND P3, PT, R2, UR4, !P0 ;  /* 0x0000000402007c0c */ /* 0x010fe2000c761270 */
        /* <DEDUP_REMOVED lines=11> */
[----:B------:R-:W2:Y:S01]  /*4a9d0*/  LDL.LU.64 R6, [R1+0xcb0] ;  /* 0x000cb00001067983 */ /* 0x000ea20000300a00 */
[----:B---3--:R-:W-:-:S04]  /*4a9e0*/  F2FP.SATFINITE.E4M3.F32.PACK_AB_MERGE_C R34, R35, R34, RZ ;  /* 0x000000222322723e */ /* 0x008fc800048070ff */
[----:B-----5:R-:W-:-:S04]  /*4a9f0*/  PRMT R3, R34, 0x9910, RZ ;  /* 0x0000991022037816 */ /* 0x020fc800000000ff */
        /* <DEDUP_REMOVED lines=9> */
[----:B------:R-:W4:Y:S01]  /*4aa90*/  LDCU UR4, c[0x0][0x39c] ;  /* 0x00007380ff0477ac */ /* 0x000f220008000800 */
[----:B------:R-:W-:-:S05]  /*4aaa0*/  VIADD R2, R0, 0x1e2 ;  /* 0x000001e200027836 */ /* 0x000fca0000000000 */
[----:B0-----:R-:W-:Y:S01]  /*4aab0*/  ISETP.LT.AND P4, PT, R2, UR6, !P0 ;  /* 0x0000000602007c0c */ /* 0x001fe2000c781270 */
[----:B------:R-:W0:Y:S01]  /*4aac0*/  LDCU UR6, c[0x0][0x39c] ;  /* 0x00007380ff0677ac */ /* 0x000e220008000800 */
[----:B------:R-:W-:-:S05]  /*4aad0*/  VIADD R2, R0, 0x1e3 ;  /* 0x000001e300027836 */ /* 0x000fca0000000000 */
[----:B-1----:R-:W-:Y:S01]  /*4aae0*/  ISETP.LT.AND P3, PT, R2, UR5, !P0 ;  /* 0x0000000502007c0c */ /* 0x002fe2000c761270 */
[----:B------:R-:W1:Y:S01]  /*4aaf0*/  LDCU UR5, c[0x0][0x39c] ;  /* 0x00007380ff0577ac */ /* 0x000e620008000800 */
[----:B------:R-:W-:-:S05]  /*4ab00*/  VIADD R2, R0, 0x1e4 ;  /* 0x000001e400027836 */ /* 0x000fca0000000000 */
[----:B----4-:R-:W-:Y:S01]  /*4ab10*/  ISETP.LT.AND P2, PT, R2, UR4, !P0 ;  /* 0x0000000402007c0c */ /* 0x010fe2000c741270 */
[----:B------:R-:W-:Y:S01]  /*4ab20*/  VIADD R2, R0, 0x1e5 ;  /* 0x000001e500027836 */ /* 0x000fe20000000000 */
[----:B------:R-:W4:Y:S01]  /*4ab30*/  LDCU UR4, c[0x0][0x39c] ;  /* 0x00007380ff0477ac */ /* 0x000f220008000800 */
[----:B--2---:R-:W-:-:S04]  /*4ab40*/  F2FP.SATFINITE.E4M3.F32.PACK_AB_MERGE_C R36, R37, R36, RZ ;  /* 0x000000242524723e */ /* 0x004fc800048070ff */
[----:B------:R-:W-:Y:S01]  /*4ab50*/  PRMT R3, R36, 0x9910, RZ ;  /* 0x0000991024037816 */ /* 0x000fe200000000ff */
[----:B------:R2:W-:Y:S01]  /*4ab60*/  @P6 STG.E.U8 desc[UR22][R40.64], R36 ;  /* 0x0000002428006986 */ /* 0x0005e2000c101116 */
[----:B0-----:R-:W-:Y:S01]  /*4ab70*/  ISETP.LT.AND P6, PT, R2, UR6, !P0 ;  /* 0x0000000602007c0c */ /* 0x001fe2000c7c1270 */
[----:B------:R-:W-:Y:S01]  /*4ab80*/  VIADD R2, R0, 0x1e6 ;  /* 0x000001e600027836 */ /* 0x000fe20000000000 */
[----:B------:R-:W-:Y:S01]  /*4ab90*/  SHF.R.S32.HI R3, RZ, 0x8, R3 ;  /* 0x00000008ff037819 */ /* 0x000fe20000011403 */
[----:B------:R-:W0:Y:S04]  /*4aba0*/  LDCU UR6, c[0x0][0x39c] ;  /* 0x00007380ff0677ac */ /* 0x000e280008000800 */
[----:B------:R5:W-:Y:S01]  /*4abb0*/  @P5 STG.E.U8 desc[UR22][R92.64], R3 ;  /* 0x000000035c005986 */ /* 0x000be2000c101116 */
[----:B-1----:R-:W-:Y:S01]  /*4abc0*/  ISETP.LT.AND P5, PT, R2, UR5, !P0 ;  /* 0x0000000502007c0c */ /* 0x002fe2000c7a1270 */
[----:B------:R-:W-:Y:S01]  /*4abd0*/  VIADD R4, R0, 0x1e7 ;  /* 0x000001e700047836 */ /* 0x000fe20000000000 */
[----:B------:R-:W1:Y:S01]  /*4abe0*/  LDCU UR5, c[0x0][0x39c] ;  /* 0x00007380ff0577ac */ /* 0x000e620008000800 */
[----:B--2---:R-:W2:Y:S04]  /*4abf0*/  LDL.LU.64 R40, [R1+0xd40] ;  /* 0x000d400001287983 */ /* 0x004ea80000300a00 */
[----:B------:R-:W2:Y:S04]  /*4ac00*/  LDL.LU.64 R68, [R1+0xc48] ;  /* 0x000c480001447983 */ /* 0x000ea80000300a00 */
[----:B-----5:R-:W5:Y:S01]  /*4ac10*/  LDL.LU.64 R92, [R1+0xc20] ;  /* 0x000c2000015c7983 */ /* 0x020f620000300a00 */
[----:B---3--:R-:W-:-:S04]  /*4ac20*/  F2FP.SATFINITE.E4M3.F32.PACK_AB_MERGE_C R38, R39, R38, RZ ;  /* 0x000000262726723e */ /* 0x008fc800048070ff */
[----:B------:R-:W-:-:S05]  /*4ac30*/  PRMT R5, R38, 0x9910, RZ ;  /* 0x0000991026057816 */ /* 0x000fca00000000ff */
[----:B------:R-:W-:Y:S01]  /*4ac40*/  IMAD.MOV.U32 R2, RZ, RZ, R5 ;  /* 0x000000ffff027224 */ /* 0x000fe200078e0005 */
[----:B------:R-:W-:Y:S04]  /*4ac50*/  @P4 STG.E.U8 desc[UR22][R6.64], R38 ;  /* 0x0000002606004986 */ /* 0x000fe8000c101116 */
[----:B------:R-:W-:-:S05]  /*4ac60*/  SHF.R.S32.HI R2, RZ, 0x8, R2 ;  /* 0x00000008ff027819 */ /* 0x000fca0000011402 */
[----:B------:R3:W-:Y:S04]  /*4ac70*/  @P3 STG.E.U8 desc[UR22][R42.64], R2 ;  /* 0x000000022a003986 */ /* 0x0007e8000c101116 */
[----:B---3--:R-:W3:Y:S01]  /*4ac80*/  LDL.LU.64 R42, [R1+0xd38] ;  /* 0x000d3800012a7983 */ /* 0x008ee20000300a00 */
[----:B----4-:R-:W-:Y:S01]  /*4ac90*/  ISETP.LT.AND P4, PT, R4, UR4, !P0 ;  /* 0x0000000404007c0c */ /* 0x010fe2000c781270 */
[----:B------:R-:W4:Y:S01]  /*4aca0*/  LDCU UR4, c[0x0][0x39c] ;  /* 0x00007380ff0477ac */ /* 0x000f220008000800 */
[----:B------:R-:W-:-:S05]  /*4acb0*/  VIADD R3, R0, 0x1e8 ;  /* 0x000001e800037836 */ /* 0x000fca0000000000 */
[----:B0-----:R-:W-:Y:S01]  /*4acc0*/  ISETP.LT.AND P3, PT, R3, UR6, !P0 ;  /* 0x0000000603007c0c */ /* 0x001fe2000c761270 */
[----:B------:R-:W-:Y:S01]  /*4acd0*/  VIADD R2, R0, 0x1ea ;  /* 0x000001ea00027836 */ /* 0x000fe20000000000 */
[----:B------:R-:W0:Y:S01]  /*4ace0*/  LDCU UR6, c[0x0][0x39c] ;  /* 0x00007380ff0677ac */ /* 0x000e220008000800 */
[----:B--2---:R-:W-:-:S04]  /*4acf0*/  F2FP.SATFINITE.E4M3.F32.PACK_AB_MERGE_C R40, R41, R40, RZ ;  /* 0x000000282928723e */ /* 0x004fc800048070ff */
[----:B------:R-:W-:-:S05]  /*4ad00*/  PRMT R5, R40, 0x9910, RZ ;  /* 0x0000991028057816 */ /* 0x000fca00000000ff */
[----:B------:R-:W-:Y:S01]  /*4ad10*/  IMAD.MOV.U32 R3, RZ, RZ, R5 ;  /* 0x000000ffff037224 */ /* 0x000fe200078e0005 */
[----:B------:R2:W-:Y:S04]  /*4ad20*/  @P2 STG.E.U8 desc[UR22][R44.64], R40 ;  /* 0x000000282c002986 */ /* 0x0005e8000c101116 */
[----:B------:R-:W-:-:S05]  /*4ad30*/  SHF.R.S32.HI R3, RZ, 0x8, R3 ;  /* 0x00000008ff037819 */ /* 0x000fca0000011403 */
[----:B------:R0:W-:Y:S01]  /*4ad40*/  @P6 STG.E.U8 desc[UR22][R68.64], R3 ;  /* 0x0000000344006986 */ /* 0x0001e2000c101116 */
[----:B----4-:R-:W-:Y:S02]  /*4ad50*/  ISETP.LT.AND P6, PT, R2, UR4, !P0 ;  /* 0x0000000402007c0c */ /* 0x010fe4000c7c1270 */
[----:B---3--:R-:W-:Y:S01]  /*4ad60*/  F2FP.SATFINITE.E4M3.F32.PACK_AB_MERGE_C R42, R43, R42, RZ ;  /* 0x0000002a2b2a723e */ /* 0x008fe200048070ff */
[----:B--2---:R-:W2:Y:S01]  /*4ad70*/  LDL.LU.64 R44, [R1+0xd30] ;  /* 0x000d3000012c7983 */ /* 0x004ea20000300a00 */
[----:B------:R-:W-:Y:S01]  /*4ad80*/  VIADD R4, R0, 0x1e9 ;  /* 0x000001e900047836 */ /* 0x000fe20000000000 */
[----:B------:R-:W3:Y:S01]  /*4ad90*/  LDCU UR4, c[0x0][0x39c] ;  /* 0x00007380ff0477ac */ /* 0x000ee20008000800 */
[----:B------:R-:W-:Y:S01]  /*4ada0*/  PRMT R5, R42, 0x9910, RZ ;  /* 0x000099102a057816 */ /* 0x000fe200000000ff */
[----:B------:R-:W4:Y:S04]  /*4adb0*/  LDL.LU.64 R6, [R1+0xbb8] ;  /* 0x000bb80001067983 */ /* 0x000f280000300a00 */
[----:B------:R-:W-:Y:S01]  /*4adc0*/  IMAD.MOV.U32 R2, RZ, RZ, R5 ;  /* 0x000000ffff027224 */ /* 0x000fe200078e0005 */
[----:B-----5:R-:W-:Y:S04]  /*4add0*/  @P5 STG.E.U8 desc[UR22][R92.64], R42 ;  /* 0x0000002a5c005986 */ /* 0x020fe8000c101116 */
[----:B------:R-:W-:Y:S01]  /*4ade0*/  SHF.R.S32.HI R2, RZ, 0x8, R2 ;  /* 0x00000008ff027819 */ /* 0x000fe20000011402 */
[----:B0-----:R-:W5:Y:S04]  /*4adf0*/  LDL.LU.64 R68, [R1+0xb68] ;  /* 0x000b680001447983 */ /* 0x001f680000300a00 */
[----:B------:R0:W-:Y:S04]  /*4ae00*/  @P4 STG.E.U8 desc[UR22][R46.64], R2 ;  /* 0x000000022e004986 */ /* 0x0001e8000c101116 */
[----:B0-----:R-:W3:Y:S01]  /*4ae10*/  LDL.LU.64 R46, [R1+0xd28] ;  /* 0x000d2800012e7983 */ /* 0x001ee20000300a00 */
[----:B-1----:R-:W-:Y:S01]  /*4ae20*/  ISETP.LT.AND P2, PT, R4, UR5, !P0 ;  /* 0x0000000504007c0c */ /* 0x002fe2000c741270 */
[----:B------:R-:W0:Y:S01]  /*4ae30*/  LDCU UR5, c[0x0][0x39c] ;  /* 0x00007380ff0577ac */ /* 0x000e220008000800 */
[----:B------:R-:W-:Y:S01]  /*4ae40*/  VIADD R3, R0, 0x1ec ;  /* 0x000001ec00037836 */ /* 0x000fe20000000000 */
[----:B------:R-:W4:Y:S04]  /*4ae50*/  LDL.LU.64 R92, [R1+0xab0] ;  /* 0x000ab000015c7983 */ /* 0x000f280000300a00 */
[----:B0-----:R-:W-:-:S02]  /*4ae60*/  ISETP.LT.AND P4, PT, R3, UR5, !P0 ;  /* 0x0000000503007c0c */ /* 0x001fc4000c781270 */
[----:B--2---:R-:W-:Y:S02]  /*4ae70*/  F2FP.SATFINITE.E4M3.F32.PACK_AB_MERGE_C R44, R45, R44, RZ ;  /* 0x0000002c2d2c723e */ /* 0x004fe400048070ff */
[----:B---3--:R-:W-:-:S03]  /*4ae80*/  F2FP.SATFINITE.E4M3.F32.PACK_AB_MERGE_C R46, R47, R46, RZ ;  /* 0x0000002e2f2e723e */ /* 0x008fc600048070ff */
[----:B------:R0:W-:Y:S01]  /*4ae90*/  @P3 STG.E.U8 desc[UR22][R48.64], R44 ;  /* 0x0000002c30003986 */ /* 0x0001e2000c101116 */
[----:B------:R-:W-:Y:S01]  /*4aea0*/  PRMT R5, R44, 0x9910, RZ ;  /* 0x000099102c057816 */ /* 0x000fe200000000ff */
[----:B------:R-:W-:Y:S01]  /*4aeb0*/  VIADD R4, R0, 0x1eb ;  /* 0x000001eb00047836 */ /* 0x000fe20000000000 */
[----:B------:R-:W1:Y:S03]  /*4aec0*/  LDCU UR5, c[0x0][0x39c] ;  /* 0x00007380ff0577ac */ /* 0x000e660008000800 */
[----:B------:R-:W-:Y:S01]  /*4aed0*/  IMAD.MOV.U32 R3, RZ, RZ, R5 ;  /* 0x000000ffff037224 */ /* 0x000fe200078e0005 */
[----:B0-----:R-:W2:Y:S04]  /*4aee0*/  LDL.LU.64 R48, [R1+0xd20] ;  /* 0x000d200001307983 */ /* 0x001ea80000300a00 */
[----:B------:R-:W-:-:S05]  /*4aef0*/  SHF.R.S32.HI R3, RZ, 0x8, R3 ;  /* 0x00000008ff037819 */ /* 0x000fca0000011403 */
[----:B----4-:R-:W-:Y:S04]  /*4af00*/  @P2 STG.E.U8 desc[UR22][R6.64], R3 ;  /* 0x0000000306002986 */ /* 0x010fe8000c101116 */
[----:B------:R0:W-:Y:S04]  /*4af10*/  @P6 STG.E.U8 desc[UR22][R50.64], R46 ;  /* 0x0000002e32006986 */ /* 0x0001e8000c101116 */
[----:B0-----:R-:W3:Y:S01]  /*4af20*/  LDL.LU.64 R50, [R1+0xd18] ;  /* 0x000d180001327983 */ /* 0x001ee20000300a00 */
[----:B------:R-:W-:Y:S01]  /*4af30*/  ISETP.LT.AND P5, PT, R4, UR6, !P0 ;  /* 0x0000000604007c0c */ /* 0x000fe2000c7a1270 */
[----:B------:R-:W0:Y:S01]  /*4af40*/  LDCU UR6, c[0x0][0x39c] ;  /* 0x00007380ff0677ac */ /* 0x000e220008000800 */
[----:B------:R-:W-:Y:S01]  /*4af50*/  VIADD R4, R0, 0x1ed ;  /* 0x000001ed00047836 */ /* 0x000fe20000000000 */
[----:B------:R-:W-:Y:S01]  /*4af60*/  PRMT R5, R46, 0x9910, RZ ;  /* 0x000099102e057816 */ /* 0x000fe200000000ff */
[----:B------:R-:W-:-:S03]  /*4af70*/  VIADD R2, R0, 0x1ee ;  /* 0x000001ee00027836 */ /* 0x000fc60000000000 */
[----:B------:R-:W-:Y:S01]  /*4af80*/  ISETP.LT.AND P3, PT, R4, UR4, !P0 ;  /* 0x0000000404007c0c */ /* 0x000fe2000c761270 */
[----:B------:R-:W4:Y:S01]  /*4af90*/  LDCU UR4, c[0x0][0x39c] ;  /* 0x00007380ff0477ac */ /* 0x000f220008000800 */
[C---:B------:R-:W-:Y:S02]  /*4afa0*/  VIADD R4, R0.reuse, 0x1ef ;  /* 0x000001ef00047836 */ /* 0x040fe40000000000 */
[----:B------:R-:W-:Y:S01]  /*4afb0*/  VIADD R3, R0, 0x1f0 ;  /* 0x000001f000037836 */ /* 0x000fe20000000000 */
[----:B0-----:R-:W-:Y:S01]  /*4afc0*/  ISETP.LT.AND P2, PT, R2, UR6, !P0 ;  /* 0x0000000602007c0c */ /* 0x001fe2000c741270 */
[----:B------:R-:W-:Y:S01]  /*4afd0*/  IMAD.MOV.U32 R2, RZ, RZ, R5 ;  /* 0x000000ffff027224 */ /* 0x000fe200078e0005 */
[----:B-1----:R-:W-:Y:S01]  /*4afe0*/  ISETP.LT.AND P6, PT, R4, UR5, !P0 ;  /* 0x0000000504007c0c */ /* 0x002fe2000c7c1270 */
[----:B------:R-:W0:Y:S03]  /*4aff0*/  LDCU UR5, c[0x0][0x39c] ;  /* 0x00007380ff0577ac */ /* 0x000e260008000800 */
[----:B------:R-:W-:Y:S01]  /*4b000*/  SHF.R.S32.HI R2, RZ, 0x8, R2 ;  /* 0x00000008ff027819 */ /* 0x000fe20000011402 */
[----:B------:R-:W1:Y:S04]  /*4b010*/  LDCU UR6, c[0x0][0x39c] ;  /* 0x00007380ff0677ac */ /* 0x000e680008000800 */
[----:B-----5:R5:W-:Y:S01]  /*4b020*/  @P5 STG.E.U8 desc[UR22][R68.64], R2 ;  /* 0x0000000244005986 */ /* 0x020be2000c101116 */
[----:B----4-:R-:W-:Y:S01]  /*4b030*/  ISETP.LT.AND P5, PT, R3, UR4, !P0 ;  /* 0x0000000403007c0c */ /* 0x010fe2000c7a1270 */
[----:B------:R-:W4:Y:S01]  /*4b040*/  LDCU UR4, c[0x0][0x39c] ;  /* 0x00007380ff0477ac */ /* 0x000f220008000800 */
[----:B-----5:R-:W-:Y:S01]  /*4b050*/  VIADD R2, R0, 0x1f2 ;  /* 0x000001f200027836 */ /* 0x020fe20000000000 */
[----:B--2---:R-:W-:-:S04]  /*4b060*/  F2FP.SATFINITE.E4M3.F32.PACK_AB_MERGE_C R48, R49, R48, RZ ;  /* 0x000000303130723e */ /* 0x004fc800048070ff */
[----:B------:R-:W-:Y:S01]  /*4b070*/  PRMT R5, R48, 0x9910, RZ ;  /* 0x0000991030057816 */ /* 0x000fe200000000ff */
[----:B------:R2:W-:Y:S04]  /*4b080*/  @P4 STG.E.U8 desc[UR22][R52.64], R48 ;  /* 0x0000003034004986 */ /* 0x0005e8000c101116 */
[----:B------:R-:W-:Y:S01]  /*4b090*/  IMAD.MOV.U32 R3, RZ, RZ, R5 ;  /* 0x000000ffff037224 */ /* 0x000fe200078e0005 */
[----:B--2---:R-:W2:Y:S04]  /*4b0a0*/  LDL.LU.64 R52, [R1+0xd10] ;  /* 0x000d100001347983 */ /* 0x004ea80000300a00 */
[----:B------:R-:W-:-:S02]  /*4b0b0*/  SHF.R.S32.HI R3, RZ, 0x8, R3 ;  /* 0x00000008ff037819 */ /* 0x000fc40000011403 */
[----:B---3--:R-:W-:-:S03]  /*4b0c0*/  F2FP.SATFINITE.E4M3.F32.PACK_AB_MERGE_C R50, R51, R50, RZ ;  /* 0x000000323332723e */ /* 0x008fc600048070ff */
[----:B------:R-:W-:Y:S01]  /*4b0d0*/  @P3 STG.E.U8 desc[UR22][R92.64], R3 ;  /* 0x000000035c003986 */ /* 0x000fe2000c101116 */
[----:B------:R-:W-:-:S03]  /*4b0e0*/  PRMT R5, R50, 0x9910, RZ ;  /* 0x0000991032057816 */ /* 0x000fc600000000ff */
[----:B------:R3:W-:Y:S01]  /*4b0f0*/  @P2 STG.E.U8 desc[UR22][R54.64], R50 ;  /* 0x0000003236002986 */ /* 0x0007e2000c101116 */
[----:B0-----:R-:W-:Y:S01]  /*4b100*/  ISETP.LT.AND P3, PT, R2, UR5, !P0 ;  /* 0x0000000502007c0c */ /* 0x001fe2000c761270 */
[----:B------:R-:W-:Y:S01]  /*4b110*/  VIADD R4, R0, 0x1f1 ;  /* 0x000001f100047836 */ /* 0x000fe20000000000 */
[----:B------:R-:W0:Y:S01]  /*4b120*/  LDCU UR5, c[0x0][0x39c] ;  /* 0x00007380ff0577ac */ /* 0x000e220008000800 */
[----:B------:R-:W-:Y:S01]  /*4b130*/  IMAD.MOV.U32 R2, RZ, RZ, R5 ;  /* 0x000000ffff027224 */ /* 0x000fe200078e0005 */
[----:B---3--:R-:W3:Y:S04]  /*4b140*/  LDL.LU.64 R54, [R1+0xd08] ;  /* 0x000d080001367983 */ /* 0x008ee80000300a00 */
[----:B------:R-:W-:-:S05]  /*4b150*/  SHF.R.S32.HI R2, RZ, 0x8, R2 ;  /* 0x00000008ff027819 */ /* 0x000fca0000011402 */
[----:B------:R5:W-:Y:S04]  /*4b160*/  @P6 STG.E.U8 desc[UR22][R56.64], R2 ;  /* 0x0000000238006986 */ /* 0x000be8000c101116 */
[----:B-----5:R-:W5:Y:S01]  /*4b170*/  LDL.LU.64 R56, [R1+0xd00] ;  /* 0x000d000001387983 */ /* 0x020f620000300a00 */
[----:B-1----:R-:W-:Y:S01]  /*4b180*/  ISETP.LT.AND P4, PT, R4, UR6, !P0 ;  /* 0x0000000604007c0c */ /* 0x002fe2000c781270 */
[----:B------:R-:W1:Y:S01]  /*4b190*/  LDCU UR6, c[0x0][0x39c] ;  /* 0x00007380ff0677ac */ /* 0x000e620008000800 */
[C---:B------:R-:W-:Y:S02]  /*4b1a0*/  VIADD R4, R0.reuse, 0x1f3 ;  /* 0x000001f300047836 */ /* 0x040fe40000000000 */
[----:B------:R-:W-:-:S03]  /*4b1b0*/  VIADD R3, R0, 0x1f4 ;  /* 0x000001f400037836 */ /* 0x000fc60000000000 */
[----:B----4-:R-:W-:Y:S01]  /*4b1c0*/  ISETP.LT.AND P2, PT, R4, UR4, !P0 ;  /* 0x0000000404007c0c */ /* 0x010fe2000c741270 */
[----:B------:R-:W4:Y:S01]  /*4b1d0*/  LDCU UR4, c[0x0][0x39c] ;  /* 0x00007380ff0477ac */ /* 0x000f220008000800 */
[----:B------:R-:W-:Y:S01]  /*4b1e0*/  VIADD R2, R0, 0x1f6 ;  /* 0x000001f600027836 */ /* 0x000fe20000000000 */
[----:B-1----:R-:W-:Y:S01]  /*4b1f0*/  ISETP.LT.AND P6, PT, R3, UR6, !P0 ;  /* 0x0000000603007c0c */ /* 0x002fe2000c7c1270 */
[----:B------:R-:W1:Y:S01]  /*4b200*/  LDCU UR6, c[0x0][0x39c] ;  /* 0x00007380ff0677ac */ /* 0x000e620008000800 */
[----:B--2---:R-:W-:-:S04]  /*4b210*/  F2FP.SATFINITE.E4M3.F32.PACK_AB_MERGE_C R52, R53, R52, RZ ;  /* 0x000000343534723e */ /* 0x004fc800048070ff */
[----:B------:R-:W-:Y:S01]  /*4b220*/  PRMT R5, R52, 0x9910, RZ ;  /* 0x0000991034057816 */ /* 0x000fe200000000ff */
[----:B------:R2:W-:Y:S04]  /*4b230*/  @P5 STG.E.U8 desc[UR22][R58.64], R52 ;  /* 0x000000343a005986 */ /* 0x0005e8000c101116 */
[----:B------:R-:W-:Y:S01]  /*4b240*/  IMAD.MOV.U32 R3, RZ, RZ, R5 ;  /* 0x000000ffff037224 */ /* 0x000fe200078e0005 */
[----:B--2---:R-:W2:Y:S04]  /*4b250*/  LDL.LU.64 R58, [R1+0xcf8] ;  /* 0x000cf800013a7983 */ /* 0x004ea80000300a00 */
[----:B------:R-:W-:-:S02]  /*4b260*/  SHF.R.S32.HI R3, RZ, 0x8, R3 ;  /* 0x00000008ff037819 */ /* 0x000fc40000011403 */
[----:B---3--:R-:W-:-:S03]  /*4b270*/  F2FP.SATFINITE.E4M3.F32.PACK_AB_MERGE_C R54, R55, R54, RZ ;  /* 0x000000363736723e */ /* 0x008fc600048070ff */
[----:B------:R3:W-:Y:S01]  /*4b280*/  @P4 STG.E.U8 desc[UR22][R60.64], R3 ;  /* 0x000000033c004986 */ /* 0x0007e2000c101116 */
[----:B------:R-:W-:Y:S02]  /*4b290*/  PRMT R5, R54, 0x9910, RZ ;  /* 0x0000991036057816 */ /* 0x000fe400000000ff */
[----:B----4-:R-:W-:Y:S01]  /*4b2a0*/  ISETP.LT.AND P4, PT, R2, UR4, !P0 ;  /* 0x0000000402007c0c */ /* 0x010fe2000c781270 */
[----:B------:R4:W-:Y:S01]  /*4b2b0*/  @P3 STG.E.U8 desc[UR22][R62.64], R54 ;  /* 0x000000363e003986 */ /* 0x0009e2000c101116 */
[----:B-----5:R-:W-:-:S03]  /*4b2c0*/  F2FP.SATFINITE.E4M3.F32.PACK_AB_MERGE_C R56, R57, R56, RZ ;  /* 0x000000383938723e */ /* 0x020fc600048070ff */
[----:B---3--:R-:W3:Y:S01]  /*4b2d0*/  LDL.LU.64 R60, [R1+0xcf0] ;  /* 0x000cf000013c7983 */ /* 0x008ee20000300a00 */
[----:B------:R-:W-:Y:S01]  /*4b2e0*/  IMAD.MOV.U32 R2, RZ, RZ, R5 ;  /* 0x000000ffff027224 */ /* 0x000fe200078e0005 */
[----:B------:R-:W5:Y:S02]  /*4b2f0*/  LDCU UR4, c[0x0][0x39c] ;  /* 0x00007380ff0477ac */ /* 0x000f640008000800 */
[----:B----4-:R-:W4:Y:S02]  /*4b300*/  LDL.LU.64 R62, [R1+0xce8] ;  /* 0x000ce800013e7983 */ /* 0x010f240000300a00 */
[----:B------:R-:W-:-:S05]  /*4b310*/  SHF.R.S32.HI R2, RZ, 0x8, R2 ;  /* 0x00000008ff027819 */ /* 0x000fca0000011402 */
[----:B------:R0:W-:Y:S04]  /*4b320*/  @P2 STG.E.U8 desc[UR22][R64.64], R2 ;  /* 0x0000000240002986 */ /* 0x0001e8000c101116 */
[----:B------:R1:W-:Y:S04]  /*4b330*/  @P6 STG.E.U8 desc[UR22][R66.64], R56 ;  /* 0x0000003842006986 */ /* 0x0003e8000c101116 */
[----:B0-----:R-:W4:Y:S04]  /*4b340*/  LDL.LU.64 R64, [R1+0xce0] ;  /* 0x000ce00001407983 */ /* 0x001f280000300a00 */
[----:B-1----:R-:W4:Y:S01]  /*4b350*/  LDL.LU.64 R66, [R1+0xcd8] ;  /* 0x000cd80001427983 */ /* 0x002f220000300a00 */
[----:B------:R-:W-:-:S05]  /*4b360*/  VIADD R4, R0, 0x1f5 ;  /* 0x000001f500047836 */ /* 0x000fca0000000000 */
[----:B------:R-:W-:Y:S01]  /*4b370*/  ISETP.LT.AND P5, PT, R4, UR5, !P0 ;  /* 0x0000000504007c0c */ /* 0x000fe2000c7a1270 */
[----:B------:R-:W0:Y:S01]  /*4b380*/  LDCU UR5, c[0x0][0x39c] ;  /* 0x00007380ff0577ac */ /* 0x000e220008000800 */
[----:B------:R-:W-:-:S05]  /*4b390*/  VIADD R4, R0, 0x1f7 ;  /* 0x000001f700047836 */ /* 0x000fca0000000000 */
[----:B------:R-:W-:Y:S01]  /*4b3a0*/  ISETP.LT.AND P3, PT, R4, UR6, !P0 ;  /* 0x0000000604007c0c */ /* 0x000fe2000c761270 */
[----:B------:R-:W-:Y:S01]  /*4b3b0*/  VIADD R4, R0, 0x1f8 ;  /* 0x000001f800047836 */ /* 0x000fe20000000000 */
[----:B------:R-:W1:Y:S01]  /*4b3c0*/  LDCU UR6, c[0x0][0x39c] ;  /* 0x00007380ff0677ac */ /* 0x000e620008000800 */
[----:B------:R-:W-:Y:S01]  /*4b3d0*/  PRMT R3, R56, 0x9910, RZ ;  /* 0x0000991038037816 */ /* 0x000fe200000000ff */
[----:B------:R-:W-:Y:S02]  /*4b3e0*/  VIADD R2, R0, 0x1fa ;  /* 0x000001fa00027836 */ /* 0x000fe40000000000 */
[----:B0-----:R-:W-:Y:S01]  /*4b3f0*/  ISETP.LT.AND P2, PT, R4, UR5, !P0 ;  /* 0x0000000504007c0c */ /* 0x001fe2000c741270 */
[----:B------:R-:W0:Y:S01]  /*4b400*/  LDCU UR5, c[0x0][0x39c] ;  /* 0x00007380ff0577ac */ /* 0x000e220008000800 */
[----:B------:R-:W-:Y:S01]  /*4b410*/  VIADD R4, R0, 0x1f9 ;  /* 0x000001f900047836 */ /* 0x000fe20000000000 */
[----:B------:R-:W-:-:S04]  /*4b420*/  SHF.R.S32.HI R3, RZ, 0x8, R3 ;  /* 0x00000008ff037819 */ /* 0x000fc80000011403 */
[----:B-----5:R-:W-:Y:S01]  /*4b430*/  ISETP.LT.AND P6, PT, R4, UR4, !P0 ;  /* 0x0000000404007c0c */ /* 0x020fe2000c7c1270 */
[----:B------:R5:W-:Y:S01]  /*4b440*/  @P5 STG.E.U8 desc[UR22][R90.64], R3 ;  /* 0x000000035a005986 */ /* 0x000be2000c101116 */
[----:B------:R-:W0:Y:S01]  /*4b450*/  LDCU UR4, c[0x0][0x39c] ;  /* 0x00007380ff0477ac */ /* 0x000e220008000800 */
[----:B-1----:R-:W-:Y:S01]  /*4b460*/  ISETP.LT.AND P5, PT, R2, UR6, !P0 ;  /* 0x0000000602007c0c */ /* 0x002fe2000c7a1270 */
[----:B------:R-:W-:Y:S01]  /*4b470*/  VIADD R2, R0, 0x1fb ;  /* 0x000001fb00027836 */ /* 0x000fe20000000000 */
[----:B------:R-:W1:Y:S01]  /*4b480*/  LDCU UR6, c[0x0][0x39c] ;  /* 0x00007380ff0677ac */ /* 0x000e620008000800 */
[----:B--2---:R-:W-:-:S04]  /*4b490*/  F2FP.SATFINITE.E4M3.F32.PACK_AB_MERGE_C R59, R59, R58, RZ ;  /* 0x0000003a3b3b723e */ /* 0x004fc800048070ff */
[----:B------:R-:W-:Y:S01]  /*4b4a0*/  PRMT R5, R59, 0x9910, RZ ;  /* 0x000099103b057816 */ /* 0x000fe200000000ff */
[----:B------:R-:W-:Y:S01]  /*4b4b0*/  @P4 STG.E.U8 desc[UR22][R88.64], R59 ;  /* 0x0000003b58004986 */ /* 0x000fe2000c101116 */
[----:B0-----:R-:W-:Y:S01]  /*4b4c0*/  ISETP.LT.AND P4, PT, R2, UR5, !P0 ;  /* 0x0000000502007c0c */ /* 0x001fe2000c781270 */
[----:B------:R-:W-:Y:S01]  /*4b4d0*/  VIADD R2, R0, 0x1fc ;  /* 0x000001fc00027836 */ /* 0x000fe20000000000 */
[----:B------:R-:W-:-:S05]  /*4b4e0*/  SHF.R.S32.HI R5, RZ, 0x8, R5 ;  /* 0x00000008ff057819 */ /* 0x000fca0000011405 */
[----:B------:R0:W-:Y:S01]  /*4b4f0*/  @P3 STG.E.U8 desc[UR22][R86.64], R5 ;  /* 0x0000000556003986 */ /* 0x0001e2000c101116 */
[----:B------:R-:W-:Y:S01]  /*4b500*/  ISETP.LT.AND P3, PT, R2, UR7, !P0 ;  /* 0x0000000702007c0c */ /* 0x000fe2000c761270 */
[C---:B------:R-:W-:Y:S02]  /*4b510*/  VIADD R2, R0.reuse, 0x1fd ;  /* 0x000001fd00027836 */ /* 0x040fe40000000000 */
[----:B------:R-:W-:Y:S01]  /*4b520*/  VIADD R0, R0, 0x1fe ;  /* 0x000001fe00007836 */ /* 0x000fe20000000000 */
[----:B---3--:R-:W-:Y:S02]  /*4b530*/  F2FP.SATFINITE.E4M3.F32.PACK_AB_MERGE_C R61, R61, R60, RZ ;  /* 0x0000003c3d3d723e */ /* 0x008fe400048070ff */
[----:B----4-:R-:W-:-:S03]  /*4b540*/  F2FP.SATFINITE.E4M3.F32.PACK_AB_MERGE_C R63, R63, R62, RZ ;  /* 0x0000003e3f3f723e */ /* 0x010fc600048070ff */
[----:B------:R-:W-:Y:S01]  /*4b550*/  @P2 STG.E.U8 desc[UR22][R84.64], R61 ;  /* 0x0000003d54002986 */ /* 0x000fe2000c101116 */
[----:B------:R-:W-:Y:S02]  /*4b560*/  ISETP.LT.AND P2, PT, R2, UR4, !P0 ;  /* 0x0000000402007c0c */ /* 0x000fe4000c741270 */
[----:B-1----:R-:W-:Y:S02]  /*4b570*/  ISETP.LT.AND P0, PT, R0, UR6, !P0 ;  /* 0x0000000600007c0c */ /* 0x002fe4000c701270 */
[----:B------:R-:W-:Y:S02]  /*4b580*/  PRMT R0, R63, 0x9910, RZ ;  /* 0x000099103f007816 */ /* 0x000fe400000000ff */
[----:B-----5:R-:W-:-:S03]  /*4b590*/  PRMT R3, R61, 0x9910, RZ ;  /* 0x000099103d037816 */ /* 0x020fc600000000ff */
[----:B0-----:R-:W-:Y:S01]  /*4b5a0*/  IMAD.MOV.U32 R5, RZ, RZ, R0 ;  /* 0x000000ffff057224 */ /* 0x001fe200078e0000 */
[----:B------:R-:W-:Y:S02]  /*4b5b0*/  SHF.R.S32.HI R3, RZ, 0x8, R3 ;  /* 0x00000008ff037819 */ /* 0x000fe40000011403 */
[----:B------:R-:W-:Y:S02]  /*4b5c0*/  F2FP.SATFINITE.E4M3.F32.PACK_AB_MERGE_C R65, R65, R64, RZ ;  /* 0x000000404141723e */ /* 0x000fe400048070ff */
[----:B------:R-:W-:Y:S02]  /*4b5d0*/  F2FP.SATFINITE.E4M3.F32.PACK_AB_MERGE_C R67, R67, R66, RZ ;  /* 0x000000424343723e */ /* 0x000fe400048070ff */
[----:B------:R-:W-:Y:S02]  /*4b5e0*/  PRMT R7, R65, 0x9910, RZ ;  /* 0x0000991041077816 */ /* 0x000fe400000000ff */
[----:B------:R-:W-:Y:S02]  /*4b5f0*/  SHF.R.S32.HI R5, RZ, 0x8, R5 ;  /* 0x00000008ff057819 */ /* 0x000fe40000011405 */
[----:B------:R-:W-:Y:S01]  /*4b600*/  PRMT R0, R67, 0x9910, RZ ;  /* 0x0000991043007816 */ /* 0x000fe200000000ff */
[----:B------:R0:W-:Y:S01]  /*4b610*/  @P6 STG.E.U8 desc[UR22][R82.64], R3 ;  /* 0x0000000352006986 */ /* 0x0001e2000c101116 */
[----:B------:R-:W-:-:S03]  /*4b620*/  SHF.R.S32.HI R7, RZ, 0x8, R7 ;  /* 0x00000008ff077819 */ /* 0x000fc60000011407 */
[----:B------:R1:W-:Y:S04]  /*4b630*/  @P5 STG.E.U8 desc[UR22][R80.64], R63 ;  /* 0x0000003f50005986 */ /* 0x0003e8000c101116 */
[----:B------:R1:W-:Y:S01]  /*4b640*/  @P4 STG.E.U8 desc[UR22][R78.64], R5 ;  /* 0x000000054e004986 */ /* 0x0003e2000c101116 */
[----:B0-----:R-:W-:-:S03]  /*4b650*/  SHF.R.S32.HI R3, RZ, 0x8, R0 ;  /* 0x00000008ff037819 */ /* 0x001fc60000011400 */
[----:B------:R1:W-:Y:S04]  /*4b660*/  @P3 STG.E.U8 desc[UR22][R76.64], R65 ;  /* 0x000000414c003986 */ /* 0x0003e8000c101116 */
[----:B------:R1:W-:Y:S04]  /*4b670*/  @P2 STG.E.U8 desc[UR22][R74.64], R7 ;  /* 0x000000074a002986 */ /* 0x0003e8000c101116 */
[----:B------:R1:W-:Y:S04]  /*4b680*/  @P0 STG.E.U8 desc[UR22][R72.64], R67 ;  /* 0x0000004348000986 */ /* 0x0003e8000c101116 */
[----:B------:R1:W-:Y:S01]  /*4b690*/  @P1 STG.E.U8 desc[UR22][R70.64], R3 ;  /* 0x0000000346001986 */ /* 0x0003e2000c101116 */
[----:B------:R-:W-:Y:S06]  /*4b6a0*/  BAR.SYNC.DEFER_BLOCKING 0x0 ;  /* 0x0000000000007b1d */ /* 0x000fec0000010000 */
[----:B------:R-:W-:Y:S05]  /*4b6b0*/  BRA.U UP0, `(.L_x_13) ;  /* 0x0000000100a07547 */ /* 0x000fea000b800000 */
[----:B------:R-:W0:Y:S01]  /*4b6c0*/  S2UR UR5, SR_CgaCtaId ;  /* 0x00000000000579c3 */ /* 0x000e220000008800 */
[----:B------:R-:W-:Y:S01]  /*4b6d0*/  NOP ;  /* 0x0000000000007918 */ /* 0x000fe20000000000 */
[----:B------:R-:W-:Y:S01]  /*4b6e0*/  UMOV UR4, 0x50 ;  /* 0x0000005000047882 */ /* 0x000fe20000000000 */
[----:B------:R-:W-:Y:S02]  /*4b6f0*/  IMAD.U32 R0, RZ, RZ, UR8 ;  /* 0x00000008ff007e24 */ /* 0x000fe4000f8e00ff */
[----:B-1----:R-:W-:Y:S02]  /*4b700*/  IMAD.MOV.U32 R3, RZ, RZ, 0xffff ;  /* 0x0000ffffff037424 */ /* 0x002fe400078e00ff */
[----:B------:R-:W-:Y:S01]  /*4b710*/  IMAD.MOV.U32 R7, RZ, RZ, 0x1 ;  /* 0x00000001ff077424 */ /* 0x000fe200078e00ff */
[----:B------:R-:W-:-:S04]  /*4b720*/  LOP3.LUT R0, R0, 0xffff, RZ, 0xc0, !PT ;  /* 0x0000ffff00007812 */ /* 0x000fc800078ec0ff */
[----:B------:R-:W-:-:S05]  /*4b730*/  SHF.R.U32.HI R0, RZ, 0x5, R0 ;  /* 0x00000005ff007819 */ /* 0x000fca0000011600 */
[----:B------:R-:W-:Y:S01]  /*4b740*/  VIADD R2, R0, 0x10 ;  /* 0x0000001000027836 */ /* 0x000fe20000000000 */
[----:B------:R-:W-:Y:S01]  /*4b750*/  SHF.L.U32 R0, R3, R0, RZ ;  /* 0x0000000003007219 */ /* 0x000fe200000006ff */
[----:B0-----:R-:W-:-:S03]  /*4b760*/  ULEA UR6, UR5, UR4, 0x18 ;  /* 0x0000000405067291 */ /* 0x001fc6000f8ec0ff */
[----:B------:R-:W-:-:S04]  /*4b770*/  SHF.L.U32 R3, R7, R2, RZ ;  /* 0x0000000207037219 */ /* 0x000fc800000006ff */
[----:B------:R-:W-:Y:S02]  /*4b780*/  LOP3.LUT R0, R3, R0, RZ, 0xfc, !PT ;  /* 0x0000000003007212 */ /* 0x000fe400078efcff */
[----:B------:R-:W0:Y:S02]  /*4b790*/  LDS R5, [UR6] ;  /* 0x00000006ff057984 */ /* 0x000e240008000800 */
[C---:B------:R-:W-:Y:S02]  /*4b7a0*/  LOP3.LUT R2, R0.reuse, 0xffff, RZ, 0xc0, !PT ;  /* 0x0000ffff00027812 */ /* 0x040fe400078ec0ff */
[----:B0-----:R-:W-:-:S04]  /*4b7b0*/  LOP3.LUT R3, R0, 0xffff, R5, 0x80, !PT ;  /* 0x0000ffff00037812 */ /* 0x001fc800078e8005 */
[----:B------:R-:W-:-:S13]  /*4b7c0*/  ISETP.NE.AND P0, PT, R3, R2, PT ;  /* 0x000000020300720c */ /* 0x000fda0003f05270 */
[----:B------:R-:W-:Y:S05]  /*4b7d0*/  @P0 BRA `(.L_x_14) ;  /* 0x0000000000500947 */ /* 0x000fea0003800000 */
[----:B------:R-:W-:Y:S02]  /*4b7e0*/  SHF.R.U32.HI R5, RZ, 0x10, R5 ;  /* 0x00000010ff057819 */ /* 0x000fe40000011605 */
[----:B------:R-:W-:-:S04]  /*4b7f0*/  SHF.R.U32.HI R2, RZ, 0x10, R0 ;  /* 0x00000010ff027819 */ /* 0x000fc80000011600 */
[----:B------:R-:W-:-:S04]  /*4b800*/  LOP3.LUT R5, R5, R2, RZ, 0xc0, !PT ;  /* 0x0000000205057212 */ /* 0x000fc800078ec0ff */
[----:B------:R-:W-:-:S13]  /*4b810*/  ISETP.NE.AND P0, PT, R5, R2, PT ;  /* 0x000000020500720c */ /* 0x000fda0003f05270 */
[----:B------:R-:W-:Y:S05]  /*4b820*/  @P0 BRA `(.L_x_15) ;  /* 0x0000000000300947 */ /* 0x000fea0003800000 */
[----:B------:R-:W-:Y:S01]  /*4b830*/  R2UR UR4, R0 ;  /* 0x00000000000472ca */ /* 0x000fe200000e0000 */
[----:B------:R-:W-:Y:S01]  /*4b840*/  VOTEU.ANY UR5, UPT, PT ;  /* 0x0000000000057886 */ /* 0x000fe200038e0100 */
[----:B------:R-:W0:Y:S01]  /*4b850*/  S2R R0, SR_LANEID ;  /* 0x0000000000007919 */ /* 0x000e220000000000 */
[----:B------:R-:W-:-:S10]  /*4b860*/  UFLO.U32 UR5, UR5 ;  /* 0x00000005000572bd */ /* 0x000fd400080e0000 */
[----:B------:R-:W-:-:S06]  /*4b870*/  ULOP3.LUT UR4, URZ, UR4, URZ, 0x33, !UPT ;  /* 0x00000004ff047292 */ /* 0x000fcc000f8e33ff */
[----:B------:R-:W-:-:S04]  /*4b880*/  IMAD.U32 R2, RZ, RZ, UR4 ;  /* 0x00000004ff027e24 */ /* 0x000fc8000f8e00ff */
[----:B------:R-:W1:Y:S02]  /*4b890*/  REDUX UR7, R2 ;  /* 0x00000000020773c4 */ /* 0x000e640000000000 */
[----:B------:R2:W-:Y:S01]  /*4b8a0*/  UTCATOMSWS.AND URZ, UR4 ;  /* 0x0000000400ff79e3 */ /* 0x0005e20008000000 */
[----:B0-----:R-:W-:Y:S01]  /*4b8b0*/  ISETP.EQ.U32.AND P0, PT, R0, UR5, PT ;  /* 0x0000000500007c0c */ /* 0x001fe2000bf02070 */
[----:B-1----:R-:W-:-:S12]  /*4b8c0*/  IMAD.U32 R0, RZ, RZ, UR7 ;  /* 0x00000007ff007e24 */ /* 0x002fd8000f8e00ff */
[----:B------:R2:W-:Y:S01]  /*4b8d0*/  @P0 ATOMS.AND RZ, [UR6], R0 ;  /* 0x00000000ffff098c */ /* 0x0005e2000a800006 */
[----:B------:R-:W-:Y:S05]  /*4b8e0*/  BRA `(.L_x_13) ;  /* 0x0000000000147947 */ /* 0x000fea0003800000 */
.L_x_15:
[----:B------:R-:W-:-:S07]  /*4b8f0*/  MOV R2, 0x4b910 ;  /* 0x0004b91000027802 */ /* 0x000fce0000000f00 */
[----:B------:R-:W-:Y:S05]  /*4b900*/  CALL.REL.NOINC `($__internal_0_$__cuda_sm10x_tcgen05_guardrail_trap_col_being_dealloced_not_returned_by_alloc) ;  /* 0x00000000002c7944 */ /* 0x000fea0003c00000 */
[----:B------:R-:W-:Y:S05]  /*4b910*/  BRA `(.L_x_13) ;  /* 0x0000000000087947 */ /* 0x000fea0003800000 */
.L_x_14:
[----:B------:R-:W-:-:S07]  /*4b920*/  MOV R2, 0x4b940 ;  /* 0x0004b94000027802 */ /* 0x000fce0000000f00 */
[----:B------:R-:W-:Y:S05]  /*4b930*/  CALL.REL.NOINC `($__internal_2_$__cuda_sm10x_tcgen05_guardrail_trap_unallocated_columns_being_dealloced) ;  /* 0x0000000000387944 */ /* 0x000fea0003c00000 */
.L_x_13:
[----:B------:R-:W-:Y:S01]  /*4b940*/  NOP ;  /* 0x0000000000007918 */ /* 0x000fe20000000000 */
[----:B--2---:R-:W-:Y:S05]  /*4b950*/  EXIT ;  /* 0x000000000000794d */ /* 0x004fea0003800000 */
.L_x_8:
[----:B------:R-:W2:Y:S02]  /*4b960*/  SYNCS.PHASECHK.TRANS64.TRYWAIT P4, [UR11], R10 ;  /* 0x0000000aff0075a7 */ /* 0x000ea4000808110b */
[----:B--2---:R-:W-:Y:S05]  /*4b970*/  @!P4 BRA `(.L_x_8) ;  /* 0xfffffffc00f8c947 */ /* 0x004fea000383ffff */
[----:B------:R-:W-:Y:S05]  /*4b980*/  BRA `(.L_x_16) ;  /* 0xfffffd7800687947 */ /* 0x000fea000383ffff */
.L_x_12:
[----:B------:R-:W0:Y:S02]  /*4b990*/  SYNCS.PHASECHK.TRANS64.TRYWAIT P2, [UR11], R30 ;  /* 0x0000001eff0075a7 */ /* 0x000e24000804110b */
[----:B0-----:R-:W-:Y:S05]  /*4b9a0*/  @!P2 BRA `(.L_x_12) ;  /* 0xfffffffc00f8a947 */ /* 0x001fea000383ffff */
[----:B------:R-:W-:Y:S05]  /*4b9b0*/  BRA `(.L_x_11) ;  /* 0xfffffe7c00507947 */ /* 0x000fea000383ffff */
        .weak           $__internal_0_$__cuda_sm10x_tcgen05_guardrail_trap_col_being_dealloced_not_returned_by_alloc
        .type           $__internal_0_$__cuda_sm10x_tcgen05_guardrail_trap_col_being_dealloced_not_returned_by_alloc,@function
        .size           $__internal_0_$__cuda_sm10x_tcgen05_guardrail_trap_col_being_dealloced_not_returned_by_alloc,($__internal_1_$__cuda_sm10x_tcgen05_guardrail_trap_phase_invalid_during_alloc - $__internal_0_$__cuda_sm10x_tcgen05_guardrail_trap_col_being_dealloced_not_returned_by_alloc)
$__internal_0_$__cuda_sm10x_tcgen05_guardrail_trap_col_being_dealloced_not_returned_by_alloc:
[----:B------:R-:W-:Y:S05]  /*4b9c0*/  BPT.TRAP 0x1 ;  /* 0x000000040000795c */ /* 0x000fea0000300000 */
[----:B------:R-:W-:-:S04]  /*4b9d0*/  IMAD.MOV.U32 R3, RZ, RZ, 0x0 ;  /* 0x00000000ff037424 */ /* 0x000fc800078e00ff */
[----:B------:R-:W-:Y:S05]  /*4b9e0*/  RET.REL.NODEC R2 `(matmul_kernel) ;  /* 0xfffffb4402847950 */ /* 0x000fea0003c3ffff */
        .weak           $__internal_1_$__cuda_sm10x_tcgen05_guardrail_trap_phase_invalid_during_alloc
        .type           $__internal_1_$__cuda_sm10x_tcgen05_guardrail_trap_phase_invalid_during_alloc,@function
        .size           $__internal_1_$__cuda_sm10x_tcgen05_guardrail_trap_phase_invalid_during_alloc,($__internal_2_$__cuda_sm10x_tcgen05_guardrail_trap_unallocated_columns_being_dealloced - $__internal_1_$__cuda_sm10x_tcgen05_guardrail_trap_phase_invalid_during_alloc)
$__internal_1_$__cuda_sm10x_tcgen05_guardrail_trap_phase_invalid_during_alloc:
[----:B------:R-:W-:Y:S05]  /*4b9f0*/  BPT.TRAP 0x1 ;  /* 0x000000040000795c */ /* 0x000fea0000300000 */
[----:B------:R-:W-:-:S04]  /*4ba00*/  IMAD.MOV.U32 R3, RZ, RZ, 0x0 ;  /* 0x00000000ff037424 */ /* 0x000fc800078e00ff */
[----:B------:R-:W-:Y:S05]  /*4ba10*/  RET.REL.NODEC R2 `(matmul_kernel) ;  /* 0xfffffb4402787950 */ /* 0x000fea0003c3ffff */
        .weak           $__internal_2_$__cuda_sm10x_tcgen05_guardrail_trap_unallocated_columns_being_dealloced
        .type           $__internal_2_$__cuda_sm10x_tcgen05_guardrail_trap_unallocated_columns_being_dealloced,@function
        .size           $__internal_2_$__cuda_sm10x_tcgen05_guardrail_trap_unallocated_columns_being_dealloced,(.L_x_20 - $__internal_2_$__cuda_sm10x_tcgen05_guardrail_trap_unallocated_columns_being_dealloced)
$__internal_2_$__cuda_sm10x_tcgen05_guardrail_trap_unallocated_columns_being_dealloced:
[----:B------:R-:W-:Y:S05]  /*4ba20*/  BPT.TRAP 0x1 ;  /* 0x000000040000795c */ /* 0x000fea0000300000 */
[----:B------:R-:W-:-:S04]  /*4ba30*/  IMAD.MOV.U32 R3, RZ, RZ, 0x0 ;  /* 0x00000000ff037424 */ /* 0x000fc800078e00ff */
[----:B------:R-:W-:Y:S05]  /*4ba40*/  RET.REL.NODEC R2 `(matmul_kernel) ;  /* 0xfffffb44026c7950 */ /* 0x000fea0003c3ffff */
.L_x_17:
[----:B------:R-:W-:-:S00]  /*4ba50*/  BRA `(.L_x_17) ;  /* 0xfffffffc00fc7947 */ /* 0x000fc0000383ffff */
[----:B------:R-:W-:-:S00]  /*4ba60*/  NOP ;  /* 0x0000000000007918 */ /* 0x000fc00000000000 */
        /* <DEDUP_REMOVED lines=9> */
.L_x_20:


//--------------------- .nv.shared.matmul_kernel  --------------------------
	.section	.nv.shared.matmul_kernel,"aw",@nobits
	.sectionflags	@""
	.align	16
	.zero		1024


//--------------------- .nv.shared.reserved.0     --------------------------
	.section	.nv.shared.reserved.0,"aw",@nobits
	.align	8
	.weak		__nv_reservedSMEM_offset_0_alias
	.size		__nv_reservedSMEM_offset_0_alias, 0, 64
	.other		__nv_reservedSMEM_offset_0_alias,@"STO_CUDA_RESERVED_SHARED STV_DEFAULT"
__nv_reservedSMEM_offset_0_alias:
	.zero		0
.nv.shared.reserved.0:
	.zero		64
	.weak		__nv_reservedSMEM_allocation_phase
	.type		__nv_reservedSMEM_allocation_phase,@object
	.size		__nv_reservedSMEM_allocation_phase,(.L_0 - __nv_reservedSMEM_allocation_phase)
__nv_reservedSMEM_allocation_phase:
	.zero		1
.L_0:
	.zero		7
	.weak		__nv_reservedSMEM_devtool_atexit_pc
	.type		__nv_reservedSMEM_devtool_atexit_pc,@object
	.size		__nv_reservedSMEM_devtool_atexit_pc,(__nv_reservedSMEM_allocation_mask - __nv_reservedSMEM_devtool_atexit_pc)
__nv_reservedSMEM_devtool_atexit_pc:
	.zero		8
	.weak		__nv_reservedSMEM_allocation_mask
	.type		__nv_reservedSMEM_allocation_mask,@object
	.size		__nv_reservedSMEM_allocation_mask,(.L_2 - __nv_reservedSMEM_allocation_mask)
__nv_reservedSMEM_allocation_mask:
	.zero		4
.L_2:


//--------------------- .nv.constant0.matmul_kernel --------------------------
	.section	.nv.constant0.matmul_kernel,"a",@progbits
	.sectionflags	@""
	.align	4
.nv.constant0.matmul_kernel:
	.zero		976


//--------------------- SYMBOLS --------------------------

	.type		.nv.reservedSmem.offset0,@object
	.size		.nv.reservedSmem.offset0,0x4
	.type		.nv.reservedSmem.cap,@object
	.size		.nv.reservedSmem.cap,0x4
